	.target	sm_90a

	.elftype	@"ET_EXEC"


//--------------------- .note.nv.tkinfo           --------------------------
	.section	.note.nv.tkinfo,"",@"SHT_NOTE"
	.sectionflags	@"SHF_NOTE_NV_TKINFO"
	.tkinfo
        /*0018*/ 	.word	0x00000002
        /*0030*/ 	.string	""
        /*0030*/ 	.string	"ptxas"
        /*0030*/ 	.string	"Cuda compilation tools, release 13.0, V13.0.88"
        /*0030*/ 	.string	"Build cuda_13.0.r13.0/compiler.36424714_0"
        /*0030*/ 	.string	"-arch sm_90a -m 64 "



//--------------------- .note.nv.cuinfo           --------------------------
	.section	.note.nv.cuinfo,"",@"SHT_NOTE"
	.sectionflags	@"SHF_NOTE_NV_CUINFO"
        /*0018*/ 	.short	0x0002
        /*001a*/ 	.short	0x005a
        /*001c*/ 	.short	0x0082
	.zero		2


//--------------------- .nv.info                  --------------------------
	.section	.nv.info,"",@"SHT_CUDA_INFO"
	.align	4


	//----- nvinfo : EIATTR_REGCOUNT
	.align		4
        /*0000*/ 	.byte	0x04, 0x2f
        /*0002*/ 	.short	(.L_15 - .L_14)
	.align		4
.L_14:
        /*0004*/ 	.word	index@(_ZN7cutlass13device_kernelINS_4gemm6kernel13GemmUniversalIN4cute5tupleIJiiiiEEENS1_10collective13CollectiveMmaINS1_34MainloopSm90TmaGmmaWarpSpecializedILi8ENS5_IJNS4_1CILi2EEENSA_ILi1EEESC_EEENS1_35KernelTmaWarpSpecializedCooperativeEEENS5_IJNSA_ILi192EEENSA_ILi240EEENSA_ILi32EEEEEENS_6half_tENS5_IJlSC_lEEESK_SL_NS4_8TiledMMAINS4_8MMA_AtomIJNS4_4SM904GMMA25MMA_64x16x16_F32F16F16_SSILNSP_5MajorE0ELSR_0ELNSP_7ScaleInE1ELSS_1EEEEEENS4_6LayoutISD_NS5_IJSC_NSA_ILi0EEESW_EEEEENS5_IJNS4_10UnderscoreESZ_SZ_EEEEENS4_13SM90_TMA_LOADENS4_14ComposedLayoutINS4_7SwizzleILi2ELi4ELi3EEENS4_18smem_ptr_flag_bitsILi16EEENSV_INS5_IJNSA_ILi8EEESI_EEENS5_IJSI_SC_EEEEEEEvNS4_8identityENS4_23SM90_TMA_LOAD_MULTICASTES1C_vS1D_EENS_8epilogue10collective6detail29Sm90TmaWarpSpecializedAdapterINS1H_15DefaultEpilogueISK_SL_SL_NS1G_6thread17LinearCombinationISK_Li1EffLNS1L_9ScaleType4KindE0ELNS_15FloatRoundStyleE2ESK_EENS1_15EpilogueDefaultEEEEEvvEEEEvNT_6ParamsE)
        /*0008*/ 	.word	0x000000a8


	//----- nvinfo : EIATTR_FRAME_SIZE
	.align		4
.L_15:
        /*000c*/ 	.byte	0x04, 0x11
        /*000e*/ 	.short	(.L_17 - .L_16)
	.align		4
.L_16:
        /*0010*/ 	.word	index@(_ZN7cutlass13device_kernelINS_4gemm6kernel13GemmUniversalIN4cute5tupleIJiiiiEEENS1_10collective13CollectiveMmaINS1_34MainloopSm90TmaGmmaWarpSpecializedILi8ENS5_IJNS4_1CILi2EEENSA_ILi1EEESC_EEENS1_35KernelTmaWarpSpecializedCooperativeEEENS5_IJNSA_ILi192EEENSA_ILi240EEENSA_ILi32EEEEEENS_6half_tENS5_IJlSC_lEEESK_SL_NS4_8TiledMMAINS4_8MMA_AtomIJNS4_4SM904GMMA25MMA_64x16x16_F32F16F16_SSILNSP_5MajorE0ELSR_0ELNSP_7ScaleInE1ELSS_1EEEEEENS4_6LayoutISD_NS5_IJSC_NSA_ILi0EEESW_EEEEENS5_IJNS4_10UnderscoreESZ_SZ_EEEEENS4_13SM90_TMA_LOADENS4_14ComposedLayoutINS4_7SwizzleILi2ELi4ELi3EEENS4_18smem_ptr_flag_bitsILi16EEENSV_INS5_IJNSA_ILi8EEESI_EEENS5_IJSI_SC_EEEEEEEvNS4_8identityENS4_23SM90_TMA_LOAD_MULTICASTES1C_vS1D_EENS_8epilogue10collective6detail29Sm90TmaWarpSpecializedAdapterINS1H_15DefaultEpilogueISK_SL_SL_NS1G_6thread17LinearCombinationISK_Li1EffLNS1L_9ScaleType4KindE0ELNS_15FloatRoundStyleE2ESK_EENS1_15EpilogueDefaultEEEEEvvEEEEvNT_6ParamsE)
        /*0014*/ 	.word	0x00000208


	//----- nvinfo : EIATTR_MIN_STACK_SIZE
	.align		4
.L_17:
        /*0018*/ 	.byte	0x04, 0x12
        /*001a*/ 	.short	(.L_19 - .L_18)
	.align		4
.L_18:
        /*001c*/ 	.word	index@(_ZN7cutlass13device_kernelINS_4gemm6kernel13GemmUniversalIN4cute5tupleIJiiiiEEENS1_10collective13CollectiveMmaINS1_34MainloopSm90TmaGmmaWarpSpecializedILi8ENS5_IJNS4_1CILi2EEENSA_ILi1EEESC_EEENS1_35KernelTmaWarpSpecializedCooperativeEEENS5_IJNSA_ILi192EEENSA_ILi240EEENSA_ILi32EEEEEENS_6half_tENS5_IJlSC_lEEESK_SL_NS4_8TiledMMAINS4_8MMA_AtomIJNS4_4SM904GMMA25MMA_64x16x16_F32F16F16_SSILNSP_5MajorE0ELSR_0ELNSP_7ScaleInE1ELSS_1EEEEEENS4_6LayoutISD_NS5_IJSC_NSA_ILi0EEESW_EEEEENS5_IJNS4_10UnderscoreESZ_SZ_EEEEENS4_13SM90_TMA_LOADENS4_14ComposedLayoutINS4_7SwizzleILi2ELi4ELi3EEENS4_18smem_ptr_flag_bitsILi16EEENSV_INS5_IJNSA_ILi8EEESI_EEENS5_IJSI_SC_EEEEEEEvNS4_8identityENS4_23SM90_TMA_LOAD_MULTICASTES1C_vS1D_EENS_8epilogue10collective6detail29Sm90TmaWarpSpecializedAdapterINS1H_15DefaultEpilogueISK_SL_SL_NS1G_6thread17LinearCombinationISK_Li1EffLNS1L_9ScaleType4KindE0ELNS_15FloatRoundStyleE2ESK_EENS1_15EpilogueDefaultEEEEEvvEEEEvNT_6ParamsE)
        /*0020*/ 	.word	0x00000208
.L_19:


//--------------------- .nv.compat                --------------------------
	.section	.nv.compat,"",@"SHT_CUDA_COMPAT_INFO"
	.align	4
        /*0000*/ 	.byte	0x02, 0x09, 0x01, 0x00, 0x02, 0x02, 0x04, 0x00, 0x02, 0x05, 0x05, 0x00, 0x03, 0x07, 0x01, 0x01
        /*0010*/ 	.byte	0x02, 0x03, 0x01, 0x00, 0x02, 0x06, 0x01, 0x00, 0x04, 0x0b, 0x08, 0x00, 0x00, 0x00, 0x00, 0x00
        /*0020*/ 	.byte	0x00, 0x00, 0x00, 0x00


//--------------------- .nv.info._ZN7cutlass13device_kernelINS_4gemm6kernel13GemmUniversalIN4cute5tupleIJiiiiEEENS1_10collective13CollectiveMmaINS1_34MainloopSm90TmaGmmaWarpSpecializedILi8ENS5_IJNS4_1CILi2EEENSA_ILi1EEESC_EEENS1_35KernelTmaWarpSpecializedCooperativeEEENS5_IJNSA_ILi192EEENSA_ILi240EEENSA_ILi32EEEEEENS_6half_tENS5_IJlSC_lEEESK_SL_NS4_8TiledMMAINS4_8MMA_AtomIJNS4_4SM904GMMA25MMA_64x16x16_F32F16F16_SSILNSP_5MajorE0ELSR_0ELNSP_7ScaleInE1ELSS_1EEEEEENS4_6LayoutISD_NS5_IJSC_NSA_ILi0EEESW_EEEEENS5_IJNS4_10UnderscoreESZ_SZ_EEEEENS4_13SM90_TMA_LOADENS4_14ComposedLayoutINS4_7SwizzleILi2ELi4ELi3EEENS4_18smem_ptr_flag_bitsILi16EEENSV_INS5_IJNSA_ILi8EEESI_EEENS5_IJSI_SC_EEEEEEEvNS4_8identityENS4_23SM90_TMA_LOAD_MULTICASTES1C_vS1D_EENS_8epilogue10collective6detail29Sm90TmaWarpSpecializedAdapterINS1H_15DefaultEpilogueISK_SL_SL_NS1G_6thread17LinearCombinationISK_Li1EffLNS1L_9ScaleType4KindE0ELNS_15FloatRoundStyleE2ESK_EENS1_15EpilogueDefaultEEEEEvvEEEEvNT_6ParamsE --------------------------
	.section	.nv.info._ZN7cutlass13device_kernelINS_4gemm6kernel13GemmUniversalIN4cute5tupleIJiiiiEEENS1_10collective13CollectiveMmaINS1_34MainloopSm90TmaGmmaWarpSpecializedILi8ENS5_IJNS4_1CILi2EEENSA_ILi1EEESC_EEENS1_35KernelTmaWarpSpecializedCooperativeEEENS5_IJNSA_ILi192EEENSA_ILi240EEENSA_ILi32EEEEEENS_6half_tENS5_IJlSC_lEEESK_SL_NS4_8TiledMMAINS4_8MMA_AtomIJNS4_4SM904GMMA25MMA_64x16x16_F32F16F16_SSILNSP_5MajorE0ELSR_0ELNSP_7ScaleInE1ELSS_1EEEEEENS4_6LayoutISD_NS5_IJSC_NSA_ILi0EEESW_EEEEENS5_IJNS4_10UnderscoreESZ_SZ_EEEEENS4_13SM90_TMA_LOADENS4_14ComposedLayoutINS4_7SwizzleILi2ELi4ELi3EEENS4_18smem_ptr_flag_bitsILi16EEENSV_INS5_IJNSA_ILi8EEESI_EEENS5_IJSI_SC_EEEEEEEvNS4_8identityENS4_23SM90_TMA_LOAD_MULTICASTES1C_vS1D_EENS_8epilogue10collective6detail29Sm90TmaWarpSpecializedAdapterINS1H_15DefaultEpilogueISK_SL_SL_NS1G_6thread17LinearCombinationISK_Li1EffLNS1L_9ScaleType4KindE0ELNS_15FloatRoundStyleE2ESK_EENS1_15EpilogueDefaultEEEEEvvEEEEvNT_6ParamsE,"",@"SHT_CUDA_INFO"
	.sectionflags	@""
	.align	4


	//----- nvinfo : EIATTR_CUDA_API_VERSION
	.align		4
        /*0000*/ 	.byte	0x04, 0x37
        /*0002*/ 	.short	(.L_21 - .L_20)
.L_20:
        /*0004*/ 	.word	0x00000082


	//----- nvinfo : EIATTR_KPARAM_INFO
	.align		4
.L_21:
        /*0008*/ 	.byte	0x04, 0x17
        /*000a*/ 	.short	(.L_23 - .L_22)
.L_22:
        /*000c*/ 	.word	0x00000000
        /*0010*/ 	.short	0x0000
        /*0012*/ 	.short	0x0070
        /*0014*/ 	.byte	0x00, 0xf0, 0x01, 0x10


	//----- nvinfo : EIATTR_SPARSE_MMA_MASK
	.align		4
.L_23:
        /*0018*/ 	.byte	0x03, 0x50
        /*001a*/ 	.short	0x0000


	//----- nvinfo : EIATTR_MAXREG_COUNT
	.align		4
        /*001c*/ 	.byte	0x03, 0x1b
        /*001e*/ 	.short	0x00a8


	//----- nvinfo : EIATTR_NUM_BARRIERS
	.align		4
        /*0020*/ 	.byte	0x02, 0x4c
        /*0022*/ 	.byte	0x01
	.zero		1


	//----- nvinfo : EIATTR_EXTERNS
	.align		4
        /*0024*/ 	.byte	0x04, 0x0f
        /*0026*/ 	.short	(.L_25 - .L_24)


	//   ....[0]....
	.align		4
.L_24:
        /*0028*/ 	.word	index@(__assertfail)


	//----- nvinfo : EIATTR_ANNOTATIONS
	.align		4
.L_25:
        /*002c*/ 	.byte	0x04, 0x55
        /*002e*/ 	.short	(.L_27 - .L_26)


	//   ....[0]....
.L_26:
        /*0030*/ 	.word	0x00000001
        /*0034*/ 	.byte	0xa0, 0x07, 0x00, 0x00, 0x01, 0x00, 0x00, 0x00, 0x90, 0x08, 0x00, 0x00, 0x01, 0x00, 0x00, 0x00
        /* <DEDUP_REMOVED lines=205> */
        /*0d14*/ 	.byte	0x20, 0x89, 0x01, 0x00, 0x01, 0x00, 0x00, 0x00, 0x40, 0x8f, 0x01, 0x00


	//----- nvinfo : EIATTR_MERCURY_ISA_VERSION
	.align		4
.L_27:
        /*0d20*/ 	.byte	0x03, 0x5f
        /*0d22*/ 	.short	0x0101


	//----- nvinfo : EIATTR_INT_WARP_WIDE_INSTR_OFFSETS
	.align		4
        /*0d24*/ 	.byte	0x04, 0x31
        /*0d26*/ 	.short	(.L_29 - .L_28)


	//   ....[0]....
.L_28:
        /*0d28*/ 	.word	0x00000530


	//   ....[1]....
        /*0d2c*/ 	.word	0x00000550


	//   ....[2]....
        /*0d30*/ 	.word	0x000006f0


	//----- nvinfo : EIATTR_COOP_GROUP_MASK_REGIDS
	.align		4
.L_29:
        /*0d34*/ 	.byte	0x04, 0x29
        /*0d36*/ 	.short	(.L_31 - .L_30)


	//   ....[0]....
.L_30:
        /*0d38*/ 	.word	0xffffffff


	//   ....[1]....
        /*0d3c*/ 	.word	0xffffffff


	//   ....[2]....
        /*0d40*/ 	.word	0xffffffff


	//   ....[3]....
        /*0d44*/ 	.word	0xffffffff


	//   ....[4]....
        /*0d48*/ 	.word	0xffffffff


	//   ....[5]....
        /*0d4c*/ 	.word	0xffffffff


	//----- nvinfo : EIATTR_COOP_GROUP_INSTR_OFFSETS
	.align		4
.L_31:
        /*0d50*/ 	.byte	0x04, 0x28
        /*0d52*/ 	.short	(.L_33 - .L_32)


	//   ....[0]....
.L_32:
        /*0d54*/ 	.word	0x00000070


	//   ....[1]....
        /*0d58*/ 	.word	0x00000080


	//   ....[2]....
        /*0d5c*/ 	.word	0x00000140


	//   ....[3]....
        /*0d60*/ 	.word	0x00000390


	//   ....[4]....
        /*0d64*/ 	.word	0x000008e0


	//   ....[5]....
        /*0d68*/ 	.word	0x00001450


	//----- nvinfo : EIATTR_REG_RECONFIG
	.align		4
.L_33:
        /*0d6c*/ 	.byte	0x01, 0x54
	.zero		2


	//----- nvinfo : EIATTR_SYSCALL_OFFSETS
	.align		4
        /*0d70*/ 	.byte	0x04, 0x46
        /*0d72*/ 	.short	(.L_35 - .L_34)


	//   ....[0]....
.L_34:
        /*0d74*/ 	.word	0x00001600


	//----- nvinfo : EIATTR_MBARRIER_INSTR_OFFSETS
	.align		4
.L_35:
        /*0d78*/ 	.byte	0x04, 0x39
        /*0d7a*/ 	.short	(.L_37 - .L_36)


	//   ....[0]....
.L_36:
        /*0d7c*/ 	.word	0x00000260
        /*0d80*/ 	.word	0x000000ff
        /*0d84*/ 	.word	0x00000000
        /*0d88*/ 	.short	0x0100
        /*0d8a*/ 	.byte	0x08
	.zero		1


	//   ....[1]....
        /*0d8c*/ 	.word	0x00000270
        /*0d90*/ 	.word	0x000000ff
        /*0d94*/ 	.word	0x00000040
        /*0d98*/ 	.short	0x0100
        /*0d9a*/ 	.byte	0x08
	.zero		1


	//   ....[2]....
        /*0d9c*/ 	.word	0x00000280
        /*0da0*/ 	.word	0x000000ff
        /*0da4*/ 	.word	0x00000008
        /*0da8*/ 	.short	0x0100
        /*0daa*/ 	.byte	0x08
	.zero		1


	//   ....[3]....
        /*0dac*/ 	.word	0x00000290
        /*0db0*/ 	.word	0x000000ff
        /*0db4*/ 	.word	0x00000048
        /*0db8*/ 	.short	0x0100
        /*0dba*/ 	.byte	0x08
	.zero		1


	//   ....[4]....
        /*0dbc*/ 	.word	0x000002a0
        /*0dc0*/ 	.word	0x000000ff
        /*0dc4*/ 	.word	0x00000010
        /*0dc8*/ 	.short	0x0100
        /*0dca*/ 	.byte	0x08
	.zero		1


	//   ....[5]....
        /*0dcc*/ 	.word	0x000002b0
        /*0dd0*/ 	.word	0x000000ff
        /*0dd4*/ 	.word	0x00000050
        /*0dd8*/ 	.short	0x0100
        /*0dda*/ 	.byte	0x08
	.zero		1


	//   ....[6]....
        /*0ddc*/ 	.word	0x000002c0
        /*0de0*/ 	.word	0x000000ff
        /*0de4*/ 	.word	0x00000018
        /*0de8*/ 	.short	0x0100
        /*0dea*/ 	.byte	0x08
	.zero		1


	//   ....[7]....
        /*0dec*/ 	.word	0x000002d0
        /*0df0*/ 	.word	0x000000ff
        /*0df4*/ 	.word	0x00000058
        /*0df8*/ 	.short	0x0100
        /*0dfa*/ 	.byte	0x08
	.zero		1


	//   ....[8]....
        /*0dfc*/ 	.word	0x000002e0
        /*0e00*/ 	.word	0x000000ff
        /*0e04*/ 	.word	0x00000020
        /*0e08*/ 	.short	0x0100
        /*0e0a*/ 	.byte	0x08
	.zero		1


	//   ....[9]....
        /*0e0c*/ 	.word	0x000002f0
        /*0e10*/ 	.word	0x000000ff
        /*0e14*/ 	.word	0x00000060
        /*0e18*/ 	.short	0x0100
        /*0e1a*/ 	.byte	0x08
	.zero		1


	//   ....[10]....
        /*0e1c*/ 	.word	0x00000300
        /*0e20*/ 	.word	0x000000ff
        /*0e24*/ 	.word	0x00000028
        /*0e28*/ 	.short	0x0100
        /*0e2a*/ 	.byte	0x08
	.zero		1


	//   ....[11]....
        /*0e2c*/ 	.word	0x00000310
        /*0e30*/ 	.word	0x000000ff
        /*0e34*/ 	.word	0x00000068
        /*0e38*/ 	.short	0x0100
        /*0e3a*/ 	.byte	0x08
	.zero		1


	//   ....[12]....
        /*0e3c*/ 	.word	0x00000320
        /*0e40*/ 	.word	0x000000ff
        /*0e44*/ 	.word	0x00000030
        /*0e48*/ 	.short	0x0100
        /*0e4a*/ 	.byte	0x08
	.zero		1


	//   ....[13]....
        /*0e4c*/ 	.word	0x00000330
        /*0e50*/ 	.word	0x000000ff
        /*0e54*/ 	.word	0x00000070
        /*0e58*/ 	.short	0x0100
        /*0e5a*/ 	.byte	0x08
	.zero		1


	//   ....[14]....
        /*0e5c*/ 	.word	0x00000340
        /*0e60*/ 	.word	0x000000ff
        /*0e64*/ 	.word	0x00000038
        /*0e68*/ 	.short	0x0100
        /*0e6a*/ 	.byte	0x08
	.zero		1


	//   ....[15]....
        /*0e6c*/ 	.word	0x00000350
        /*0e70*/ 	.word	0x000000ff
        /*0e74*/ 	.word	0x00000078
        /*0e78*/ 	.short	0x0100
        /*0e7a*/ 	.byte	0x08
	.zero		1


	//   ....[16]....
        /*0e7c*/ 	.word	0x000007d0
        /*0e80*/ 	.word	0x000000ff
        /*0e84*/ 	.word	0x00000090
        /*0e88*/ 	.short	0x0100
        /*0e8a*/ 	.byte	0x06
	.zero		1


	//   ....[17]....
        /*0e8c*/ 	.word	0x00000860
        /*0e90*/ 	.word	0x000000ff
        /*0e94*/ 	.word	0x00000098
        /*0e98*/ 	.short	0x0100
        /*0e9a*/ 	.byte	0x06
	.zero		1


	//   ....[18]....
        /*0e9c*/ 	.word	0x000016f0
        /*0ea0*/ 	.word	0x00000003
        /*0ea4*/ 	.word	0x00000000
        /*0ea8*/ 	.short	0x010a
        /*0eaa*/ 	.byte	0x3f
	.zero		1


	//   ....[19]....
        /*0eac*/ 	.word	0x00001730
        /*0eb0*/ 	.word	0x00000003
        /*0eb4*/ 	.word	0x00000000
        /*0eb8*/ 	.short	0x010a
        /*0eba*/ 	.byte	0x3f
	.zero		1


	//   ....[20]....
        /*0ebc*/ 	.word	0x00003da0
        /*0ec0*/ 	.word	0x000000ff
        /*0ec4*/ 	.word	0x00000000
        /*0ec8*/ 	.short	0x010a
        /*0eca*/ 	.byte	0x04
	.zero		1


	//   ....[21]....
        /*0ecc*/ 	.word	0x00003de0
        /*0ed0*/ 	.word	0x000000ff
        /*0ed4*/ 	.word	0x00000000
        /*0ed8*/ 	.short	0x010a
        /*0eda*/ 	.byte	0x04
	.zero		1


	//   ....[22]....
        /*0edc*/ 	.word	0x00006300
        /*0ee0*/ 	.word	0x00000005
        /*0ee4*/ 	.word	0x00000000
        /*0ee8*/ 	.short	0x0101
        /*0eea*/ 	.byte	0x3f
	.zero		1


	//   ....[23]....
        /*0eec*/ 	.word	0x00006510
        /*0ef0*/ 	.word	0x00000000
        /*0ef4*/ 	.word	0x00000000
        /*0ef8*/ 	.short	0x0101
        /*0efa*/ 	.byte	0x3f
	.zero		1


	//   ....[24]....
        /*0efc*/ 	.word	0x000184a0
        /*0f00*/ 	.word	0x0000000f
        /*0f04*/ 	.word	0x00000040
        /*0f08*/ 	.short	0x010a
        /*0f0a*/ 	.byte	0x3f
	.zero		1


	//   ....[25]....
        /*0f0c*/ 	.word	0x00018870
        /*0f10*/ 	.word	0x00000003
        /*0f14*/ 	.word	0x00000098
        /*0f18*/ 	.short	0x0101
        /*0f1a*/ 	.byte	0x3f
	.zero		1


	//   ....[26]....
        /*0f1c*/ 	.word	0x00019000
        /*0f20*/ 	.word	0x00000007
        /*0f24*/ 	.word	0x00000000
        /*0f28*/ 	.short	0x010a
        /*0f2a*/ 	.byte	0x3f
	.zero		1


	//   ....[27]....
        /*0f2c*/ 	.word	0x00019080
        /*0f30*/ 	.word	0x00000009
        /*0f34*/ 	.word	0x00000000
        /*0f38*/ 	.short	0x010a
        /*0f3a*/ 	.byte	0x3f
	.zero		1


	//   ....[28]....
        /*0f3c*/ 	.word	0x00019110
        /*0f40*/ 	.word	0x00000006
        /*0f44*/ 	.word	0x00000000
        /*0f48*/ 	.short	0x010a
        /*0f4a*/ 	.byte	0x3f
	.zero		1


	//   ....[29]....
        /*0f4c*/ 	.word	0x000191a0
        /*0f50*/ 	.word	0x00000009
        /*0f54*/ 	.word	0x00000000
        /*0f58*/ 	.short	0x010a
        /*0f5a*/ 	.byte	0x3f
	.zero		1


	//   ....[30]....
        /*0f5c*/ 	.word	0x00019230
        /*0f60*/ 	.word	0x00000006
        /*0f64*/ 	.word	0x00000000
        /*0f68*/ 	.short	0x010a
        /*0f6a*/ 	.byte	0x3f
	.zero		1


	//   ....[31]....
        /*0f6c*/ 	.word	0x000192c0
        /*0f70*/ 	.word	0x00000009
        /*0f74*/ 	.word	0x00000000
        /*0f78*/ 	.short	0x010a
        /*0f7a*/ 	.byte	0x3f
	.zero		1


	//   ....[32]....
        /*0f7c*/ 	.word	0x00019350
        /*0f80*/ 	.word	0x00000006
        /*0f84*/ 	.word	0x00000000
        /*0f88*/ 	.short	0x010a
        /*0f8a*/ 	.byte	0x3f
	.zero		1


	//   ....[33]....
        /*0f8c*/ 	.word	0x000193e0
        /*0f90*/ 	.word	0x00000003
        /*0f94*/ 	.word	0x00000000
        /*0f98*/ 	.short	0x010a
        /*0f9a*/ 	.byte	0x3f
	.zero		1


	//   ....[34]....
        /*0f9c*/ 	.word	0x00019440
        /*0fa0*/ 	.word	0x00000003
        /*0fa4*/ 	.word	0x00000000
        /*0fa8*/ 	.short	0x010a
        /*0faa*/ 	.byte	0x3f
	.zero		1


	//   ....[35]....
        /*0fac*/ 	.word	0x000194a0
        /*0fb0*/ 	.word	0x00000009
        /*0fb4*/ 	.word	0x00000000
        /*0fb8*/ 	.short	0x010a
        /*0fba*/ 	.byte	0x3f
	.zero		1


	//   ....[36]....
        /*0fbc*/ 	.word	0x00019570
        /*0fc0*/ 	.word	0x0000000f
        /*0fc4*/ 	.word	0x00000040
        /*0fc8*/ 	.short	0x010a
        /*0fca*/ 	.byte	0x3f
	.zero		1


	//   ....[37]....
        /*0fcc*/ 	.word	0x00019640
        /*0fd0*/ 	.word	0x00000007
        /*0fd4*/ 	.word	0x00000000
        /*0fd8*/ 	.short	0x010a
        /*0fda*/ 	.byte	0x3f
	.zero		1


	//   ....[38]....
        /*0fdc*/ 	.word	0x00019690
        /*0fe0*/ 	.word	0x00000009
        /*0fe4*/ 	.word	0x00000000
        /*0fe8*/ 	.short	0x010a
        /*0fea*/ 	.byte	0x3f
	.zero		1


	//   ....[39]....
        /*0fec*/ 	.word	0x000196e0
        /*0ff0*/ 	.word	0x00000006
        /*0ff4*/ 	.word	0x00000000
        /*0ff8*/ 	.short	0x010a
        /*0ffa*/ 	.byte	0x3f
	.zero		1


	//   ....[40]....
        /*0ffc*/ 	.word	0x00019730
        /*1000*/ 	.word	0x00000009
        /*1004*/ 	.word	0x00000000
        /*1008*/ 	.short	0x010a
        /*100a*/ 	.byte	0x3f
	.zero		1


	//   ....[41]....
        /*100c*/ 	.word	0x00019780
        /*1010*/ 	.word	0x00000006
        /*1014*/ 	.word	0x00000000
        /*1018*/ 	.short	0x010a
        /*101a*/ 	.byte	0x3f
	.zero		1


	//   ....[42]....
        /*101c*/ 	.word	0x000197d0
        /*1020*/ 	.word	0x00000009
        /*1024*/ 	.word	0x00000000
        /*1028*/ 	.short	0x010a
        /*102a*/ 	.byte	0x3f
	.zero		1


	//   ....[43]....
        /*102c*/ 	.word	0x00019820
        /*1030*/ 	.word	0x00000006
        /*1034*/ 	.word	0x00000000
        /*1038*/ 	.short	0x010a
        /*103a*/ 	.byte	0x3f
	.zero		1


	//----- nvinfo : EIATTR_NUM_MBARRIERS
	.align		4
.L_37:
        /*103c*/ 	.byte	0x03, 0x38
        /*103e*/ 	.short	0x0012


	//----- nvinfo : EIATTR_EXIT_INSTR_OFFSETS
	.align		4
        /*1040*/ 	.byte	0x04, 0x1c
        /*1042*/ 	.short	(.L_39 - .L_38)


	//   ....[0]....
.L_38:
        /*1044*/ 	.word	0x00000a60


	//   ....[1]....
        /*1048*/ 	.word	0x00001300


	//   ....[2]....
        /*104c*/ 	.word	0x00017b70


	//   ....[3]....
        /*1050*/ 	.word	0x00018120


	//   ....[4]....
        /*1054*/ 	.word	0x00019430


	//----- nvinfo : EIATTR_MAX_THREADS
	.align		4
.L_39:
        /*1058*/ 	.byte	0x04, 0x05
        /*105a*/ 	.short	(.L_41 - .L_40)
.L_40:
        /*105c*/ 	.word	0x00000180
        /*1060*/ 	.word	0x00000001
        /*1064*/ 	.word	0x00000001


	//----- nvinfo : EIATTR_CRS_STACK_SIZE
	.align		4
.L_41:
        /*1068*/ 	.byte	0x04, 0x1e
        /*106a*/ 	.short	(.L_43 - .L_42)
.L_42:
        /*106c*/ 	.word	0x00000000


	//----- nvinfo : EIATTR_CBANK_PARAM_SIZE
	.align		4
.L_43:
        /*1070*/ 	.byte	0x03, 0x19
        /*1072*/ 	.short	0x0470


	//----- nvinfo : EIATTR_PARAM_CBANK
	.align		4
        /*1074*/ 	.byte	0x04, 0x0a
        /*1076*/ 	.short	(.L_45 - .L_44)
	.align		4
.L_44:
        /*1078*/ 	.word	index@(.nv.constant0._ZN7cutlass13device_kernelINS_4gemm6kernel13GemmUniversalIN4cute5tupleIJiiiiEEENS1_10collective13CollectiveMmaINS1_34MainloopSm90TmaGmmaWarpSpecializedILi8ENS5_IJNS4_1CILi2EEENSA_ILi1EEESC_EEENS1_35KernelTmaWarpSpecializedCooperativeEEENS5_IJNSA_ILi192EEENSA_ILi240EEENSA_ILi32EEEEEENS_6half_tENS5_IJlSC_lEEESK_SL_NS4_8TiledMMAINS4_8MMA_AtomIJNS4_4SM904GMMA25MMA_64x16x16_F32F16F16_SSILNSP_5MajorE0ELSR_0ELNSP_7ScaleInE1ELSS_1EEEEEENS4_6LayoutISD_NS5_IJSC_NSA_ILi0EEESW_EEEEENS5_IJNS4_10UnderscoreESZ_SZ_EEEEENS4_13SM90_TMA_LOADENS4_14ComposedLayoutINS4_7SwizzleILi2ELi4ELi3EEENS4_18smem_ptr_flag_bitsILi16EEENSV_INS5_IJNSA_ILi8EEESI_EEENS5_IJSI_SC_EEEEEEEvNS4_8identityENS4_23SM90_TMA_LOAD_MULTICASTES1C_vS1D_EENS_8epilogue10collective6detail29Sm90TmaWarpSpecializedAdapterINS1H_15DefaultEpilogueISK_SL_SL_NS1G_6thread17LinearCombinationISK_Li1EffLNS1L_9ScaleType4KindE0ELNS_15FloatRoundStyleE2ESK_EENS1_15EpilogueDefaultEEEEEvvEEEEvNT_6ParamsE)
        /*107c*/ 	.short	0x0210
        /*107e*/ 	.short	0x0470


	//----- nvinfo : EIATTR_SW_WAR
	.align		4
.L_45:
        /*1080*/ 	.byte	0x04, 0x36
        /*1082*/ 	.short	(.L_47 - .L_46)
.L_46:
        /*1084*/ 	.word	0x00000008
.L_47:


//--------------------- .nv.callgraph             --------------------------
	.section	.nv.callgraph,"",@"SHT_CUDA_CALLGRAPH"
	.align	4
	.sectionentsize	8
	.align		4
        /*0000*/ 	.word	0x00000000
	.align		4
        /*0004*/ 	.word	0xffffffff
	.align		4
        /*0008*/ 	.word	index@(_ZN7cutlass13device_kernelINS_4gemm6kernel13GemmUniversalIN4cute5tupleIJiiiiEEENS1_10collective13CollectiveMmaINS1_34MainloopSm90TmaGmmaWarpSpecializedILi8ENS5_IJNS4_1CILi2EEENSA_ILi1EEESC_EEENS1_35KernelTmaWarpSpecializedCooperativeEEENS5_IJNSA_ILi192EEENSA_ILi240EEENSA_ILi32EEEEEENS_6half_tENS5_IJlSC_lEEESK_SL_NS4_8TiledMMAINS4_8MMA_AtomIJNS4_4SM904GMMA25MMA_64x16x16_F32F16F16_SSILNSP_5MajorE0ELSR_0ELNSP_7ScaleInE1ELSS_1EEEEEENS4_6LayoutISD_NS5_IJSC_NSA_ILi0EEESW_EEEEENS5_IJNS4_10UnderscoreESZ_SZ_EEEEENS4_13SM90_TMA_LOADENS4_14ComposedLayoutINS4_7SwizzleILi2ELi4ELi3EEENS4_18smem_ptr_flag_bitsILi16EEENSV_INS5_IJNSA_ILi8EEESI_EEENS5_IJSI_SC_EEEEEEEvNS4_8identityENS4_23SM90_TMA_LOAD_MULTICASTES1C_vS1D_EENS_8epilogue10collective6detail29Sm90TmaWarpSpecializedAdapterINS1H_15DefaultEpilogueISK_SL_SL_NS1G_6thread17LinearCombinationISK_Li1EffLNS1L_9ScaleType4KindE0ELNS_15FloatRoundStyleE2ESK_EENS1_15EpilogueDefaultEEEEEvvEEEEvNT_6ParamsE)
	.align		4
        /*000c*/ 	.word	index@(__assertfail)
	.align		4
        /*0010*/ 	.word	0x00000000
	.align		4
        /*0014*/ 	.word	0xfffffffe
	.align		4
        /*0018*/ 	.word	0x00000000
	.align		4
        /*001c*/ 	.word	0xfffffffd
	.align		4
        /*0020*/ 	.word	0x00000000
	.align		4
        /*0024*/ 	.word	0xfffffffc


//--------------------- .nv.constant4             --------------------------
	.section	.nv.constant4,"a",@progbits
	.align	8
	.align		8
.nv.constant4:
        /*0000*/ 	.dword	__assertfail
	.align		8
        /*0008*/ 	.dword	__unnamed_1
	.align		8
        /*0010*/ 	.dword	_ZN40_INTERNAL_5781ca8d_4_k_cu_eaa0cd75_157434cuda3std3__45__cpo5beginE
	.align		8
        /*0018*/ 	.dword	_ZN40_INTERNAL_5781ca8d_4_k_cu_eaa0cd75_157434cuda3std3__45__cpo3endE
	.align		8
        /*0020*/ 	.dword	_ZN40_INTERNAL_5781ca8d_4_k_cu_eaa0cd75_157434cuda3std3__45__cpo6cbeginE
	.align		8
        /*0028*/ 	.dword	_ZN40_INTERNAL_5781ca8d_4_k_cu_eaa0cd75_157434cuda3std3__45__cpo4cendE
	.align		8
        /*0030*/ 	.dword	_ZN40_INTERNAL_5781ca8d_4_k_cu_eaa0cd75_157434cuda3std3__442_GLOBAL__N__5781ca8d_4_k_cu_eaa0cd75_157436ignoreE
	.align		8
        /*0038*/ 	.dword	_ZN40_INTERNAL_5781ca8d_4_k_cu_eaa0cd75_157434cuda3std3__419piecewise_constructE
	.align		8
        /*0040*/ 	.dword	_ZN40_INTERNAL_5781ca8d_4_k_cu_eaa0cd75_157434cuda3std3__48in_placeE
	.align		8
        /*0048*/ 	.dword	_ZN40_INTERNAL_5781ca8d_4_k_cu_eaa0cd75_157434cuda3std6ranges3__45__cpo4swapE
	.align		8
        /*0050*/ 	.dword	_ZN40_INTERNAL_5781ca8d_4_k_cu_eaa0cd75_157434cuda3std6ranges3__45__cpo9iter_moveE
	.align		8
        /*0058*/ 	.dword	_ZN40_INTERNAL_5781ca8d_4_k_cu_eaa0cd75_157434cute7productE
	.align		8
        /*0060*/ 	.dword	_ZN40_INTERNAL_5781ca8d_4_k_cu_eaa0cd75_157434cute1_E
	.align		8
        /*0068*/ 	.dword	$str$22
	.align		8
        /*0070*/ 	.dword	$str$23


//--------------------- .text._ZN7cutlass13device_kernelINS_4gemm6kernel13GemmUniversalIN4cute5tupleIJiiiiEEENS1_10collective13CollectiveMmaINS1_34MainloopSm90TmaGmmaWarpSpecializedILi8ENS5_IJNS4_1CILi2EEENSA_ILi1EEESC_EEENS1_35KernelTmaWarpSpecializedCooperativeEEENS5_IJNSA_ILi192EEENSA_ILi240EEENSA_ILi32EEEEEENS_6half_tENS5_IJlSC_lEEESK_SL_NS4_8TiledMMAINS4_8MMA_AtomIJNS4_4SM904GMMA25MMA_64x16x16_F32F16F16_SSILNSP_5MajorE0ELSR_0ELNSP_7ScaleInE1ELSS_1EEEEEENS4_6LayoutISD_NS5_IJSC_NSA_ILi0EEESW_EEEEENS5_IJNS4_10UnderscoreESZ_SZ_EEEEENS4_13SM90_TMA_LOADENS4_14ComposedLayoutINS4_7SwizzleILi2ELi4ELi3EEENS4_18smem_ptr_flag_bitsILi16EEENSV_INS5_IJNSA_ILi8EEESI_EEENS5_IJSI_SC_EEEEEEEvNS4_8identityENS4_23SM90_TMA_LOAD_MULTICASTES1C_vS1D_EENS_8epilogue10collective6detail29Sm90TmaWarpSpecializedAdapterINS1H_15DefaultEpilogueISK_SL_SL_NS1G_6thread17LinearCombinationISK_Li1EffLNS1L_9ScaleType4KindE0ELNS_15FloatRoundStyleE2ESK_EENS1_15EpilogueDefaultEEEEEvvEEEEvNT_6ParamsE --------------------------
	.section	.text._ZN7cutlass13device_kernelINS_4gemm6kernel13GemmUniversalIN4cute5tupleIJiiiiEEENS1_10collective13CollectiveMmaINS1_34MainloopSm90TmaGmmaWarpSpecializedILi8ENS5_IJNS4_1CILi2EEENSA_ILi1EEESC_EEENS1_35KernelTmaWarpSpecializedCooperativeEEENS5_IJNSA_ILi192EEENSA_ILi240EEENSA_ILi32EEEEEENS_6half_tENS5_IJlSC_lEEESK_SL_NS4_8TiledMMAINS4_8MMA_AtomIJNS4_4SM904GMMA25MMA_64x16x16_F32F16F16_SSILNSP_5MajorE0ELSR_0ELNSP_7ScaleInE1ELSS_1EEEEEENS4_6LayoutISD_NS5_IJSC_NSA_ILi0EEESW_EEEEENS5_IJNS4_10UnderscoreESZ_SZ_EEEEENS4_13SM90_TMA_LOADENS4_14ComposedLayoutINS4_7SwizzleILi2ELi4ELi3EEENS4_18smem_ptr_flag_bitsILi16EEENSV_INS5_IJNSA_ILi8EEESI_EEENS5_IJSI_SC_EEEEEEEvNS4_8identityENS4_23SM90_TMA_LOAD_MULTICASTES1C_vS1D_EENS_8epilogue10collective6detail29Sm90TmaWarpSpecializedAdapterINS1H_15DefaultEpilogueISK_SL_SL_NS1G_6thread17LinearCombinationISK_Li1EffLNS1L_9ScaleType4KindE0ELNS_15FloatRoundStyleE2ESK_EENS1_15EpilogueDefaultEEEEEvvEEEEvNT_6ParamsE,"ax",@progbits
	.align	128
.text._ZN7cutlass13device_kernelINS_4gemm6kernel13GemmUniversalIN4cute5tupleIJiiiiEEENS1_10collective13CollectiveMmaINS1_34MainloopSm90TmaGmmaWarpSpecializedILi8ENS5_IJNS4_1CILi2EEENSA_ILi1EEESC_EEENS1_35KernelTmaWarpSpecializedCooperativeEEENS5_IJNSA_ILi192EEENSA_ILi240EEENSA_ILi32EEEEEENS_6half_tENS5_IJlSC_lEEESK_SL_NS4_8TiledMMAINS4_8MMA_AtomIJNS4_4SM904GMMA25MMA_64x16x16_F32F16F16_SSILNSP_5MajorE0ELSR_0ELNSP_7ScaleInE1ELSS_1EEEEEENS4_6LayoutISD_NS5_IJSC_NSA_ILi0EEESW_EEEEENS5_IJNS4_10UnderscoreESZ_SZ_EEEEENS4_13SM90_TMA_LOADENS4_14ComposedLayoutINS4_7SwizzleILi2ELi4ELi3EEENS4_18smem_ptr_flag_bitsILi16EEENSV_INS5_IJNSA_ILi8EEESI_EEENS5_IJSI_SC_EEEEEEEvNS4_8identityENS4_23SM90_TMA_LOAD_MULTICASTES1C_vS1D_EENS_8epilogue10collective6detail29Sm90TmaWarpSpecializedAdapterINS1H_15DefaultEpilogueISK_SL_SL_NS1G_6thread17LinearCombinationISK_Li1EffLNS1L_9ScaleType4KindE0ELNS_15FloatRoundStyleE2ESK_EENS1_15EpilogueDefaultEEEEEvvEEEEvNT_6ParamsE:
        .type           _ZN7cutlass13device_kernelINS_4gemm6kernel13GemmUniversalIN4cute5tupleIJiiiiEEENS1_10collective13CollectiveMmaINS1_34MainloopSm90TmaGmmaWarpSpecializedILi8ENS5_IJNS4_1CILi2EEENSA_ILi1EEESC_EEENS1_35KernelTmaWarpSpecializedCooperativeEEENS5_IJNSA_ILi192EEENSA_ILi240EEENSA_ILi32EEEEEENS_6half_tENS5_IJlSC_lEEESK_SL_NS4_8TiledMMAINS4_8MMA_AtomIJNS4_4SM904GMMA25MMA_64x16x16_F32F16F16_SSILNSP_5MajorE0ELSR_0ELNSP_7ScaleInE1ELSS_1EEEEEENS4_6LayoutISD_NS5_IJSC_NSA_ILi0EEESW_EEEEENS5_IJNS4_10UnderscoreESZ_SZ_EEEEENS4_13SM90_TMA_LOADENS4_14ComposedLayoutINS4_7SwizzleILi2ELi4ELi3EEENS4_18smem_ptr_flag_bitsILi16EEENSV_INS5_IJNSA_ILi8EEESI_EEENS5_IJSI_SC_EEEEEEEvNS4_8identityENS4_23SM90_TMA_LOAD_MULTICASTES1C_vS1D_EENS_8epilogue10collective6detail29Sm90TmaWarpSpecializedAdapterINS1H_15DefaultEpilogueISK_SL_SL_NS1G_6thread17LinearCombinationISK_Li1EffLNS1L_9ScaleType4KindE0ELNS_15FloatRoundStyleE2ESK_EENS1_15EpilogueDefaultEEEEEvvEEEEvNT_6ParamsE,@function
        .size           _ZN7cutlass13device_kernelINS_4gemm6kernel13GemmUniversalIN4cute5tupleIJiiiiEEENS1_10collective13CollectiveMmaINS1_34MainloopSm90TmaGmmaWarpSpecializedILi8ENS5_IJNS4_1CILi2EEENSA_ILi1EEESC_EEENS1_35KernelTmaWarpSpecializedCooperativeEEENS5_IJNSA_ILi192EEENSA_ILi240EEENSA_ILi32EEEEEENS_6half_tENS5_IJlSC_lEEESK_SL_NS4_8TiledMMAINS4_8MMA_AtomIJNS4_4SM904GMMA25MMA_64x16x16_F32F16F16_SSILNSP_5MajorE0ELSR_0ELNSP_7ScaleInE1ELSS_1EEEEEENS4_6LayoutISD_NS5_IJSC_NSA_ILi0EEESW_EEEEENS5_IJNS4_10UnderscoreESZ_SZ_EEEEENS4_13SM90_TMA_LOADENS4_14ComposedLayoutINS4_7SwizzleILi2ELi4ELi3EEENS4_18smem_ptr_flag_bitsILi16EEENSV_INS5_IJNSA_ILi8EEESI_EEENS5_IJSI_SC_EEEEEEEvNS4_8identityENS4_23SM90_TMA_LOAD_MULTICASTES1C_vS1D_EENS_8epilogue10collective6detail29Sm90TmaWarpSpecializedAdapterINS1H_15DefaultEpilogueISK_SL_SL_NS1G_6thread17LinearCombinationISK_Li1EffLNS1L_9ScaleType4KindE0ELNS_15FloatRoundStyleE2ESK_EENS1_15EpilogueDefaultEEEEEvvEEEEvNT_6ParamsE,(.L_x_556 - _ZN7cutlass13device_kernelINS_4gemm6kernel13GemmUniversalIN4cute5tupleIJiiiiEEENS1_10collective13CollectiveMmaINS1_34MainloopSm90TmaGmmaWarpSpecializedILi8ENS5_IJNS4_1CILi2EEENSA_ILi1EEESC_EEENS1_35KernelTmaWarpSpecializedCooperativeEEENS5_IJNSA_ILi192EEENSA_ILi240EEENSA_ILi32EEEEEENS_6half_tENS5_IJlSC_lEEESK_SL_NS4_8TiledMMAINS4_8MMA_AtomIJNS4_4SM904GMMA25MMA_64x16x16_F32F16F16_SSILNSP_5MajorE0ELSR_0ELNSP_7ScaleInE1ELSS_1EEEEEENS4_6LayoutISD_NS5_IJSC_NSA_ILi0EEESW_EEEEENS5_IJNS4_10UnderscoreESZ_SZ_EEEEENS4_13SM90_TMA_LOADENS4_14ComposedLayoutINS4_7SwizzleILi2ELi4ELi3EEENS4_18smem_ptr_flag_bitsILi16EEENSV_INS5_IJNSA_ILi8EEESI_EEENS5_IJSI_SC_EEEEEEEvNS4_8identityENS4_23SM90_TMA_LOAD_MULTICASTES1C_vS1D_EENS_8epilogue10collective6detail29Sm90TmaWarpSpecializedAdapterINS1H_15DefaultEpilogueISK_SL_SL_NS1G_6thread17LinearCombinationISK_Li1EffLNS1L_9ScaleType4KindE0ELNS_15FloatRoundStyleE2ESK_EENS1_15EpilogueDefaultEEEEEvvEEEEvNT_6ParamsE)
        .other          _ZN7cutlass13device_kernelINS_4gemm6kernel13GemmUniversalIN4cute5tupleIJiiiiEEENS1_10collective13CollectiveMmaINS1_34MainloopSm90TmaGmmaWarpSpecializedILi8ENS5_IJNS4_1CILi2EEENSA_ILi1EEESC_EEENS1_35KernelTmaWarpSpecializedCooperativeEEENS5_IJNSA_ILi192EEENSA_ILi240EEENSA_ILi32EEEEEENS_6half_tENS5_IJlSC_lEEESK_SL_NS4_8TiledMMAINS4_8MMA_AtomIJNS4_4SM904GMMA25MMA_64x16x16_F32F16F16_SSILNSP_5MajorE0ELSR_0ELNSP_7ScaleInE1ELSS_1EEEEEENS4_6LayoutISD_NS5_IJSC_NSA_ILi0EEESW_EEEEENS5_IJNS4_10UnderscoreESZ_SZ_EEEEENS4_13SM90_TMA_LOADENS4_14ComposedLayoutINS4_7SwizzleILi2ELi4ELi3EEENS4_18smem_ptr_flag_bitsILi16EEENSV_INS5_IJNSA_ILi8EEESI_EEENS5_IJSI_SC_EEEEEEEvNS4_8identityENS4_23SM90_TMA_LOAD_MULTICASTES1C_vS1D_EENS_8epilogue10collective6detail29Sm90TmaWarpSpecializedAdapterINS1H_15DefaultEpilogueISK_SL_SL_NS1G_6thread17LinearCombinationISK_Li1EffLNS1L_9ScaleType4KindE0ELNS_15FloatRoundStyleE2ESK_EENS1_15EpilogueDefaultEEEEEvvEEEEvNT_6ParamsE,@"STO_CUDA_ENTRY STV_DEFAULT"
_ZN7cutlass13device_kernelINS_4gemm6kernel13GemmUniversalIN4cute5tupleIJiiiiEEENS1_10collective13CollectiveMmaINS1_34MainloopSm90TmaGmmaWarpSpecializedILi8ENS5_IJNS4_1CILi2EEENSA_ILi1EEESC_EEENS1_35KernelTmaWarpSpecializedCooperativeEEENS5_IJNSA_ILi192EEENSA_ILi240EEENSA_ILi32EEEEEENS_6half_tENS5_IJlSC_lEEESK_SL_NS4_8TiledMMAINS4_8MMA_AtomIJNS4_4SM904GMMA25MMA_64x16x16_F32F16F16_SSILNSP_5MajorE0ELSR_0ELNSP_7ScaleInE1ELSS_1EEEEEENS4_6LayoutISD_NS5_IJSC_NSA_ILi0EEESW_EEEEENS5_IJNS4_10UnderscoreESZ_SZ_EEEEENS4_13SM90_TMA_LOADENS4_14ComposedLayoutINS4_7SwizzleILi2ELi4ELi3EEENS4_18smem_ptr_flag_bitsILi16EEENSV_INS5_IJNSA_ILi8EEESI_EEENS5_IJSI_SC_EEEEEEEvNS4_8identityENS4_23SM90_TMA_LOAD_MULTICASTES1C_vS1D_EENS_8epilogue10collective6detail29Sm90TmaWarpSpecializedAdapterINS1H_15DefaultEpilogueISK_SL_SL_NS1G_6thread17LinearCombinationISK_Li1EffLNS1L_9ScaleType4KindE0ELNS_15FloatRoundStyleE2ESK_EENS1_15EpilogueDefaultEEEEEvvEEEEvNT_6ParamsE:
[----:B------:R-:W0:Y:S02]  /*0000*/  LDC R1, c[0x0][0x28] ;  /* 0x00000a00ff017b82 */ /* 0x000e240000000800 */
[----:B0-----:R-:W-:Y:S01]  /*0010*/  VIADD R1, R1, 0xfffffdf8 ;  /* 0xfffffdf801017836 */ /* 0x001fe20000000000 */
[----:B------:R-:W0:Y:S01]  /*0020*/  S2R R5, SR_TID.X ;  /* 0x0000000000057919 */ /* 0x000e220000002100 */
[----:B------:R-:W-:Y:S01]  /*0030*/  ELECT P0, URZ, PT ;  /* 0x00000000003f782f */ /* 0x000fe20003800000 */
[----:B------:R-:W-:Y:S01]  /*0040*/  BSSY B0, `(.L_x_0) ;  /* 0x000000f000007945 */ /* 0x000fe20003800000 */
[--C-:B0-----:R-:W-:Y:S02]  /*0050*/  SHF.R.U32.HI R0, RZ, 0x5, R5.reuse ;  /* 0x00000005ff007819 */ /* 0x101fe40000011605 */
[----:B------:R-:W-:-:S03]  /*0060*/  SHF.R.U32.HI R2, RZ, 0x7, R5 ;  /* 0x00000007ff027819 */ /* 0x000fc60000011605 */
[----:B------:R-:W0:Y:S04]  /*0070*/  SHFL.IDX PT, R3, R0, RZ, 0x1f ;  /* 0x00001fff00037589 */ /* 0x000e2800000e0000 */
[----:B------:R1:W2:Y:S01]  /*0080*/  SHFL.IDX PT, R6, R2, RZ, 0x1f ;  /* 0x00001fff02067589 */ /* 0x0002a200000e0000 */
[----:B0-----:R-:W-:-:S13]  /*0090*/  ISETP.NE.OR P0, PT, R3, RZ, !P0 ;  /* 0x000000ff0300720c */ /* 0x001fda0004705670 */
[----:B-12---:R-:W-:Y:S05]  /*00a0*/  @P0 BRA `(.L_x_1) ;  /* 0x0000000000200947 */ /* 0x006fea0003800000 */
[----:B------:R-:W-:Y:S02]  /*00b0*/  ULDC.64 UR4, c[0x0][0x198] ;  /* 0x0000660000047ab9 */ /* 0x000fe40000000a00 */
[----:B------:R-:W-:Y:S02]  /*00c0*/  UIADD3 UR6, UP0, UR4, 0xf0, URZ ;  /* 0x000000f004067890 */ /* 0x000fe4000ff1e03f */
[----:B------:R-:W-:Y:S02]  /*00d0*/  UIADD3 UR4, UP1, UR4, 0x1f0, URZ ;  /* 0x000001f004047890 */ /* 0x000fe4000ff3e03f */
[----:B------:R-:W-:Y:S02]  /*00e0*/  UIADD3.X UR7, URZ, UR5, URZ, UP0, !UPT ;  /* 0x000000053f077290 */ /* 0x000fe400087fe43f */
[----:B------:R-:W-:-:S07]  /*00f0*/  UIADD3.X UR5, URZ, UR5, URZ, UP1, !UPT ;  /* 0x000000053f057290 */ /* 0x000fce0008ffe43f */
[----:B------:R0:W-:Y:S02]  /*0100*/  UTMACCTL.PF [UR6] ;  /* 0x00000000060079b9 */ /* 0x0001e40008040000 */
[----:B------:R0:W-:Y:S02]  /*0110*/  UTMACCTL.PF [UR4] ;  /* 0x00000000040079b9 */ /* 0x0001e40008040000 */
[----:B0-----:R-:W-:Y:S01]  /*0120*/  NOP ;  /* 0x0000000000007918 */ /* 0x001fe20000000000 */
.L_x_1:
[----:B------:R-:W-:Y:S05]  /*0130*/  BSYNC B0 ;  /* 0x0000000000007941 */ /* 0x000fea0003800000 */
.L_x_0:
[----:B------:R-:W0:Y:S02]  /*0140*/  SHFL.IDX PT, R4, R0, RZ, 0x1f ;  /* 0x00001fff00047589 */ /* 0x000e2400000e0000 */
[----:B0-----:R-:W-:-:S13]  /*0150*/  ISETP.NE.AND P0, PT, R4, RZ, PT ;  /* 0x000000ff0400720c */ /* 0x001fda0003f05270 */
[----:B------:R-:W-:Y:S05]  /*0160*/  @P0 BRA `(.L_x_2) ;  /* 0x0000000000840947 */ /* 0x000fea0003800000 */
[----:B------:R-:W-:Y:S01]  /*0170*/  ELECT P0, URZ, PT ;  /* 0x00000000003f782f */ /* 0x000fe20003800000 */
[----:B------:R-:W-:-:S12]  /*0180*/  BSSY B0, `(.L_x_2) ;  /* 0x000001f000007945 */ /* 0x000fd80003800000 */
[----:B------:R-:W-:Y:S05]  /*0190*/  @!P0 BRA `(.L_x_3) ;  /* 0x0000000000748947 */ /* 0x000fea0003800000 */
[----:B------:R-:W0:Y:S01]  /*01a0*/  S2UR UR8, SR_CgaCtaId ;  /* 0x00000000000879c3 */ /* 0x000e220000008800 */
[----:B------:R-:W-:Y:S01]  /*01b0*/  UMOV UR4, 0x400 ;  /* 0x0000040000047882 */ /* 0x000fe20000000000 */
[----:B------:R-:W-:Y:S01]  /*01c0*/  UMOV UR5, 0x1 ;  /* 0x0000000100057882 */ /* 0x000fe20000000000 */
[----:B------:R-:W-:Y:S02]  /*01d0*/  UMOV UR6, 0x4 ;  /* 0x0000000400067882 */ /* 0x000fe40000000000 */
[----:B------:R-:W-:-:S04]  /*01e0*/  UIADD3 UR6, -UR6, 0x100000, URZ ;  /* 0x0010000006067890 */ /* 0x000fc8000fffe13f */
[----:B------:R-:W-:Y:S02]  /*01f0*/  USHF.L.U32 UR7, UR6, 0xb, URZ ;  /* 0x0000000b06077899 */ /* 0x000fe4000800063f */
[----:B------:R-:W-:Y:S02]  /*0200*/  USHF.L.U32 UR6, UR6, 0x1, URZ ;  /* 0x0000000106067899 */ /* 0x000fe4000800063f */
[----:B0-----:R-:W-:Y:S02]  /*0210*/  ULEA UR8, UR8, UR4, 0x18 ;  /* 0x0000000408087291 */ /* 0x001fe4000f8ec03f */
[----:B------:R-:W-:-:S04]  /*0220*/  UIADD3 UR4, -UR5, 0x100000, URZ ;  /* 0x0010000005047890 */ /* 0x000fc8000fffe13f */
[----:B------:R-:W-:Y:S02]  /*0230*/  USHF.L.U32 UR5, UR4, 0xb, URZ ;  /* 0x0000000b04057899 */ /* 0x000fe4000800063f */
[----:B------:R-:W-:Y:S01]  /*0240*/  USHF.L.U32 UR4, UR4, 0x1, URZ ;  /* 0x0000000104047899 */ /* 0x000fe2000800063f */
[----:B------:R-:W0:Y:S11]  /*0250*/  FENCE.VIEW.ASYNC.S ;  /* 0x00000000000073c6 */ /* 0x000e360000000000 */
[----:B0-----:R0:W1:Y:S01]  /*0260*/  SYNCS.EXCH.64 URZ, [UR8], UR4 ;  /* 0x00000004083f75b2 */ /* 0x0010620008000100 */
[----:B------:R0:W2:Y:S01]  /*0270*/  SYNCS.EXCH.64 URZ, [UR8+0x40], UR6 ;  /* 0x00004006083f75b2 */ /* 0x0000a20008000100 */
[----:B------:R0:W3:Y:S01]  /*0280*/  SYNCS.EXCH.64 URZ, [UR8+0x8], UR4 ;  /* 0x00000804083f75b2 */ /* 0x0000e20008000100 */
[----:B------:R0:W4:Y:S01]  /*0290*/  SYNCS.EXCH.64 URZ, [UR8+0x48], UR6 ;  /* 0x00004806083f75b2 */ /* 0x0001220008000100 */
[----:B------:R0:W0:Y:S01]  /*02a0*/  SYNCS.EXCH.64 URZ, [UR8+0x10], UR4 ;  /* 0x00001004083f75b2 */ /* 0x0000220008000100 */
        /* <DEDUP_REMOVED lines=11> */
[----:B------:R-:W-:Y:S01]  /*0360*/  NOP ;  /* 0x0000000000007918 */ /* 0x000fe20000000000 */
.L_x_3:
[----:B0-----:R-:W-:Y:S05]  /*0370*/  BSYNC B0 ;  /* 0x0000000000007941 */ /* 0x001fea0003800000 */
.L_x_2:
[----:B------:R-:W-:Y:S01]  /*0380*/  SHF.R.S32.HI R2, RZ, 0x1f, R5 ;  /* 0x0000001fff027819 */ /* 0x000fe20000011405 */
[----:B------:R-:W0:Y:S01]  /*0390*/  SHFL.IDX PT, R0, R0, RZ, 0x1f ;  /* 0x00001fff00007589 */ /* 0x000e2200000e0000 */
[----:B------:R-:W5:Y:S01]  /*03a0*/  S2UR UR8, SR_CTAID.X ;  /* 0x00000000000879c3 */ /* 0x000f620000002500 */
[----:B------:R-:W-:Y:S02]  /*03b0*/  ELECT P0, URZ, PT ;  /* 0x00000000003f782f */ /* 0x000fe40003800000 */
[----:B------:R-:W-:Y:S01]  /*03c0*/  LEA.HI R2, R2, R5, RZ, 0x7 ;  /* 0x0000000502027211 */ /* 0x000fe200078f38ff */
[----:B------:R-:W-:Y:S01]  /*03d0*/  ULDC UR4, c[0x0][0x150] ;  /* 0x0000540000047ab9 */ /* 0x000fe20000000800 */
[----:B------:R-:W-:Y:S01]  /*03e0*/  SHF.R.S32.HI R9, RZ, 0x1f, R4 ;  /* 0x0000001fff097819 */ /* 0x000fe20000011404 */
[----:B------:R-:W-:Y:S01]  /*03f0*/  NOP ;  /* 0x0000000000007918 */ /* 0x000fe20000000000 */
[----:B------:R-:W-:Y:S01]  /*0400*/  LOP3.LUT R2, R2, 0xffffff80, RZ, 0xc0, !PT ;  /* 0xffffff8002027812 */ /* 0x000fe200078ec0ff */
[----:B------:R-:W-:Y:S01]  /*0410*/  NOP ;  /* 0x0000000000007918 */ /* 0x000fe20000000000 */
[----:B------:R-:W-:Y:S01]  /*0420*/  LEA.HI R9, R9, R4, RZ, 0x2 ;  /* 0x0000000409097211 */ /* 0x000fe200078f10ff */
[----:B------:R-:W1:Y:S01]  /*0430*/  LDC R11, c[0x0][0x144] ;  /* 0x00005100ff0b7b82 */ /* 0x000e620000000800 */
[----:B------:R-:W-:Y:S01]  /*0440*/  ISETP.NE.AND P3, PT, R6, RZ, PT ;  /* 0x000000ff0600720c */ /* 0x000fe20003f65270 */
[----:B------:R-:W-:Y:S01]  /*0450*/  IMAD.IADD R7, R5, 0x1, -R2 ;  /* 0x0000000105077824 */ /* 0x000fe200078e0a02 */
[----:B------:R-:W-:Y:S01]  /*0460*/  LOP3.LUT R9, R9, 0x3ffffffc, RZ, 0xc0, !PT ;  /* 0x3ffffffc09097812 */ /* 0x000fe200078ec0ff */
[----:B------:R-:W2:Y:S03]  /*0470*/  S2R R2, SR_CTAID.Y ;  /* 0x0000000000027919 */ /* 0x000ea60000002600 */
[----:B------:R-:W-:Y:S01]  /*0480*/  SHF.R.S32.HI R8, RZ, 0x1f, R7 ;  /* 0x0000001fff087819 */ /* 0x000fe20000011407 */
[----:B------:R-:W-:Y:S01]  /*0490*/  IMAD.IADD R4, R4, 0x1, -R9 ;  /* 0x0000000104047824 */ /* 0x000fe200078e0a09 */
[----:B------:R-:W3:Y:S02]  /*04a0*/  LDC R12, c[0x0][0x140] ;  /* 0x00005000ff0c7b82 */ /* 0x000ee40000000800 */
[----:B------:R-:W-:-:S02]  /*04b0*/  LEA.HI R8, R8, R7, RZ, 0x3 ;  /* 0x0000000708087211 */ /* 0x000fc400078f18ff */
[----:B0-----:R-:W-:Y:S02]  /*04c0*/  ISETP.NE.OR P0, PT, R0, RZ, !P0 ;  /* 0x000000ff0000720c */ /* 0x001fe40004705670 */
[--C-:B------:R-:W-:Y:S02]  /*04d0*/  SHF.R.S32.HI R0, RZ, 0x3, R8.reuse ;  /* 0x00000003ff007819 */ /* 0x100fe40000011408 */
[----:B------:R-:W-:Y:S02]  /*04e0*/  SHF.R.S32.HI R5, RZ, 0x1f, R8 ;  /* 0x0000001fff057819 */ /* 0x000fe40000011408 */
[----:B-----5:R-:W-:Y:S02]  /*04f0*/  I2FP.F32.U32 R8, UR8 ;  /* 0x0000000800087c45 */ /* 0x020fe40008201000 */
[----:B------:R-:W-:-:S03]  /*0500*/  LEA.HI R5, R5, R0, RZ, 0x2 ;  /* 0x0000000005057211 */ /* 0x000fc600078f10ff */
[----:B------:R-:W-:Y:S01]  /*0510*/  FMUL R10, R8, UR4 ;  /* 0x00000004080a7c20 */ /* 0x000fe20008400000 */
[----:B------:R-:W-:Y:S01]  /*0520*/  LOP3.LUT R5, R5, 0xfffffffc, RZ, 0xc0, !PT ;  /* 0xfffffffc05057812 */ /* 0x000fe200078ec0ff */
[----:B------:R-:W-:Y:S01]  /*0530*/  VOTEU.ALL UP0, P0 ;  /* 0x00000000003f7886 */ /* 0x000fe20000000000 */
[----:B------:R-:W-:Y:S01]  /*0540*/  ULDC UR4, c[0x0][0x154] ;  /* 0x0000550000047ab9 */ /* 0x000fe20000000800 */
[----:B------:R-:W-:Y:S02]  /*0550*/  VOTEU.ALL UP1, P0 ;  /* 0x00000000003f7886 */ /* 0x000fe40000020000 */
[----:B------:R-:W0:Y:S01]  /*0560*/  F2I.U32.TRUNC.NTZ R10, R10 ;  /* 0x0000000a000a7305 */ /* 0x000e22000020f000 */
[----:B------:R-:W-:Y:S01]  /*0570*/  IMAD.IADD R5, R0, 0x1, -R5 ;  /* 0x0000000100057824 */ /* 0x000fe200078e0a05 */
[----:B------:R-:W5:Y:S01]  /*0580*/  @!UP0 S2UR UR7, SR_CgaCtaId ;  /* 0x00000000000789c3 */ /* 0x000f620000008800 */
[----:B------:R-:W-:Y:S01]  /*0590*/  @!UP0 UMOV UR6, 0x400 ;  /* 0x0000040000068882 */ /* 0x000fe20000000000 */
[----:B---3--:R-:W-:Y:S01]  /*05a0*/  ISETP.EQ.U32.AND P2, PT, R12, 0x1, PT ;  /* 0x000000010c00780c */ /* 0x008fe20003f42070 */
[----:B------:R-:W-:Y:S01]  /*05b0*/  IMAD R8, R4, 0x4, R5 ;  /* 0x0000000404087824 */ /* 0x000fe200078e0205 */
[----:B--2---:R-:W-:-:S04]  /*05c0*/  I2FP.F32.U32 R4, R2 ;  /* 0x0000000200047245 */ /* 0x004fc80000201000 */
[----:B------:R-:W-:Y:S01]  /*05d0*/  LEA.HI R0, R8, R8, RZ, 0x1 ;  /* 0x0000000808007211 */ /* 0x000fe200078f08ff */
[----:B------:R-:W2:Y:S03]  /*05e0*/  LDC R5, c[0x0][0x148] ;  /* 0x00005200ff057b82 */ /* 0x000ea60000000800 */
[----:B------:R-:W-:Y:S01]  /*05f0*/  LOP3.LUT R9, R0, 0xfffffffe, RZ, 0xc0, !PT ;  /* 0xfffffffe00097812 */ /* 0x000fe200078ec0ff */
[----:B0-----:R-:W-:Y:S02]  /*0600*/  IMAD.MOV R14, RZ, RZ, -R10 ;  /* 0x000000ffff0e7224 */ /* 0x001fe400078e0a0a */
[----:B------:R-:W-:Y:S01]  /*0610*/  FMUL R10, R4, UR4 ;  /* 0x00000004040a7c20 */ /* 0x000fe20008400000 */
[----:B------:R-:W-:Y:S01]  /*0620*/  SHF.R.S32.HI R0, RZ, 0x1f, R3 ;  /* 0x0000001fff007819 */ /* 0x000fe20000011403 */
[----:B------:R-:W-:Y:S01]  /*0630*/  UMOV UR4, 0x20 ;  /* 0x0000002000047882 */ /* 0x000fe20000000000 */
[----:B-1----:R-:W-:Y:S01]  /*0640*/  IMAD R4, R11, R14, UR8 ;  /* 0x000000080b047e24 */ /* 0x002fe2000f8e020e */
[----:B------:R-:W-:-:S04]  /*0650*/  @!UP0 UIADD3 UR4, -UR4, 0x100000, URZ ;  /* 0x0010000004048890 */ /* 0x000fc8000fffe13f */
[----:B------:R-:W-:Y:S02]  /*0660*/  @!UP0 USHF.L.U32 UR5, UR4, 0xb, URZ ;  /* 0x0000000b04058899 */ /* 0x000fe4000800063f */
[----:B------:R-:W-:Y:S01]  /*0670*/  @!UP0 USHF.L.U32 UR4, UR4, 0x1, URZ ;  /* 0x0000000104048899 */ /* 0x000fe2000800063f */
[----:B------:R-:W-:Y:S01]  /*0680*/  IMAD.IADD R9, R8, 0x1, -R9 ;  /* 0x0000000108097824 */ /* 0x000fe200078e0a09 */
[----:B------:R-:W0:Y:S01]  /*0690*/  F2I.U32.TRUNC.NTZ R10, R10 ;  /* 0x0000000a000a7305 */ /* 0x000e22000020f000 */
[----:B------:R-:W-:-:S03]  /*06a0*/  LEA.HI R0, R0, R3, RZ, 0x2 ;  /* 0x0000000300007211 */ /* 0x000fc600078f10ff */
[----:B------:R-:W-:Y:S01]  /*06b0*/  ISETP.NE.AND P4, PT, R9, R4, PT ;  /* 0x000000040900720c */ /* 0x000fe20003f85270 */
[----:B------:R-:W-:Y:S01]  /*06c0*/  IMAD.SHL.U32 R9, R8, 0x4, RZ ;  /* 0x0000000408097824 */ /* 0x000fe200078e00ff */
[----:B------:R-:W-:Y:S01]  /*06d0*/  LOP3.LUT R0, R0, 0xfffffffc, RZ, 0xc0, !PT ;  /* 0xfffffffc00007812 */ /* 0x000fe200078ec0ff */
[----:B-----5:R-:W-:Y:S01]  /*06e0*/  @!UP0 ULEA UR6, UR7, UR6, 0x18 ;  /* 0x0000000607068291 */ /* 0x020fe2000f8ec03f */
[----:B------:R-:W-:Y:S02]  /*06f0*/  VOTEU.ALL UP0, P0 ;  /* 0x00000000003f7886 */ /* 0x000fe40000000000 */
[----:B------:R-:W-:Y:S01]  /*0700*/  LOP3.LUT R13, R8, 0xc, R9, 0x78, !PT ;  /* 0x0000000c080d7812 */ /* 0x000fe200078e7809 */
[----:B------:R-:W-:Y:S01]  /*0710*/  IMAD.IADD R0, R3, 0x1, -R0 ;  /* 0x0000000103007824 */ /* 0x000fe200078e0a00 */
[----:B------:R-:W-:Y:S01]  /*0720*/  LOP3.LUT P0, RZ, R7, 0x7, RZ, 0xc0, !PT ;  /* 0x0000000707ff7812 */ /* 0x000fe2000780c0ff */
[----:B------:R-:W-:Y:S02]  /*0730*/  IMAD.MOV.U32 R7, RZ, RZ, 0x1 ;  /* 0x00000001ff077424 */ /* 0x000fe400078e00ff */
[----:B0-----:R-:W-:Y:S01]  /*0740*/  IMAD.MOV R14, RZ, RZ, -R10 ;  /* 0x000000ffff0e7224 */ /* 0x001fe200078e0a0a */
[----:B------:R-:W-:Y:S01]  /*0750*/  ISETP.NE.AND P1, PT, R0, 0x3, PT ;  /* 0x000000030000780c */ /* 0x000fe20003f25270 */
[----:B------:R-:W-:Y:S01]  /*0760*/  VIADD R10, R6, 0xffffffff ;  /* 0xffffffff060a7836 */ /* 0x000fe20000000000 */
[----:B------:R-:W-:Y:S01]  /*0770*/  @P4 LEA.HI R8, R13, R13, RZ, 0x1 ;  /* 0x0000000d0d084211 */ /* 0x000fe200078f08ff */
[----:B--2---:R-:W-:Y:S01]  /*0780*/  IMAD R9, R5, R14, R2 ;  /* 0x0000000e05097224 */ /* 0x004fe200078e0202 */
[----:B------:R-:W-:Y:S01]  /*0790*/  ISETP.EQ.OR P1, PT, R0, RZ, !P1 ;  /* 0x000000ff0000720c */ /* 0x000fe20004f22670 */
[----:B------:R0:W-:Y:S01]  /*07a0*/  STL [R1+0xa4], R13 ;  /* 0x0000a40d01007387 */ /* 0x0001e20000100800 */
[----:B------:R-:W-:-:S03]  /*07b0*/  @P4 SHF.R.S32.HI R8, RZ, 0x1, R8 ;  /* 0x00000001ff084819 */ /* 0x000fc60000011408 */
[----:B------:R-:W1:Y:S02]  /*07c0*/  FENCE.VIEW.ASYNC.S ;  /* 0x00000000000073c6 */ /* 0x000e640000000000 */
[----:B-1----:R0:W1:Y:S01]  /*07d0*/  @!UP0 SYNCS.EXCH.64 URZ, [UR6+0x90], UR4 ;  /* 0x00009004063f85b2 */ /* 0x0020620008000100 */
[----:B------:R-:W-:Y:S02]  /*07e0*/  ISETP.LT.U32.AND P0, PT, R13, 0x2, !P0 ;  /* 0x000000020d00780c */ /* 0x000fe40004701070 */
[----:B------:R-:W-:Y:S02]  /*07f0*/  @P4 ISETP.NE.AND P5, PT, R8, R9, PT ;  /* 0x000000090800420c */ /* 0x000fe40003fa5270 */
[----:B------:R-:W-:Y:S02]  /*0800*/  ISETP.EQ.AND P1, PT, R6, RZ, P1 ;  /* 0x000000ff0600720c */ /* 0x000fe40000f22270 */
[----:B------:R-:W-:Y:S02]  /*0810*/  SEL R8, RZ, 0x1, !P0 ;  /* 0x00000001ff087807 */ /* 0x000fe40004000000 */
[----:B------:R-:W-:-:S02]  /*0820*/  @P4 SEL R7, RZ, 0x1, P5 ;  /* 0x00000001ff074807 */ /* 0x000fc40002800000 */
[----:B------:R-:W-:Y:S02]  /*0830*/  ISETP.GE.U32.AND P6, PT, R10, 0x2, PT ;  /* 0x000000020a00780c */ /* 0x000fe40003fc6070 */
[----:B------:R-:W-:Y:S02]  /*0840*/  SEL R6, RZ, 0x1, !P1 ;  /* 0x00000001ff067807 */ /* 0x000fe40004800000 */
[----:B------:R-:W-:Y:S01]  /*0850*/  LOP3.LUT R7, R7, R8, RZ, 0xc0, !PT ;  /* 0x0000000807077212 */ /* 0x000fe200078ec0ff */
[----:B------:R0:W2:Y:S01]  /*0860*/  @!UP1 SYNCS.EXCH.64 URZ, [UR6+0x98], UR4 ;  /* 0x00009804063f95b2 */ /* 0x0000a20008000100 */
[----:B------:R-:W-:Y:S01]  /*0870*/  SEL R6, R6, 0x2, P6 ;  /* 0x0000000206067807 */ /* 0x000fe20003000000 */
[----:B------:R-:W-:Y:S02]  /*0880*/  NOP ;  /* 0x0000000000007918 */ /* 0x000fe40000000000 */
[----:B------:R0:W-:Y:S04]  /*0890*/  STL [R1+0xa0], R7 ;  /* 0x0000a00701007387 */ /* 0x0001e80000100800 */
[----:B------:R0:W-:Y:S01]  /*08a0*/  STL [R1+0xb8], R6 ;  /* 0x0000b80601007387 */ /* 0x0001e20000100800 */
[----:B-1----:R-:W-:Y:S05]  /*08b0*/  @!P2 BRA `(.L_x_4) ;  /* 0x000000000008a947 */ /* 0x002fea0003800000 */
[----:B--2-4-:R-:W-:Y:S01]  /*08c0*/  UCGABAR_ARV ;  /* 0x00000000000079c7 */ /* 0x014fe20008000000 */
[----:B------:R-:W-:Y:S05]  /*08d0*/  BRA `(.L_x_5) ;  /* 0x0000000000047947 */ /* 0x000fea0003800000 */
.L_x_4:
[----:B--2-4-:R-:W-:Y:S01]  /*08e0*/  NOP ;  /* 0x0000000000007918 */ /* 0x014fe20000000000 */
.L_x_5:
[----:B0-----:R-:W0:Y:S01]  /*08f0*/  LDC R6, c[0x0][0x65c] ;  /* 0x00019700ff067b82 */ /* 0x001e220000000800 */
[----:B------:R-:W-:Y:S01]  /*0900*/  IMAD.MOV.U32 R7, RZ, RZ, RZ ;  /* 0x000000ffff077224 */ /* 0x000fe200078e00ff */
[----:B0-----:R-:W-:Y:S01]  /*0910*/  ISETP.NE.AND P1, PT, R6, 0x1, PT ;  /* 0x000000010600780c */ /* 0x001fe20003f25270 */
[----:B------:R-:W-:-:S12]  /*0920*/  IMAD.U32 R6, RZ, RZ, UR8 ;  /* 0x00000008ff067e24 */ /* 0x000fd8000f8e00ff */
[----:B------:R-:W0:Y:S01]  /*0930*/  @P1 LDC R9, c[0x0][0x10] ;  /* 0x00000400ff091b82 */ /* 0x000e220000000800 */
[----:B------:R-:W-:Y:S02]  /*0940*/  @P1 IMAD.MOV.U32 R3, RZ, RZ, RZ ;  /* 0x000000ffff031224 */ /* 0x000fe400078e00ff */
[----:B------:R-:W-:-:S05]  /*0950*/  @P1 IMAD.MOV.U32 R13, RZ, RZ, RZ ;  /* 0x000000ffff0d1224 */ /* 0x000fca00078e00ff */
[----:B------:R-:W1:Y:S01]  /*0960*/  @!P1 LDC R11, c[0x0][0xc] ;  /* 0x00000300ff0b9b82 */ /* 0x000e620000000800 */
[----:B0-----:R-:W-:-:S04]  /*0970*/  @P1 IMAD.WIDE.U32 R8, R9, UR8, R2 ;  /* 0x0000000809081c25 */ /* 0x001fc8000f8e0002 */
[----:B------:R-:W-:Y:S02]  /*0980*/  @P1 IMAD.MOV.U32 R15, RZ, RZ, R8 ;  /* 0x000000ffff0f1224 */ /* 0x000fe400078e0008 */
[----:B------:R-:W-:Y:S02]  /*0990*/  @P1 IMAD.IADD R23, R9, 0x1, R13 ;  /* 0x0000000109171824 */ /* 0x000fe400078e020d */
[----:B-1----:R-:W-:-:S04]  /*09a0*/  @!P1 IMAD.WIDE.U32 R6, R2, R11, R6 ;  /* 0x0000000b02069225 */ /* 0x002fc800078e0006 */
[----:B------:R-:W-:Y:S02]  /*09b0*/  @!P1 IMAD.MOV.U32 R15, RZ, RZ, R6 ;  /* 0x000000ffff0f9224 */ /* 0x000fe400078e0006 */
[----:B------:R-:W-:-:S03]  /*09c0*/  @!P1 IMAD.MOV.U32 R23, RZ, RZ, R7 ;  /* 0x000000ffff179224 */ /* 0x000fc600078e0007 */
[----:B------:R0:W-:Y:S04]  /*09d0*/  STL [R1+0xc4], R15 ;  /* 0x0000c40f01007387 */ /* 0x0001e80000100800 */
[----:B------:R0:W-:Y:S01]  /*09e0*/  STL [R1+0xc0], R23 ;  /* 0x0000c01701007387 */ /* 0x0001e20000100800 */
[----:B------:R-:W-:Y:S05]  /*09f0*/  @!P2 BRA `(.L_x_6) ;  /* 0x00000000000ca947 */ /* 0x000fea0003800000 */
[----:B------:R-:W-:Y:S01]  /*0a00*/  UCGABAR_WAIT ;  /* 0x0000000000007dc7 */ /* 0x000fe20008000000 */
[----:B------:R-:W-:Y:S01]  /*0a10*/  CCTL.IVALL ;  /* 0x00000000ff00798f */ /* 0x000fe20002000000 */
[----:B------:R-:W-:Y:S05]  /*0a20*/  BRA `(.L_x_7) ;  /* 0x0000000000047947 */ /* 0x000fea0003800000 */
.L_x_6:
[----:B------:R-:W-:Y:S06]  /*0a30*/  BAR.SYNC.DEFER_BLOCKING 0x0 ;  /* 0x0000000000007b1d */ /* 0x000fec0000010000 */
.L_x_7:
[----:B------:R-:W-:Y:S05]  /*0a40*/  @!P3 BRA `(.L_x_8) ;  /* 0x00000170004cb947 */ /* 0x000fea0003800000 */
[----:B------:R-:W-:-:S13]  /*0a50*/  ISETP.GT.U32.AND P0, PT, R10, 0x1, PT ;  /* 0x000000010a00780c */ /* 0x000fda0003f04070 */
[----:B------:R-:W-:Y:S05]  /*0a60*/  @P0 EXIT ;  /* 0x000000000000094d */ /* 0x000fea0003800000 */
[----:B------:R-:W-:Y:S01]  /*0a70*/  IMAD.MOV.U32 R6, RZ, RZ, -0x1 ;  /* 0xffffffffff067424 */ /* 0x000fe200078e00ff */
[----:B------:R-:W-:Y:S01]  /*0a80*/  ULDC.64 UR4, c[0x0][0x650] ;  /* 0x0001940000047ab9 */ /* 0x000fe20000000a00 */
[----:B------:R-:W-:Y:S01]  /*0a90*/  PRMT R0, RZ, 0x7610, R0 ;  /* 0x00007610ff007816 */ /* 0x000fe20000000000 */
[----:B------:R-:W-:Y:S01]  /*0aa0*/  IMAD.MOV.U32 R18, RZ, RZ, -0x1 ;  /* 0xffffffffff127424 */ /* 0x000fe200078e00ff */
[----:B------:R-:W-:Y:S01]  /*0ab0*/  ISETP.GE.U32.AND P0, PT, R15, UR4, PT ;  /* 0x000000040f007c0c */ /* 0x000fe2000bf06070 */
[----:B------:R1:W-:Y:S01]  /*0ac0*/  STL [R1+0xbc], R6 ;  /* 0x0000bc0601007387 */ /* 0x0003e20000100800 */
[----:B------:R-:W-:Y:S02]  /*0ad0*/  IMAD.MOV.U32 R19, RZ, RZ, -0x1 ;  /* 0xffffffffff137424 */ /* 0x000fe400078e00ff */
[----:B------:R-:W-:-:S13]  /*0ae0*/  ISETP.GE.U32.AND.EX P0, PT, R23, UR5, PT, P0 ;  /* 0x0000000517007c0c */ /* 0x000fda000bf06100 */
[----:B-1----:R-:W-:Y:S05]  /*0af0*/  @P0 BRA `(.L_x_9) ;  /* 0x0000000400340947 */ /* 0x002fea0003800000 */
[----:B------:R-:W1:Y:S01]  /*0b00*/  LDC.64 R16, c[0x0][0x628] ;  /* 0x00018a00ff107b82 */ /* 0x000e620000000a00 */
[----:B------:R-:W-:Y:S02]  /*0b10*/  IMAD.MOV.U32 R6, RZ, RZ, R15 ;  /* 0x000000ffff067224 */ /* 0x000fe400078e000f */
[----:B------:R-:W-:-:S05]  /*0b20*/  IMAD.MOV.U32 R7, RZ, RZ, R23 ;  /* 0x000000ffff077224 */ /* 0x000fca00078e0017 */
[----:B------:R-:W2:Y:S08]  /*0b30*/  LDC R0, c[0x0][0x630] ;  /* 0x00018c00ff007b82 */ /* 0x000eb00000000800 */
[----:B------:R-:W3:Y:S01]  /*0b40*/  LDC.64 R18, c[0x0][0x620] ;  /* 0x00018800ff127b82 */ /* 0x000ee20000000a00 */
[----:B-1----:R-:W-:-:S04]  /*0b50*/  ISETP.NE.U32.AND P0, PT, R16, RZ, PT ;  /* 0x000000ff1000720c */ /* 0x002fc80003f05070 */
[----:B------:R-:W-:-:S13]  /*0b60*/  ISETP.NE.AND.EX P0, PT, R17, RZ, PT, P0 ;  /* 0x000000ff1100720c */ /* 0x000fda0003f05300 */
[----:B--23--:R-:W-:Y:S05]  /*0b70*/  @!P0 BRA `(.L_x_10) ;  /* 0x0000000000288947 */ /* 0x00cfea0003800000 */
[----:B------:R-:W1:Y:S02]  /*0b80*/  LDC R11, c[0x0][0x634] ;  /* 0x00018d00ff0b7b82 */ /* 0x000e640000000800 */
[----:B-1----:R-:W-:-:S05]  /*0b90*/  IADD3 R11, P0, R15, R11, RZ ;  /* 0x0000000b0f0b7210 */ /* 0x002fca0007f1e0ff */
[----:B------:R-:W-:-:S04]  /*0ba0*/  IMAD.X R13, RZ, RZ, R23, P0 ;  /* 0x000000ffff0d7224 */ /* 0x000fc800000e0617 */
[----:B------:R-:W-:-:S04]  /*0bb0*/  IMAD.WIDE.U32 R6, R13, R16, RZ ;  /* 0x000000100d067225 */ /* 0x000fc800078e00ff */
[----:B------:R-:W-:-:S04]  /*0bc0*/  IMAD.WIDE.U32 R8, P0, R11, R17, R6 ;  /* 0x000000110b087225 */ /* 0x000fc80007800006 */
[----:B------:R-:W-:-:S04]  /*0bd0*/  IMAD.WIDE.U32 R6, R11, R16, RZ ;  /* 0x000000100b067225 */ /* 0x000fc800078e00ff */
[----:B------:R-:W-:Y:S01]  /*0be0*/  IMAD.X R11, RZ, RZ, RZ, P0 ;  /* 0x000000ffff0b7224 */ /* 0x000fe200000e06ff */
[----:B------:R-:W-:Y:S01]  /*0bf0*/  IADD3 RZ, P0, R7, R8, RZ ;  /* 0x0000000807ff7210 */ /* 0x000fe20007f1e0ff */
[----:B------:R-:W-:-:S04]  /*0c00*/  IMAD.MOV.U32 R10, RZ, RZ, R9 ;  /* 0x000000ffff0a7224 */ /* 0x000fc800078e0009 */
[----:B------:R-:W-:-:S08]  /*0c10*/  IMAD.WIDE.U32.X R6, R13, R17, R10, P0 ;  /* 0x000000110d067225 */ /* 0x000fd000000e040a */
.L_x_10:
[-CC-:B------:R-:W-:Y:S01]  /*0c20*/  SHF.R.U64 R22, R6, R0.reuse, R7.reuse ;  /* 0x0000000006167219 */ /* 0x180fe20000001207 */
[----:B------:R-:W1:Y:S01]  /*0c30*/  LDC.64 R20, c[0x0][0x640] ;  /* 0x00019000ff147b82 */ /* 0x000e620000000a00 */
[----:B------:R-:W-:Y:S01]  /*0c40*/  SHF.R.U32.HI R0, RZ, R0, R7 ;  /* 0x00000000ff007219 */ /* 0x000fe20000011607 */
[----:B------:R-:W-:Y:S01]  /*0c50*/  IMAD.MOV.U32 R6, RZ, RZ, R15 ;  /* 0x000000ffff067224 */ /* 0x000fe200078e000f */
[----:B------:R-:W-:-:S05]  /*0c60*/  IADD3 R3, P0, RZ, -R22, RZ ;  /* 0x80000016ff037210 */ /* 0x000fca0007f1e0ff */
[----:B------:R-:W2:Y:S01]  /*0c70*/  LDC R8, c[0x0][0x618] ;  /* 0x00018600ff087b82 */ /* 0x000ea20000000800 */
[----:B------:R-:W-:-:S04]  /*0c80*/  IMAD.X R7, RZ, RZ, ~R0, P0 ;  /* 0x000000ffff077224 */ /* 0x000fc800000e0e00 */
[----:B------:R-:W-:Y:S02]  /*0c90*/  IMAD R0, R7, R18, RZ ;  /* 0x0000001207007224 */ /* 0x000fe400078e02ff */
[----:B------:R-:W-:Y:S01]  /*0ca0*/  IMAD.MOV.U32 R7, RZ, RZ, R23 ;  /* 0x000000ffff077224 */ /* 0x000fe200078e0017 */
[----:B------:R-:W3:Y:S01]  /*0cb0*/  LDC R12, c[0x0][0x608] ;  /* 0x00018200ff0c7b82 */ /* 0x000ee20000000800 */
[----:B0-----:R-:W-:Y:S02]  /*0cc0*/  IMAD R23, R5, R14, R2 ;  /* 0x0000000e05177224 */ /* 0x001fe400078e0202 */
[----:B------:R-:W-:-:S04]  /*0cd0*/  IMAD.WIDE.U32 R6, R3, R18, R6 ;  /* 0x0000001203067225 */ /* 0x000fc800078e0006 */
[----:B------:R-:W-:Y:S01]  /*0ce0*/  IMAD R3, R3, R19, R0 ;  /* 0x0000001303037224 */ /* 0x000fe200078e0200 */
[----:B------:R-:W0:Y:S01]  /*0cf0*/  LDC R16, c[0x0][0x658] ;  /* 0x00019600ff107b82 */ /* 0x000e220000000800 */
[----:B-1----:R-:W-:Y:S01]  /*0d00*/  ISETP.NE.U32.AND P0, PT, R20, RZ, PT ;  /* 0x000000ff1400720c */ /* 0x002fe20003f05070 */
[----:B------:R-:W-:Y:S02]  /*0d10*/  IMAD.MOV.U32 R19, RZ, RZ, 0x1 ;  /* 0x00000001ff137424 */ /* 0x000fe400078e00ff */
[----:B------:R-:W-:Y:S01]  /*0d20*/  IMAD.IADD R3, R7, 0x1, R3 ;  /* 0x0000000107037824 */ /* 0x000fe200078e0203 */
[----:B------:R-:W-:Y:S01]  /*0d30*/  ISETP.NE.AND.EX P0, PT, R21, RZ, PT, P0 ;  /* 0x000000ff1500720c */ /* 0x000fe20003f05300 */
[----:B------:R-:W-:Y:S02]  /*0d40*/  IMAD.MOV.U32 R7, RZ, RZ, -0x1 ;  /* 0xffffffffff077424 */ /* 0x000fe400078e00ff */
[----:B------:R-:W1:Y:S01]  /*0d50*/  LDC R13, c[0x0][0x600] ;  /* 0x00018000ff0d7b82 */ /* 0x000e620000000800 */
[----:B--2---:R-:W-:-:S02]  /*0d60*/  SHF.R.U64 R10, R6, R8, R3 ;  /* 0x00000008060a7219 */ /* 0x004fc40000001203 */
[----:B------:R-:W-:-:S05]  /*0d70*/  SHF.R.U32.HI R3, RZ, R8, R3 ;  /* 0x00000008ff037219 */ /* 0x000fca0000011603 */
[----:B------:R-:W2:Y:S01]  /*0d80*/  LDC R15, c[0x0][0x648] ;  /* 0x00019200ff0f7b82 */ /* 0x000ea20000000800 */
[-CC-:B---3--:R-:W-:Y:S02]  /*0d90*/  SHF.R.U64 R24, R10, R12.reuse, R3.reuse ;  /* 0x0000000c0a187219 */ /* 0x188fe40000001203 */
[----:B------:R-:W-:-:S05]  /*0da0*/  SHF.R.U32.HI R3, RZ, R12, R3 ;  /* 0x0000000cff037219 */ /* 0x000fca0000011603 */
[----:B------:R-:W3:Y:S01]  /*0db0*/  LDC R17, c[0x0][0x638] ;  /* 0x00018e00ff117b82 */ /* 0x000ee20000000800 */
[-CC-:B0-----:R-:W-:Y:S02]  /*0dc0*/  SHF.R.U64 R12, R24, R16.reuse, R3.reuse ;  /* 0x00000010180c7219 */ /* 0x181fe40000001203 */
[-C--:B------:R-:W-:Y:S02]  /*0dd0*/  SHF.L.U32 R0, R7, R16.reuse, RZ ;  /* 0x0000001007007219 */ /* 0x080fe400000006ff */
[----:B------:R-:W-:Y:S01]  /*0de0*/  SHF.R.U32.HI R3, RZ, R16, R3 ;  /* 0x00000010ff037219 */ /* 0x000fe20000011603 */
[----:B------:R-:W-:Y:S01]  /*0df0*/  IMAD.MOV.U32 R2, RZ, RZ, R12 ;  /* 0x000000ffff027224 */ /* 0x000fe200078e000c */
[----:B------:R-:W-:Y:S01]  /*0e00*/  LOP3.LUT R5, RZ, R0, RZ, 0x33, !PT ;  /* 0x00000000ff057212 */ /* 0x000fe200078e33ff */
[----:B------:R-:W0:Y:S01]  /*0e10*/  LDC R18, c[0x0][0x610] ;  /* 0x00018400ff127b82 */ /* 0x000e220000000800 */
[----:B------:R-:W-:Y:S05]  /*0e20*/  @!P0 BRA `(.L_x_11) ;  /* 0x0000000000288947 */ /* 0x000fea0003800000 */
[----:B------:R-:W4:Y:S02]  /*0e30*/  LDC R9, c[0x0][0x64c] ;  /* 0x00019300ff097b82 */ /* 0x000f240000000800 */
[----:B----4-:R-:W-:-:S05]  /*0e40*/  IADD3 R9, P0, R12, R9, RZ ;  /* 0x000000090c097210 */ /* 0x010fca0007f1e0ff */
        /* <DEDUP_REMOVED lines=8> */
.L_x_11:
[----:B------:R4:W-:Y:S01]  /*0ed0*/  STL [R1+0xbc], R22 ;  /* 0x0000bc1601007387 */ /* 0x0009e20000100800 */
[----:B--2---:R-:W-:Y:S01]  /*0ee0*/  SHF.R.U64 R2, R2, R15, R3 ;  /* 0x0000000f02027219 */ /* 0x004fe20000001203 */
[----:B-1----:R-:W-:Y:S01]  /*0ef0*/  VIADD R3, R13, 0xffffffff ;  /* 0xffffffff0d037836 */ /* 0x002fe20000000000 */
[----:B------:R-:W-:Y:S02]  /*0f00*/  SHF.L.U32 R0, R19, R16, RZ ;  /* 0x0000001013007219 */ /* 0x000fe400000006ff */
[----:B------:R-:W-:Y:S01]  /*0f10*/  LOP3.LUT R5, R24, R5, RZ, 0xc0, !PT ;  /* 0x0000000518057212 */ /* 0x000fe200078ec0ff */
[----:B------:R-:W-:Y:S01]  /*0f20*/  IMAD.MOV R6, RZ, RZ, -R2 ;  /* 0x000000ffff067224 */ /* 0x000fe200078e0a02 */
[----:B------:R-:W-:Y:S02]  /*0f30*/  SEL R4, R4, R23, !P1 ;  /* 0x0000001704047207 */ /* 0x000fe40004800000 */
[----:B------:R-:W-:Y:S01]  /*0f40*/  LOP3.LUT R3, R10, R3, RZ, 0xc0, !PT ;  /* 0x000000030a037212 */ /* 0x000fe200078ec0ff */
[----:B------:R-:W-:-:S02]  /*0f50*/  IMAD R5, R0, R2, R5 ;  /* 0x0000000200057224 */ /* 0x000fc400078e0205 */
[----:B---3--:R-:W-:Y:S02]  /*0f60*/  IMAD R0, R6, R17, R12 ;  /* 0x0000001106007224 */ /* 0x008fe400078e020c */
[----:B0-----:R-:W-:Y:S02]  /*0f70*/  IMAD R4, R5, R18, R4 ;  /* 0x0000001205047224 */ /* 0x001fe400078e0204 */
[----:B------:R-:W-:Y:S02]  /*0f80*/  IMAD.MOV.U32 R2, RZ, RZ, 0x1 ;  /* 0x00000001ff027424 */ /* 0x000fe400078e00ff */
[----:B------:R-:W-:-:S03]  /*0f90*/  IMAD R3, R0, R13, R3 ;  /* 0x0000000d00037224 */ /* 0x000fc600078e0203 */
[----:B------:R-:W-:Y:S02]  /*0fa0*/  PRMT R0, R2, 0x7610, R0 ;  /* 0x0000761002007816 */ /* 0x000fe40000000000 */
[----:B------:R-:W-:Y:S02]  /*0fb0*/  SEL R19, R3, R4, !P1 ;  /* 0x0000000403137207 */ /* 0x000fe40004800000 */
[----:B----4-:R-:W-:-:S07]  /*0fc0*/  SEL R18, R4, R3, !P1 ;  /* 0x0000000304127207 */ /* 0x010fce0004800000 */
.L_x_9:
[----:B------:R-:W-:-:S08]  /*0fd0*/  NOP ;  /* 0x0000000000007918 */ /* 0x000fd00000000000 */
[----:B------:R-:W1:Y:S02]  /*0fe0*/  USETMAXREG.TRY_ALLOC.CTAPOOL UP0, 0xe8 ;  /* 0x000000e8000079c8 */ /* 0x000e640008000600 */
[----:B-1----:R-:W-:-:S13]  /*0ff0*/  PLOP3.LUT P0, PT, PT, PT, UP0, 0x80, 0x0 ;  /* 0x000000000000781c */ /* 0x002fda0003f0f008 */
[----:B------:R-:W-:Y:S05]  /*1000*/  @!P0 BRA `(.L_x_9) ;  /* 0xfffffffc00f08947 */ /* 0x000fea000383ffff */
[----:B------:R-:W-:Y:S02]  /*1010*/  ULDC.64 UR4, c[0x0][0x598] ;  /* 0x0001660000047ab9 */ /* 0x000fe40000000a00 */
[----:B------:R-:W-:-:S04]  /*1020*/  ISETP.NE.U32.AND P0, PT, RZ, UR4, PT ;  /* 0x00000004ff007c0c */ /* 0x000fc8000bf05070 */
[----:B------:R-:W-:-:S13]  /*1030*/  ISETP.NE.AND.EX P0, PT, RZ, UR5, PT, P0 ;  /* 0x00000005ff007c0c */ /* 0x000fda000bf05300 */
[----:B------:R-:W-:Y:S05]  /*1040*/  @!P0 BRA `(.L_x_12) ;  /* 0x0000000000248947 */ /* 0x000fea0003800000 */
[----:B------:R-:W1:Y:S01]  /*1050*/  LDC.64 R2, c[0x0][0x598] ;  /* 0x00016600ff027b82 */ /* 0x000e620000000a00 */
[----:B------:R-:W-:Y:S02]  /*1060*/  ULDC.64 UR4, c[0x0][0x208] ;  /* 0x0000820000047ab9 */ /* 0x000fe40000000a00 */
[----:B-1----:R-:W2:Y:S02]  /*1070*/  LDG.E.64 R2, desc[UR4][R2.64] ;  /* 0x0000000402027981 */ /* 0x002ea4000c1e1b00 */
[----:B--2---:R-:W-:-:S04]  /*1080*/  ISETP.NE.U32.AND P0, PT, R2, RZ, PT ;  /* 0x000000ff0200720c */ /* 0x004fc80003f05070 */
[----:B------:R-:W-:-:S13]  /*1090*/  ISETP.NE.AND.EX P0, PT, R3, RZ, PT, P0 ;  /* 0x000000ff0300720c */ /* 0x000fda0003f05300 */
[----:B------:R-:W-:Y:S05]  /*10a0*/  @!P0 BRA `(.L_x_12) ;  /* 0x00000000000c8947 */ /* 0x000fea0003800000 */
[----:B------:R-:W-:Y:S02]  /*10b0*/  ULDC.64 UR4, c[0x0][0x208] ;  /* 0x0000820000047ab9 */ /* 0x000fe40000000a00 */
[----:B------:R1:W5:Y:S01]  /*10c0*/  LD.E R2, desc[UR4][R2.64] ;  /* 0x0000000402027980 */ /* 0x000362000c101900 */
[----:B------:R-:W-:Y:S05]  /*10d0*/  BRA `(.L_x_13) ;  /* 0x0000000000287947 */ /* 0x000fea0003800000 */
.L_x_12:
[----:B------:R-:W-:Y:S02]  /*10e0*/  ULDC.64 UR4, c[0x0][0x588] ;  /* 0x0001620000047ab9 */ /* 0x000fe40000000a00 */
[----:B------:R-:W-:-:S04]  /*10f0*/  ISETP.NE.U32.AND P0, PT, RZ, UR4, PT ;  /* 0x00000004ff007c0c */ /* 0x000fc8000bf05070 */
[----:B------:R-:W-:-:S13]  /*1100*/  ISETP.NE.AND.EX P0, PT, RZ, UR5, PT, P0 ;  /* 0x00000005ff007c0c */ /* 0x000fda000bf05300 */
[----:B------:R-:W-:Y:S05]  /*1110*/  @!P0 BRA `(.L_x_14) ;  /* 0x0000000000108947 */ /* 0x000fea0003800000 */
[----:B------:R-:W1:Y:S01]  /*1120*/  LDC.64 R2, c[0x0][0x588] ;  /* 0x00016200ff027b82 */ /* 0x000e620000000a00 */
[----:B------:R-:W-:Y:S02]  /*1130*/  ULDC.64 UR4, c[0x0][0x208] ;  /* 0x0000820000047ab9 */ /* 0x000fe40000000a00 */
[----:B-1----:R2:W5:Y:S01]  /*1140*/  LDG.E R2, desc[UR4][R2.64] ;  /* 0x0000000402027981 */ /* 0x002562000c1e1900 */
[----:B------:R-:W-:Y:S05]  /*1150*/  BRA `(.L_x_13) ;  /* 0x0000000000087947 */ /* 0x000fea0003800000 */
.L_x_14:
[----:B------:R-:W-:Y:S02]  /*1160*/  ULDC UR4, c[0x0][0x580] ;  /* 0x0001600000047ab9 */ /* 0x000fe40000000800 */
[----:B------:R-:W-:-:S07]  /*1170*/  IMAD.U32 R2, RZ, RZ, UR4 ;  /* 0x00000004ff027e24 */ /* 0x000fce000f8e00ff */
.L_x_13:
[----:B------:R-:W-:Y:S02]  /*1180*/  ULDC.64 UR4, c[0x0][0x5a0] ;  /* 0x0001680000047ab9 */ /* 0x000fe40000000a00 */
[----:B------:R-:W-:-:S04]  /*1190*/  ISETP.NE.U32.AND P0, PT, RZ, UR4, PT ;  /* 0x00000004ff007c0c */ /* 0x000fc8000bf05070 */
[----:B------:R-:W-:-:S13]  /*11a0*/  ISETP.NE.AND.EX P0, PT, RZ, UR5, PT, P0 ;  /* 0x00000005ff007c0c */ /* 0x000fda000bf05300 */
[----:B------:R-:W-:Y:S05]  /*11b0*/  @!P0 BRA `(.L_x_15) ;  /* 0x0000000000248947 */ /* 0x000fea0003800000 */
[----:B------:R-:W3:Y:S01]  /*11c0*/  LDC.64 R4, c[0x0][0x5a0] ;  /* 0x00016800ff047b82 */ /* 0x000ee20000000a00 */
[----:B------:R-:W-:Y:S02]  /*11d0*/  ULDC.64 UR4, c[0x0][0x208] ;  /* 0x0000820000047ab9 */ /* 0x000fe40000000a00 */
[----:B---3--:R-:W3:Y:S02]  /*11e0*/  LDG.E.64 R4, desc[UR4][R4.64] ;  /* 0x0000000404047981 */ /* 0x008ee4000c1e1b00 */
[----:B---3--:R-:W-:-:S04]  /*11f0*/  ISETP.NE.U32.AND P0, PT, R4, RZ, PT ;  /* 0x000000ff0400720c */ /* 0x008fc80003f05070 */
[----:B------:R-:W-:-:S13]  /*1200*/  ISETP.NE.AND.EX P0, PT, R5, RZ, PT, P0 ;  /* 0x000000ff0500720c */ /* 0x000fda0003f05300 */
[----:B------:R-:W-:Y:S05]  /*1210*/  @!P0 BRA `(.L_x_15) ;  /* 0x00000000000c8947 */ /* 0x000fea0003800000 */
[----:B------:R-:W-:Y:S02]  /*1220*/  ULDC.64 UR4, c[0x0][0x208] ;  /* 0x0000820000047ab9 */ /* 0x000fe40000000a00 */
[----:B------:R3:W5:Y:S01]  /*1230*/  LD.E R16, desc[UR4][R4.64] ;  /* 0x0000000404107980 */ /* 0x000762000c101900 */
[----:B------:R-:W-:Y:S05]  /*1240*/  BRA `(.L_x_16) ;  /* 0x0000000000287947 */ /* 0x000fea0003800000 */
.L_x_15:
[----:B------:R-:W-:Y:S02]  /*1250*/  ULDC.64 UR4, c[0x0][0x590] ;  /* 0x0001640000047ab9 */ /* 0x000fe40000000a00 */
[----:B------:R-:W-:-:S04]  /*1260*/  ISETP.NE.U32.AND P0, PT, RZ, UR4, PT ;  /* 0x00000004ff007c0c */ /* 0x000fc8000bf05070 */
[----:B------:R-:W-:-:S13]  /*1270*/  ISETP.NE.AND.EX P0, PT, RZ, UR5, PT, P0 ;  /* 0x00000005ff007c0c */ /* 0x000fda000bf05300 */
[----:B------:R-:W-:Y:S05]  /*1280*/  @!P0 BRA `(.L_x_17) ;  /* 0x0000000000108947 */ /* 0x000fea0003800000 */
[----:B------:R-:W3:Y:S01]  /*1290*/  LDC.64 R16, c[0x0][0x590] ;  /* 0x00016400ff107b82 */ /* 0x000ee20000000a00 */
[----:B------:R-:W-:Y:S02]  /*12a0*/  ULDC.64 UR4, c[0x0][0x208] ;  /* 0x0000820000047ab9 */ /* 0x000fe40000000a00 */
[----:B---3--:R4:W5:Y:S01]  /*12b0*/  LDG.E R16, desc[UR4][R16.64] ;  /* 0x0000000410107981 */ /* 0x008962000c1e1900 */
[----:B------:R-:W-:Y:S05]  /*12c0*/  BRA `(.L_x_16) ;  /* 0x0000000000087947 */ /* 0x000fea0003800000 */
.L_x_17:
[----:B------:R-:W-:Y:S02]  /*12d0*/  ULDC UR4, c[0x0][0x584] ;  /* 0x0001610000047ab9 */ /* 0x000fe40000000800 */
[----:B------:R-:W-:-:S07]  /*12e0*/  IMAD.U32 R16, RZ, RZ, UR4 ;  /* 0x00000004ff107e24 */ /* 0x000fce000f8e00ff */
.L_x_16:
[----:B------:R-:W-:-:S13]  /*12f0*/  LOP3.LUT P0, RZ, R0, 0xff, RZ, 0xc0, !PT ;  /* 0x000000ff00ff7812 */ /* 0x000fda000780c0ff */
[----:B------:R-:W-:Y:S05]  /*1300*/  @!P0 EXIT ;  /* 0x000000000000894d */ /* 0x000fea0003800000 */
[----:B------:R-:W-:Y:S02]  /*1310*/  ULDC UR4, c[0x0][0x28c] ;  /* 0x0000a30000047ab9 */ /* 0x000fe40000000800 */
[----:B------:R-:W-:-:S04]  /*1320*/  UIADD3 UR4, UR4, 0x1f, URZ ;  /* 0x0000001f04047890 */ /* 0x000fc8000fffe03f */
[----:B------:R-:W-:-:S04]  /*1330*/  USHF.R.S32.HI UR5, URZ, 0x1f, UR4 ;  /* 0x0000001f3f057899 */ /* 0x000fc80008011404 */
[----:B------:R-:W-:-:S03]  /*1340*/  ULEA.HI UR5, UR5, UR4, URZ, 0x5 ;  /* 0x0000000405057291 */ /* 0x000fc6000f8f283f */
[----:B------:R-:W-:Y:S01]  /*1350*/  UMOV UR4, URZ ;  /* 0x0000003f00047c82 */ /* 0x000fe20008000000 */
[----:B------:R-:W-:Y:S01]  /*1360*/  USHF.R.S32.HI UR6, URZ, 0x5, UR5 ;  /* 0x000000053f067899 */ /* 0x000fe20008011405 */
[----:B-12---:R-:W-:Y:S02]  /*1370*/  IMAD.U32 R3, RZ, RZ, UR4 ;  /* 0x00000004ff037e24 */ /* 0x006fe4000f8e00ff */
[----:B------:R-:W-:Y:S02]  /*1380*/  UMOV UR5, URZ ;  /* 0x0000003f00057c82 */ /* 0x000fe40008000000 */
[----:B------:R-:W-:Y:S02]  /*1390*/  IMAD.U32 R0, RZ, RZ, UR5 ;  /* 0x00000005ff007e24 */ /* 0x000fe4000f8e00ff */
[----:B---3--:R-:W-:-:S05]  /*13a0*/  IMAD.U32 R4, RZ, RZ, UR6 ;  /* 0x00000006ff047e24 */ /* 0x008fca000f8e00ff */
[----:B------:R1:W-:Y:S04]  /*13b0*/  STL [R1+0xe0], R4 ;  /* 0x0000e00401007387 */ /* 0x0003e80000100800 */
[----:B------:R1:W-:Y:S04]  /*13c0*/  STL [R1+0xd4], R0 ;  /* 0x0000d40001007387 */ /* 0x0003e80000100800 */
[----:B------:R1:W-:Y:S02]  /*13d0*/  STL [R1+0xcc], R3 ;  /* 0x0000cc0301007387 */ /* 0x0003e40000100800 */
.L_x_513:
[----:B-1----:R-:W1:Y:S01]  /*13e0*/  S2R R0, SR_TID.X ;  /* 0x0000000000007919 */ /* 0x002e620000002100 */
[----:B--2---:R-:W2:Y:S01]  /*13f0*/  S2UR UR7, SR_CgaCtaId ;  /* 0x00000000000779c3 */ /* 0x004ea20000008800 */
[----:B------:R-:W-:Y:S02]  /*1400*/  UMOV UR6, 0x400 ;  /* 0x0000040000067882 */ /* 0x000fe40000000000 */
[----:B--2---:R-:W-:-:S06]  /*1410*/  ULEA UR8, UR7, UR6, 0x18 ;  /* 0x0000000607087291 */ /* 0x004fcc000f8ec03f */
[----:B----4-:R-:W-:Y:S01]  /*1420*/  IMAD.U32 R17, RZ, RZ, UR8 ;  /* 0x00000008ff117e24 */ /* 0x010fe2000f8e00ff */
[----:B-1----:R-:W-:-:S04]  /*1430*/  LOP3.LUT R0, R0, 0x80, RZ, 0xc0, !PT ;  /* 0x0000008000007812 */ /* 0x002fc800078ec0ff */
[----:B------:R-:W-:-:S06]  /*1440*/  SHF.R.U32.HI R0, RZ, 0x7, R0 ;  /* 0x00000007ff007819 */ /* 0x000fcc0000011600 */
[----:B------:R-:W1:Y:S02]  /*1450*/  SHFL.IDX PT, R0, R0, RZ, 0x1f ;  /* 0x00001fff00007589 */ /* 0x000e6400000e0000 */
[----:B-1----:R-:W-:-:S13]  /*1460*/  R2UR UR4, R0 ;  /* 0x00000000000472ca */ /* 0x002fda00000e0000 */
[----:B------:R-:W-:-:S04]  /*1470*/  ULEA.HI UR5, UR4, UR4, URZ, 0x1 ;  /* 0x0000000404057291 */ /* 0x000fc8000f8f083f */
[----:B------:R-:W-:-:S04]  /*1480*/  ULOP3.LUT UR5, UR5, 0xffffe, URZ, 0xc0, !UPT ;  /* 0x000ffffe05057892 */ /* 0x000fc8000f8ec03f */
[----:B------:R-:W-:-:S03]  /*1490*/  UIADD3 UR5, UR4, -UR5, URZ ;  /* 0x8000000504057290 */ /* 0x000fc6000fffe03f */
[----:B------:R-:W-:Y:S01]  /*14a0*/  ULDC UR4, c[0x0][0x28c] ;  /* 0x0000a30000047ab9 */ /* 0x000fe20000000800 */
[----:B------:R-:W-:Y:S01]  /*14b0*/  ULEA UR5, UR5, UR8, 0xc ;  /* 0x0000000805057291 */ /* 0x000fe2000f8e603f */
[----:B------:R-:W-:-:S03]  /*14c0*/  ISETP.LT.AND P0, PT, RZ, UR4, PT ;  /* 0x00000004ff007c0c */ /* 0x000fc6000bf01270 */
[----:B------:R-:W-:-:S04]  /*14d0*/  UIADD3 UR5, UR5, 0x180, URZ ;  /* 0x0000018005057890 */ /* 0x000fc8000fffe03f */
[----:B------:R-:W-:-:S04]  /*14e0*/  USHF.R.U32.HI UR5, URZ, 0x4, UR5 ;  /* 0x000000043f057899 */ /* 0x000fc80008011605 */
[----:B------:R-:W-:Y:S02]  /*14f0*/  ULOP3.LUT UR36, UR5, 0x3fff, URZ, 0xc0, !UPT ;  /* 0x00003fff05247892 */ /* 0x000fe4000f8ec03f */
[----:B0-----:R-:W-:Y:S10]  /*1500*/  @P0 BRA `(.L_x_18) ;  /* 0x0000000000400947 */ /* 0x001ff40003800000 */
[----:B------:R-:W-:Y:S01]  /*1510*/  MOV R0, 0x0 ;  /* 0x0000000000007802 */ /* 0x000fe20000000f00 */
[----:B------:R-:W-:Y:S01]  /*1520*/  ULDC.64 UR4, c[0x4][0x68] ;  /* 0x01001a0000047ab9 */ /* 0x000fe20000000a00 */
[----:B------:R-:W-:Y:S01]  /*1530*/  ULDC.64 UR6, c[0x4][0x8] ;  /* 0x0100020000067ab9 */ /* 0x000fe20000000a00 */
[----:B------:R-:W-:Y:S01]  /*1540*/  IMAD.U32 R4, RZ, RZ, UR4 ;  /* 0x00000004ff047e24 */ /* 0x000fe2000f8e00ff */
[----:B0-----:R0:W1:Y:S01]  /*1550*/  LDC.64 R14, c[0x4][R0] ;  /* 0x01000000000e7b82 */ /* 0x0010620000000a00 */
[----:B------:R-:W-:Y:S01]  /*1560*/  IMAD.U32 R5, RZ, RZ, UR5 ;  /* 0x00000005ff057e24 */ /* 0x000fe2000f8e00ff */
[----:B------:R-:W-:Y:S01]  /*1570*/  ULDC.64 UR4, c[0x4][0x70] ;  /* 0x01001c0000047ab9 */ /* 0x000fe20000000a00 */
[----:B------:R-:W-:Y:S02]  /*1580*/  IMAD.U32 R10, RZ, RZ, UR6 ;  /* 0x00000006ff0a7e24 */ /* 0x000fe4000f8e00ff */
[----:B------:R-:W-:Y:S02]  /*1590*/  IMAD.U32 R6, RZ, RZ, UR4 ;  /* 0x00000004ff067e24 */ /* 0x000fe4000f8e00ff */
[----:B------:R-:W-:-:S02]  /*15a0*/  IMAD.U32 R7, RZ, RZ, UR5 ;  /* 0x00000005ff077e24 */ /* 0x000fc4000f8e00ff */
[----:B------:R-:W-:Y:S02]  /*15b0*/  IMAD.U32 R11, RZ, RZ, UR7 ;  /* 0x00000007ff0b7e24 */ /* 0x000fe4000f8e00ff */
[----:B------:R-:W-:Y:S02]  /*15c0*/  IMAD.MOV.U32 R8, RZ, RZ, 0x1e1 ;  /* 0x000001e1ff087424 */ /* 0x000fe400078e00ff */
[----:B------:R-:W-:Y:S02]  /*15d0*/  IMAD.MOV.U32 R12, RZ, RZ, 0x1 ;  /* 0x00000001ff0c7424 */ /* 0x000fe400078e00ff */
[----:B0-----:R-:W-:-:S07]  /*15e0*/  IMAD.MOV.U32 R13, RZ, RZ, RZ ;  /* 0x000000ffff0d7224 */ /* 0x001fce00078e00ff */
[----:B------:R-:W-:-:S07]  /*15f0*/  LEPC R20, `(.L_x_18) ;  /* 0x000000001014794e */ /* 0x000fce0000000000 */
[----:B-1---5:R-:W-:Y:S05]  /*1600*/  CALL.ABS.NOINC R14 ;  /* 0x000000000e007343 */ /* 0x022fea0003c00000 */
.L_x_18:
[----:B------:R-:W2:Y:S02]  /*1610*/  LDL R20, [R1+0xb8] ;  /* 0x0000b80001147983 */ /* 0x000ea40000100800 */
[----:B--2---:R-:W-:-:S04]  /*1620*/  LOP3.LUT R0, R20, 0x1, RZ, 0xfc, !PT ;  /* 0x0000000114007812 */ /* 0x004fc800078efcff */
[----:B------:R-:W-:-:S13]  /*1630*/  ISETP.NE.AND P0, PT, R0, 0x3, PT ;  /* 0x000000030000780c */ /* 0x000fda0003f05270 */
[----:B------:R-:W-:Y:S05]  /*1640*/  @!P0 BRA `(.L_x_19) ;  /* 0x0000000000048947 */ /* 0x000fea0003800000 */
[----:B------:R-:W-:Y:S01]  /*1650*/  BPT.TRAP 0x1 ;  /* 0x000000040000795c */ /* 0x000fe20000300000 */
.L_x_19:
[----:B------:R-:W2:Y:S04]  /*1660*/  LDL R3, [R1+0xcc] ;  /* 0x0000cc0001037983 */ /* 0x000ea80000100800 */
[----:B------:R-:W3:Y:S01]  /*1670*/  LDL R0, [R1+0xd4] ;  /* 0x0000d40001007983 */ /* 0x000ee20000100800 */
[----:B------:R-:W-:Y:S02]  /*1680*/  R2UR UR4, R17 ;  /* 0x00000000110472ca */ /* 0x000fe400000e0000 */
[----:B--2---:R-:W-:Y:S02]  /*1690*/  R2UR UR6, R3 ;  /* 0x00000000030672ca */ /* 0x004fe400000e0000 */
[----:B---3--:R-:W-:-:S11]  /*16a0*/  R2UR UR5, R0 ;  /* 0x00000000000572ca */ /* 0x008fd600000e0000 */
[----:B------:R-:W-:Y:S02]  /*16b0*/  IMAD.U32 R3, RZ, RZ, UR6 ;  /* 0x00000006ff037e24 */ /* 0x000fe4000f8e00ff */
[----:B------:R-:W-:-:S03]  /*16c0*/  IMAD.U32 R0, RZ, RZ, UR5 ;  /* 0x00000005ff007e24 */ /* 0x000fc6000f8e00ff */
[----:B------:R-:W-:Y:S02]  /*16d0*/  LEA R3, R3, UR4, 0x3 ;  /* 0x0000000403037c11 */ /* 0x000fe4000f8e18ff */
[----:B------:R-:W-:-:S04]  /*16e0*/  SHF.L.U32 R0, R0, 0x1f, RZ ;  /* 0x0000001f00007819 */ /* 0x000fc800000006ff */
[----:B------:R1:W2:Y:S01]  /*16f0*/  SYNCS.PHASECHK.TRANS64.TRYWAIT P1, [R3+URZ], R0 ;  /* 0x00000000030075a7 */ /* 0x0002a2000802017f */
[----:B------:R-:W-:Y:S05]  /*1700*/  @!P0 BRA `(.L_x_20) ;  /* 0x0000000000048947 */ /* 0x000fea0003800000 */
[----:B------:R-:W-:Y:S01]  /*1710*/  BPT.TRAP 0x1 ;  /* 0x000000040000795c */ /* 0x000fe20000300000 */
.L_x_20:
[----:B--2---:R-:W-:Y:S05]  /*1720*/  @P1 BRA `(.L_x_21) ;  /* 0x0000000000081947 */ /* 0x004fea0003800000 */
[----:B------:R-:W2:Y:S02]  /*1730*/  SYNCS.PHASECHK.TRANS64.TRYWAIT P1, [R3+URZ], R0 ;  /* 0x00000000030075a7 */ /* 0x000ea4000802017f */
[----:B--2---:R-:W-:Y:S05]  /*1740*/  @!P1 BRA `(.L_x_22) ;  /* 0x0000017c003c9947 */ /* 0x004fea0003800000 */
.L_x_21:
[----:B------:R-:W3:Y:S02]  /*1750*/  LDL R4, [R1+0xe0] ;  /* 0x0000e00001047983 */ /* 0x000ee40000100800 */
[----:B---3--:R-:W-:-:S13]  /*1760*/  R2UR UR5, R4 ;  /* 0x00000000040572ca */ /* 0x008fda00000e0000 */
[----:B------:R-:W-:-:S04]  /*1770*/  UISETP.LT.AND UP0, UPT, UR5, 0x1, UPT ;  /* 0x000000010500788c */ /* 0x000fc8000bf01270 */
[----:B------:R-:W-:-:S06]  /*1780*/  USEL UR4, UR5, 0x1, UP0 ;  /* 0x0000000105047887 */ /* 0x000fcc0008000000 */
[----:B------:R-:W-:-:S05]  /*1790*/  IMAD.U32 R8, RZ, RZ, UR4 ;  /* 0x00000004ff087e24 */ /* 0x000fca000f8e00ff */
[----:B------:R-:W-:Y:S01]  /*17a0*/  IADD3 R8, -R8, UR5, RZ ;  /* 0x0000000508087c10 */ /* 0x000fe2000fffe1ff */
[----:B------:R-:W-:Y:S05]  /*17b0*/  WARPSYNC.ALL ;  /* 0x0000000000007948 */ /* 0x000fea0003800000 */
[----:B------:R-:W-:Y:S01]  /*17c0*/  ISETP.GE.AND P1, PT, R8, 0x1, PT ;  /* 0x000000010800780c */ /* 0x000fe20003f26270 */
[----:B0-----:R-:W3:Y:S01]  /*17d0*/  LDL R15, [R1+0xcc] ;  /* 0x0000cc00010f7983 */ /* 0x001ee20000100800 */
[----:B------:R-:W-:Y:S01]  /*17e0*/  R2UR UR4, R17 ;  /* 0x00000000110472ca */ /* 0x000fe200000e0000 */
[----:B------:R-:W-:Y:S01]  /*17f0*/  ULOP3.LUT UR5, UR36, 0x10000, URZ, 0xfc, !UPT ;  /* 0x0001000024057892 */ /* 0x000fe2000f8efc3f */
[----:B------:R-:W-:Y:S01]  /*1800*/  WARPGROUP.ARRIVE ;  /* 0x00000000000079c5 */ /* 0x000fe20000000000 */
[----:B------:R-:W-:Y:S01]  /*1810*/  UMOV UR27, 0x80000020 ;  /* 0x80000020001b7882 */ /* 0x000fe20000000000 */
[----:B------:R-:W-:Y:S01]  /*1820*/  UMOV UR31, 0x80000020 ;  /* 0x80000020001f7882 */ /* 0x000fe20000000000 */
[----:B------:R-:W-:Y:S01]  /*1830*/  UMOV UR15, 0x80000020 ;  /* 0x80000020000f7882 */ /* 0x000fe20000000000 */
[----:B------:R-:W-:Y:S01]  /*1840*/  UMOV UR19, 0x80000020 ;  /* 0x8000002000137882 */ /* 0x000fe20000000000 */
[----:B------:R-:W-:Y:S01]  /*1850*/  IMAD.U32 R6, RZ, RZ, UR5 ;  /* 0x00000005ff067e24 */ /* 0x000fe2000f8e00ff */
[----:B------:R-:W-:Y:S01]  /*1860*/  UMOV UR23, 0x80000020 ;  /* 0x8000002000177882 */ /* 0x000fe20000000000 */
[----:B------:R-:W-:Y:S01]  /*1870*/  UMOV UR35, UR27 ;  /* 0x0000001b00237c82 */ /* 0x000fe20008000000 */
[----:B------:R-:W-:Y:S01]  /*1880*/  UMOV UR39, 0x80000020 ;  /* 0x8000002000277882 */ /* 0x000fe20000000000 */
[----:B------:R-:W-:Y:S01]  /*1890*/  UMOV UR59, 0x80000020 ;  /* 0x80000020003b7882 */ /* 0x000fe20000000000 */
[----:B------:R-:W-:Y:S01]  /*18a0*/  UMOV UR43, 0x80000020 ;  /* 0x80000020002b7882 */ /* 0x000fe20000000000 */
[----:B------:R-:W-:Y:S01]  /*18b0*/  UIADD3 UR4, UR4, 0x18180, URZ ;  /* 0x0001818004047890 */ /* 0x000fe2000fffe03f */
[----:B------:R-:W-:Y:S01]  /*18c0*/  UMOV UR47, 0x80000020 ;  /* 0x80000020002f7882 */ /* 0x000fe20000000000 */
[----:B------:R-:W-:-:S02]  /*18d0*/  UMOV UR51, 0x80000020 ;  /* 0x8000002000337882 */ /* 0x000fc40000000000 */
[----:B------:R-:W-:Y:S01]  /*18e0*/  USHF.R.U32.HI UR4, URZ, 0x4, UR4 ;  /* 0x000000043f047899 */ /* 0x000fe20008011604 */
[----:B------:R-:W-:Y:S01]  /*18f0*/  UMOV UR53, 0x80000020 ;  /* 0x8000002000357882 */ /* 0x000fe20000000000 */
[----:B------:R-:W-:Y:S02]  /*1900*/  UMOV UR55, UR51 ;  /* 0x0000003300377c82 */ /* 0x000fe40008000000 */
[----:B------:R-:W-:-:S04]  /*1910*/  ULOP3.LUT UR4, UR4, 0x3fff, URZ, 0xc0, !UPT ;  /* 0x00003fff04047892 */ /* 0x000fc8000f8ec03f */
[----:B------:R-:W-:-:S06]  /*1920*/  ULOP3.LUT UR7, UR4, 0x10000, URZ, 0xfc, !UPT ;  /* 0x0001000004077892 */ /* 0x000fcc000f8efc3f */
[----:B------:R-:W-:Y:S01]  /*1930*/  IMAD.U32 R7, RZ, RZ, UR7 ;  /* 0x00000007ff077e24 */ /* 0x000fe2000f8e00ff */
[----:B---3--:R-:W-:-:S13]  /*1940*/  R2UR UR6, R15 ;  /* 0x000000000f0672ca */ /* 0x008fda00000e0000 */
[----:B------:R-:W-:Y:S02]  /*1950*/  UIMAD UR60, UR6, 0x300, UR5 ;  /* 0x00000300063c78a4 */ /* 0x000fe4000f8e0205 */
[----:B------:R-:W-:Y:S01]  /*1960*/  UIMAD UR6, UR6, 0x3c0, UR7 ;  /* 0x000003c0060678a4 */ /* 0x000fe2000f8e0207 */
[----:B------:R-:W-:Y:S02]  /*1970*/  UMOV UR5, 0x80000020 ;  /* 0x8000002000057882 */ /* 0x000fe40000000000 */
[----:B------:R-:W-:Y:S01]  /*1980*/  UMOV UR7, 0x80000020 ;  /* 0x8000002000077882 */ /* 0x000fe20000000000 */
[----:B------:R-:W-:Y:S01]  /*1990*/  UIADD3 UR10, UR6, 0x40, URZ ;  /* 0x00000040060a7890 */ /* 0x000fe2000fffe03f */
[----:B------:R-:W-:Y:S01]  /*19a0*/  UMOV UR4, UR60 ;  /* 0x0000003c00047c82 */ /* 0x000fe20008000000 */
[----:B------:R-:W-:Y:S01]  /*19b0*/  UMOV UR25, UR5 ;  /* 0x0000000500197c82 */ /* 0x000fe20008000000 */
[----:B------:R-:W-:Y:S02]  /*19c0*/  UMOV UR24, UR4 ;  /* 0x0000000400187c82 */ /* 0x000fe40008000000 */
[----:B------:R-:W-:Y:S01]  /*19d0*/  HGMMA.64x16x16.F32 R20, gdesc[UR4], RZ, !UPT, gsb0 ;  /* 0x00200000041479f0 */ /* 0x000fe2000c0008ff */
[----:B------:R-:W-:Y:S01]  /*19e0*/  UIADD3 UR11, UR6, 0x80, URZ ;  /* 0x00000080060b7890 */ /* 0x000fe2000fffe03f */
[----:B------:R-:W-:Y:S01]  /*19f0*/  UMOV UR26, UR10 ;  /* 0x0000000a001a7c82 */ /* 0x000fe20008000000 */
[----:B------:R-:W-:Y:S01]  /*1a00*/  UMOV UR28, UR4 ;  /* 0x00000004001c7c82 */ /* 0x000fe20008000000 */
[----:B------:R-:W-:Y:S01]  /*1a10*/  UMOV UR29, UR5 ;  /* 0x00000005001d7c82 */ /* 0x000fe20008000000 */
[----:B------:R-:W-:-:S03]  /*1a20*/  UIADD3 UR10, UR6, 0xc0, URZ ;  /* 0x000000c0060a7890 */ /* 0x000fc6000fffe03f */
[----:B------:R-:W-:Y:S01]  /*1a30*/  UMOV UR30, UR11 ;  /* 0x0000000b001e7c82 */ /* 0x000fe20008000000 */
[----:B------:R-:W-:Y:S01]  /*1a40*/  UMOV UR8, UR4 ;  /* 0x0000000400087c82 */ /* 0x000fe20008000000 */
[----:B------:R-:W-:Y:S01]  /*1a50*/  UMOV UR9, UR5 ;  /* 0x0000000500097c82 */ /* 0x000fe20008000000 */
[----:B------:R-:W-:Y:S01]  /*1a60*/  UMOV UR11, 0x80000020 ;  /* 0x80000020000b7882 */ /* 0x000fe20000000000 */
[----:B------:R-:W-:Y:S01]  /*1a70*/  UIADD3 UR14, UR6, 0x100, URZ ;  /* 0x00000100060e7890 */ /* 0x000fe2000fffe03f */
[----:B------:R-:W-:Y:S01]  /*1a80*/  UMOV UR12, UR4 ;  /* 0x00000004000c7c82 */ /* 0x000fe20008000000 */
[----:B------:R-:W-:Y:S01]  /*1a90*/  UMOV UR13, UR5 ;  /* 0x00000005000d7c82 */ /* 0x000fe20008000000 */
[----:B------:R-:W-:Y:S01]  /*1aa0*/  UIADD3 UR18, UR6, 0x140, URZ ;  /* 0x0000014006127890 */ /* 0x000fe2000fffe03f */
[----:B------:R-:W-:Y:S01]  /*1ab0*/  UMOV UR16, UR4 ;  /* 0x0000000400107c82 */ /* 0x000fe20008000000 */
[----:B------:R-:W-:Y:S01]  /*1ac0*/  UMOV UR17, UR5 ;  /* 0x0000000500117c82 */ /* 0x000fe20008000000 */
[----:B------:R-:W-:Y:S01]  /*1ad0*/  UIADD3 UR22, UR6, 0x180, URZ ;  /* 0x0000018006167890 */ /* 0x000fe2000fffe03f */
[----:B------:R-:W-:Y:S01]  /*1ae0*/  UMOV UR20, UR4 ;  /* 0x0000000400147c82 */ /* 0x000fe20008000000 */
[----:B------:R-:W-:Y:S01]  /*1af0*/  UMOV UR21, UR5 ;  /* 0x0000000500157c82 */ /* 0x000fe20008000000 */
[----:B------:R-:W-:Y:S01]  /*1b00*/  UMOV UR34, UR26 ;  /* 0x0000001a00227c82 */ /* 0x000fe20008000000 */
        /* <DEDUP_REMOVED lines=13> */
[----:B------:R-:W-:Y:S01]  /*1be0*/  UIADD3 UR46, UR6, 0x340, URZ ;  /* 0x00000340062e7890 */ /* 0x000fe2000fffe03f */
[----:B------:R-:W-:Y:S01]  /*1bf0*/  UMOV UR45, UR5 ;  /* 0x00000005002d7c82 */ /* 0x000fe20008000000 */
[----:B------:R-:W-:Y:S01]  /*1c00*/  UIADD3 UR50, UR6, 0x380, URZ ;  /* 0x0000038006327890 */ /* 0x000fe2000fffe03f */
[----:B------:R-:W-:Y:S01]  /*1c10*/  UMOV UR49, UR5 ;  /* 0x0000000500317c82 */ /* 0x000fe20008000000 */
[----:B------:R-:W-:-:S05]  /*1c20*/  UIADD3 UR52, UR60, 0x200, URZ ;  /* 0x000002003c347890 */ /* 0x000fca000fffe03f */
[----:B------:R-:W-:Y:S01]  /*1c30*/  UMOV UR54, UR50 ;  /* 0x0000003200367c82 */ /* 0x000fe20008000000 */
[----:B------:R-:W-:Y:S02]  /*1c40*/  WARPGROUP.DEPBAR.LE gsb0, 0x0 ;  /* 0x00008000000079c5 */ /* 0x000fe40000010000 */
[----:B------:R-:W-:Y:S01]  /*1c50*/  WARPGROUP.ARRIVE ;  /* 0x00000000000079c5 */ /* 0x000fe20000000000 */
[----:B------:R-:W-:Y:S02]  /*1c60*/  IMAD.MOV.U32 R12, RZ, RZ, R20 ;  /* 0x000000ffff0c7224 */ /* 0x000fe400078e0014 */
[----:B------:R-:W-:Y:S02]  /*1c70*/  IMAD.MOV.U32 R11, RZ, RZ, R21 ;  /* 0x000000ffff0b7224 */ /* 0x000fe400078e0015 */
[----:B------:R-:W-:Y:S01]  /*1c80*/  IMAD.MOV.U32 R10, RZ, RZ, R22 ;  /* 0x000000ffff0a7224 */ /* 0x000fe200078e0016 */
[----:B------:R-:W-:Y:S01]  /*1c90*/  HGMMA.64x16x16.F32 R28, gdesc[UR24], RZ, !UPT, gsb0 ;  /* 0x00200000181c79f0 */ /* 0x000fe2000c0008ff */
[----:B------:R-:W-:Y:S01]  /*1ca0*/  UMOV UR26, UR30 ;  /* 0x0000001e001a7c82 */ /* 0x000fe20008000000 */
[----:B------:R-:W-:Y:S01]  /*1cb0*/  UMOV UR27, UR31 ;  /* 0x0000001f001b7c82 */ /* 0x000fe20008000000 */
[----:B------:R-:W-:Y:S01]  /*1cc0*/  UMOV UR24, UR4 ;  /* 0x0000000400187c82 */ /* 0x000fe20008000000 */
[----:B------:R-:W-:Y:S01]  /*1cd0*/  UMOV UR25, UR5 ;  /* 0x0000000500197c82 */ /* 0x000fe20008000000 */
[----:B------:R-:W-:-:S02]  /*1ce0*/  IMAD.MOV.U32 R9, RZ, RZ, R23 ;  /* 0x000000ffff097224 */ /* 0x000fc400078e0017 */
[----:B------:R-:W-:Y:S02]  /*1cf0*/  IMAD.MOV.U32 R5, RZ, RZ, R24 ;  /* 0x000000ffff057224 */ /* 0x000fe400078e0018 */
[----:B------:R-:W-:Y:S02]  /*1d00*/  IMAD.MOV.U32 R4, RZ, RZ, R25 ;  /* 0x000000ffff047224 */ /* 0x000fe400078e0019 */
[----:B-12---:R-:W-:Y:S02]  /*1d10*/  IMAD.MOV.U32 R3, RZ, RZ, R26 ;  /* 0x000000ffff037224 */ /* 0x006fe400078e001a */
[----:B------:R-:W-:Y:S01]  /*1d20*/  IMAD.MOV.U32 R0, RZ, RZ, R27 ;  /* 0x000000ffff007224 */ /* 0x000fe200078e001b */
[----:B------:R-:W-:Y:S02]  /*1d30*/  WARPGROUP.DEPBAR.LE gsb0, 0x0 ;  /* 0x00008000000079c5 */ /* 0x000fe40000010000 */
[----:B------:R-:W-:Y:S01]  /*1d40*/  WARPGROUP.ARRIVE ;  /* 0x00000000000079c5 */ /* 0x000fe20000000000 */
[----:B------:R-:W-:-:S02]  /*1d50*/  IMAD.MOV.U32 R21, RZ, RZ, R32 ;  /* 0x000000ffff157224 */ /* 0x000fc400078e0020 */
[----:B------:R-:W-:Y:S02]  /*1d60*/  IMAD.MOV.U32 R20, RZ, RZ, R33 ;  /* 0x000000ffff147224 */ /* 0x000fe400078e0021 */
[----:B------:R-:W-:Y:S01]  /*1d70*/  IMAD.MOV.U32 R23, RZ, RZ, R30 ;  /* 0x000000ffff177224 */ /* 0x000fe200078e001e */
[----:B------:R-:W-:Y:S01]  /*1d80*/  HGMMA.64x16x16.F32 R36, gdesc[UR28], RZ, !UPT, gsb0 ;  /* 0x002000001c2479f0 */ /* 0x000fe2000c0008ff */
[----:B------:R-:W-:Y:S01]  /*1d90*/  UIADD3 UR30, UR6, 0x200, URZ ;  /* 0x00000200061e7890 */ /* 0x000fe2000fffe03f */
[----:B------:R-:W-:Y:S01]  /*1da0*/  IMAD.MOV.U32 R22, RZ, RZ, R31 ;  /* 0x000000ffff167224 */ /* 0x000fe200078e001f */
[----:B------:R-:W-:Y:S01]  /*1db0*/  UMOV UR28, UR4 ;  /* 0x00000004001c7c82 */ /* 0x000fe20008000000 */
[----:B------:R-:W-:Y:S01]  /*1dc0*/  UMOV UR29, UR5 ;  /* 0x00000005001d7c82 */ /* 0x000fe20008000000 */
[----:B------:R-:W-:Y:S01]  /*1dd0*/  UMOV UR31, 0x80000020 ;  /* 0x80000020001f7882 */ /* 0x000fe20000000000 */
[----:B------:R-:W-:Y:S01]  /*1de0*/  UIADD3 UR4, UR6, 0x300, URZ ;  /* 0x0000030006047890 */ /* 0x000fe2000fffe03f */
[----:B------:R-:W-:Y:S01]  /*1df0*/  IMAD.MOV.U32 R14, RZ, RZ, R34 ;  /* 0x000000ffff0e7224 */ /* 0x000fe200078e0022 */
[----:B------:R-:W-:Y:S01]  /*1e00*/  UMOV UR5, UR53 ;  /* 0x0000003500057c82 */ /* 0x000fe20008000000 */
[----:B------:R-:W-:-:S02]  /*1e10*/  IMAD.MOV.U32 R13, RZ, RZ, R35 ;  /* 0x000000ffff0d7224 */ /* 0x000fc400078e0023 */
[----:B------:R-:W-:Y:S02]  /*1e20*/  IMAD.MOV.U32 R25, RZ, RZ, R28 ;  /* 0x000000ffff197224 */ /* 0x000fe400078e001c */
[----:B------:R-:W-:Y:S01]  /*1e30*/  IMAD.MOV.U32 R24, RZ, RZ, R29 ;  /* 0x000000ffff187224 */ /* 0x000fe200078e001d */
        /* <DEDUP_REMOVED lines=8> */
[----:B------:R-:W-:Y:S01]  /*1ec0*/  IMAD.MOV.U32 R30, RZ, RZ, R39 ;  /* 0x000000ffff1e7224 */ /* 0x000fe200078e0027 */
[----:B------:R-:W-:Y:S01]  /*1ed0*/  UMOV UR4, UR52 ;  /* 0x0000003400047c82 */ /* 0x000fe20008000000 */
[----:B------:R-:W-:Y:S01]  /*1ee0*/  IMAD.MOV.U32 R27, RZ, RZ, R42 ;  /* 0x000000ffff1b7224 */ /* 0x000fe200078e002a */
[----:B------:R-:W-:Y:S01]  /*1ef0*/  UMOV UR9, 0x80000020 ;  /* 0x8000002000097882 */ /* 0x000fe20000000000 */
[----:B------:R-:W-:-:S02]  /*1f00*/  IMAD.MOV.U32 R26, RZ, RZ, R43 ;  /* 0x000000ffff1a7224 */ /* 0x000fc400078e002b */
[----:B------:R-:W-:Y:S02]  /*1f10*/  IMAD.MOV.U32 R29, RZ, RZ, R40 ;  /* 0x000000ffff1d7224 */ /* 0x000fe400078e0028 */
[----:B------:R-:W-:Y:S01]  /*1f20*/  IMAD.MOV.U32 R28, RZ, RZ, R41 ;  /* 0x000000ffff1c7224 */ /* 0x000fe200078e0029 */
[----:B------:R-:W-:Y:S02]  /*1f30*/  WARPGROUP.DEPBAR.LE gsb0, 0x0 ;  /* 0x00008000000079c5 */ /* 0x000fe40000010000 */
[----:B------:R-:W-:Y:S01]  /*1f40*/  WARPGROUP.ARRIVE ;  /* 0x00000000000079c5 */ /* 0x000fe20000000000 */
[----:B------:R0:W-:Y:S04]  /*1f50*/  STL.64 [R1+0x140], R214 ;  /* 0x000140d601007387 */ /* 0x0001e80000100a00 */
[----:B------:R1:W-:Y:S01]  /*1f60*/  STL.64 [R1+0x138], R212 ;  /* 0x000138d401007387 */ /* 0x0003e20000100a00 */
[----:B------:R-:W-:Y:S01]  /*1f70*/  HGMMA.64x16x16.F32 R192, gdesc[UR12], RZ, !UPT, gsb0 ;  /* 0x002000000cc079f0 */ /* 0x000fe2000c0008ff */
[----:B------:R-:W-:Y:S01]  /*1f80*/  UMOV UR12, UR52 ;  /* 0x00000034000c7c82 */ /* 0x000fe20008000000 */
[----:B------:R-:W-:Y:S01]  /*1f90*/  UMOV UR13, UR53 ;  /* 0x00000035000d7c82 */ /* 0x000fe20008000000 */
[----:B------:R2:W-:Y:S04]  /*1fa0*/  STL.64 [R1+0x130], R210 ;  /* 0x000130d201007387 */ /* 0x0005e80000100a00 */
[----:B------:R3:W-:Y:S01]  /*1fb0*/  STL.64 [R1+0x128], R208 ;  /* 0x000128d001007387 */ /* 0x0007e20000100a00 */
[----:B0-----:R-:W-:-:S02]  /*1fc0*/  IMAD.MOV.U32 R214, RZ, RZ, R27 ;  /* 0x000000ffffd67224 */ /* 0x001fc400078e001b */
[----:B------:R-:W-:Y:S02]  /*1fd0*/  IMAD.MOV.U32 R215, RZ, RZ, R26 ;  /* 0x000000ffffd77224 */ /* 0x000fe400078e001a */
[----:B-1----:R-:W-:Y:S02]  /*1fe0*/  IMAD.MOV.U32 R212, RZ, RZ, R29 ;  /* 0x000000ffffd47224 */ /* 0x002fe400078e001d */
[----:B------:R-:W-:Y:S01]  /*1ff0*/  IMAD.MOV.U32 R213, RZ, RZ, R28 ;  /* 0x000000ffffd57224 */ /* 0x000fe200078e001c */
[----:B------:R0:W-:Y:S01]  /*2000*/  STL.64 [R1+0x160], R214 ;  /* 0x000160d601007387 */ /* 0x0001e20000100a00 */
[----:B--2---:R-:W-:Y:S02]  /*2010*/  IMAD.MOV.U32 R210, RZ, RZ, R31 ;  /* 0x000000ffffd27224 */ /* 0x004fe400078e001f */
[----:B------:R-:W-:Y:S01]  /*2020*/  IMAD.MOV.U32 R211, RZ, RZ, R30 ;  /* 0x000000ffffd37224 */ /* 0x000fe200078e001e */
[----:B------:R1:W-:Y:S01]  /*2030*/  STL.64 [R1+0x158], R212 ;  /* 0x000158d401007387 */ /* 0x0003e20000100a00 */
[----:B---3--:R-:W-:-:S02]  /*2040*/  IMAD.MOV.U32 R208, RZ, RZ, R33 ;  /* 0x000000ffffd07224 */ /* 0x008fc400078e0021 */
[----:B------:R-:W-:Y:S01]  /*2050*/  IMAD.MOV.U32 R209, RZ, RZ, R32 ;  /* 0x000000ffffd17224 */ /* 0x000fe200078e0020 */
[----:B------:R2:W-:Y:S04]  /*2060*/  STL.64 [R1+0x150], R210 ;  /* 0x000150d201007387 */ /* 0x0005e80000100a00 */
[----:B------:R3:W-:Y:S01]  /*2070*/  STL.64 [R1+0x148], R208 ;  /* 0x000148d001007387 */ /* 0x0007e20000100a00 */
[----:B0-----:R-:W-:Y:S01]  /*2080*/  IMAD.MOV.U32 R214, RZ, RZ, R14 ;  /* 0x000000ffffd67224 */ /* 0x001fe200078e000e */
[----:B------:R-:W-:Y:S01]  /*2090*/  MOV R14, UR6 ;  /* 0x00000006000e7c02 */ /* 0x000fe20008000f00 */
[----:B------:R-:W-:Y:S01]  /*20a0*/  IMAD.MOV.U32 R215, RZ, RZ, R13 ;  /* 0x000000ffffd77224 */ /* 0x000fe200078e000d */
[----:B------:R-:W-:Y:S01]  /*20b0*/  MOV R13, UR7 ;  /* 0x00000007000d7c02 */ /* 0x000fe20008000f00 */
[----:B------:R-:W-:Y:S01]  /*20c0*/  UMOV UR7, UR53 ;  /* 0x0000003500077c82 */ /* 0x000fe20008000000 */
[----:B-1----:R-:W-:-:S02]  /*20d0*/  IMAD.MOV.U32 R212, RZ, RZ, R21 ;  /* 0x000000ffffd47224 */ /* 0x002fc400078e0015 */
[----:B------:R-:W-:Y:S01]  /*20e0*/  IMAD.MOV.U32 R213, RZ, RZ, R20 ;  /* 0x000000ffffd57224 */ /* 0x000fe200078e0014 */
[----:B------:R0:W-:Y:S01]  /*20f0*/  STL.64 [R1+0x180], R214 ;  /* 0x000180d601007387 */ /* 0x0001e20000100a00 */
[----:B--2---:R-:W-:Y:S02]  /*2100*/  IMAD.MOV.U32 R210, RZ, RZ, R23 ;  /* 0x000000ffffd27224 */ /* 0x004fe400078e0017 */
[----:B---3--:R-:W-:Y:S01]  /*2110*/  IMAD.MOV.U32 R208, RZ, RZ, R25 ;  /* 0x000000ffffd07224 */ /* 0x008fe200078e0019 */
[----:B------:R1:W-:Y:S01]  /*2120*/  STL.64 [R1+0x178], R212 ;  /* 0x000178d401007387 */ /* 0x0003e20000100a00 */
[----:B------:R-:W-:Y:S02]  /*2130*/  IMAD.MOV.U32 R209, RZ, RZ, R24 ;  /* 0x000000ffffd17224 */ /* 0x000fe400078e0018 */
[----:B------:R-:W-:-:S05]  /*2140*/  IMAD.MOV.U32 R211, RZ, RZ, R22 ;  /* 0x000000ffffd37224 */ /* 0x000fca00078e0016 */
[----:B------:R2:W-:Y:S01]  /*2150*/  STL.64 [R1+0x170], R210 ;  /* 0x000170d201007387 */ /* 0x0005e20000100a00 */
[----:B0-----:R-:W-:Y:S02]  /*2160*/  IMAD.MOV.U32 R214, RZ, RZ, R3 ;  /* 0x000000ffffd67224 */ /* 0x001fe400078e0003 */
[----:B------:R-:W-:Y:S01]  /*2170*/  IMAD.MOV.U32 R215, RZ, RZ, R0 ;  /* 0x000000ffffd77224 */ /* 0x000fe200078e0000 */
[----:B------:R-:W-:Y:S02]  /*2180*/  WARPGROUP.DEPBAR.LE gsb0, 0x0 ;  /* 0x00008000000079c5 */ /* 0x000fe40000010000 */
[----:B------:R-:W-:Y:S01]  /*2190*/  WARPGROUP.ARRIVE ;  /* 0x00000000000079c5 */ /* 0x000fe20000000000 */
[----:B------:R0:W-:Y:S01]  /*21a0*/  STL.64 [R1+0x168], R208 ;  /* 0x000168d001007387 */ /* 0x0001e20000100a00 */
[----:B-1----:R-:W-:Y:S02]  /*21b0*/  IMAD.MOV.U32 R212, RZ, RZ, R5 ;  /* 0x000000ffffd47224 */ /* 0x002fe400078e0005 */
[----:B------:R-:W-:Y:S01]  /*21c0*/  IMAD.MOV.U32 R213, RZ, RZ, R4 ;  /* 0x000000ffffd57224 */ /* 0x000fe200078e0004 */
[----:B------:R-:W-:Y:S01]  /*21d0*/  STL.64 [R1+0x1a0], R214 ;  /* 0x0001a0d601007387 */ /* 0x000fe20000100a00 */
[----:B------:R-:W-:Y:S01]  /*21e0*/  HGMMA.64x16x16.F32 R176, gdesc[UR16], RZ, !UPT, gsb0 ;  /* 0x0020000010b079f0 */ /* 0x000fe2000c0008ff */
[----:B------:R-:W-:Y:S01]  /*21f0*/  UMOV UR16, UR26 ;  /* 0x0000001a00107c82 */ /* 0x000fe20008000000 */
[----:B------:R-:W-:Y:S01]  /*2200*/  UIADD3 UR26, UR6, 0x1c0, URZ ;  /* 0x000001c0061a7890 */ /* 0x000fe2000fffe03f */
[----:B--2---:R-:W-:Y:S01]  /*2210*/  IMAD.MOV.U32 R210, RZ, RZ, R10 ;  /* 0x000000ffffd27224 */ /* 0x004fe200078e000a */
[----:B------:R-:W-:Y:S01]  /*2220*/  UMOV UR17, UR27 ;  /* 0x0000001b00117c82 */ /* 0x000fe20008000000 */
[----:B------:R-:W-:Y:S01]  /*2230*/  UMOV UR27, 0x80000020 ;  /* 0x80000020001b7882 */ /* 0x000fe20000000000 */
[----:B------:R-:W-:Y:S01]  /*2240*/  IMAD.MOV.U32 R211, RZ, RZ, R9 ;  /* 0x000000ffffd37224 */ /* 0x000fe200078e0009 */
[----:B------:R-:W-:Y:S01]  /*2250*/  MOV R10, UR53 ;  /* 0x00000035000a7c02 */ /* 0x000fe20008000f00 */
[----:B0-----:R-:W-:Y:S01]  /*2260*/  IMAD.MOV.U32 R208, RZ, RZ, R12 ;  /* 0x000000ffffd07224 */ /* 0x001fe200078e000c */
[----:B------:R-:W-:Y:S01]  /*2270*/  MOV R9, UR52 ;  /* 0x0000003400097c02 */ /* 0x000fe20008000f00 */
[----:B------:R-:W-:Y:S01]  /*2280*/  IMAD.MOV.U32 R209, RZ, RZ, R11 ;  /* 0x000000ffffd17224 */ /* 0x000fe200078e000b */
[----:B------:R-:W-:Y:S04]  /*2290*/  STL.64 [R1+0x198], R212 ;  /* 0x000198d401007387 */ /* 0x000fe80000100a00 */
[----:B------:R-:W-:Y:S04]  /*22a0*/  STL.64 [R1+0x190], R210 ;  /* 0x000190d201007387 */ /* 0x000fe80000100a00 */
[----:B------:R0:W-:Y:S01]  /*22b0*/  STL.64 [R1+0x188], R208 ;  /* 0x000188d001007387 */ /* 0x0001e20000100a00 */
[----:B------:R-:W-:-:S02]  /*22c0*/  WARPGROUP.DEPBAR.LE gsb0, 0x0 ;  /* 0x00008000000079c5 */ /* 0x000fc40000010000 */
[----:B------:R-:W-:-:S06]  /*22d0*/  WARPGROUP.ARRIVE ;  /* 0x00000000000079c5 */ /* 0x000fcc0000000000 */
[----:B------:R-:W-:Y:S01]  /*22e0*/  HGMMA.64x16x16.F32 R160, gdesc[UR20], RZ, !UPT, gsb0 ;  /* 0x0020000014a079f0 */ /* 0x000fe2000c0008ff */
[----:B------:R-:W-:Y:S01]  /*22f0*/  UMOV UR20, UR52 ;  /* 0x0000003400147c82 */ /* 0x000fe20008000000 */
[----:B------:R-:W-:Y:S01]  /*2300*/  UMOV UR21, UR53 ;  /* 0x0000003500157c82 */ /* 0x000fe20008000000 */
[----:B------:R-:W-:Y:S02]  /*2310*/  WARPGROUP.DEPBAR.LE gsb0, 0x0 ;  /* 0x00008000000079c5 */ /* 0x000fe40000010000 */
[----:B------:R-:W-:-:S06]  /*2320*/  WARPGROUP.ARRIVE ;  /* 0x00000000000079c5 */ /* 0x000fcc0000000000 */
[----:B------:R-:W-:Y:S01]  /*2330*/  HGMMA.64x16x16.F32 R144, gdesc[UR24], RZ, !UPT, gsb0 ;  /* 0x00200000189079f0 */ /* 0x000fe2000c0008ff */
[----:B------:R-:W-:Y:S01]  /*2340*/  UMOV UR24, UR34 ;  /* 0x0000002200187c82 */ /* 0x000fe20008000000 */
[----:B------:R-:W-:Y:S01]  /*2350*/  UIADD3 UR34, UR6, 0x240, URZ ;  /* 0x0000024006227890 */ /* 0x000fe2000fffe03f */
[----:B------:R-:W-:Y:S01]  /*2360*/  UMOV UR25, UR35 ;  /* 0x0000002300197c82 */ /* 0x000fe20008000000 */
[----:B------:R-:W-:Y:S01]  /*2370*/  UMOV UR35, 0x80000020 ;  /* 0x8000002000237882 */ /* 0x000fe20000000000 */
[----:B------:R-:W-:Y:S01]  /*2380*/  UMOV UR6, UR52 ;  /* 0x0000003400067c82 */ /* 0x000fe20008000000 */
[----:B------:R-:W-:Y:S02]  /*2390*/  WARPGROUP.DEPBAR.LE gsb0, 0x0 ;  /* 0x00008000000079c5 */ /* 0x000fe40000010000 */
        /* <DEDUP_REMOVED lines=34> */
[----:B------:R-:W-:Y:S01]  /*25c0*/  UMOV UR24, UR8 ;  /* 0x0000000800187c82 */ /* 0x000fe20008000000 */
[----:B------:R-:W-:Y:S01]  /*25d0*/  UMOV UR25, UR9 ;  /* 0x0000000900197c82 */ /* 0x000fe20008000000 */
[----:B------:R-:W-:Y:S01]  /*25e0*/  MOV R11, UR24 ;  /* 0x00000018000b7c02 */ /* 0x000fe20008000f00 */
        /* <DEDUP_REMOVED lines=11> */
[----:B------:R-:W-:Y:S01]  /*26a0*/  UMOV UR11, 0x80000020 ;  /* 0x80000020000b7882 */ /* 0x000fe20000000000 */
[----:B------:R-:W-:Y:S01]  /*26b0*/  UMOV UR12, UR8 ;  /* 0x00000008000c7c82 */ /* 0x000fe20008000000 */
[----:B------:R-:W-:Y:S01]  /*26c0*/  UMOV UR13, UR9 ;  /* 0x00000009000d7c82 */ /* 0x000fe20008000000 */
[----:B------:R-:W-:-:S02]  /*26d0*/  WARPGROUP.DEPBAR.LE gsb0, 0x0 ;  /* 0x00008000000079c5 */ /* 0x000fc40000010000 */
[----:B------:R-:W-:-:S06]  /*26e0*/  WARPGROUP.ARRIVE ;  /* 0x00000000000079c5 */ /* 0x000fcc0000000000 */
[----:B------:R-:W-:Y:S01]  /*26f0*/  HGMMA.64x16x16.F32 R24, gdesc[UR52], RZ, !UPT, gsb0 ;  /* 0x00200000341879f0 */ /* 0x000fe2000c0008ff */
[----:B------:R-:W-:Y:S01]  /*2700*/  UMOV UR54, UR46 ;  /* 0x0000002e00367c82 */ /* 0x000fe20008000000 */
[----:B------:R-:W-:Y:S01]  /*2710*/  UMOV UR55, UR47 ;  /* 0x0000002f00377c82 */ /* 0x000fe20008000000 */
        /* <DEDUP_REMOVED lines=34> */
[----:B------:R-:W-:Y:S01]  /*2940*/  UMOV UR59, 0x80000020 ;  /* 0x80000020003b7882 */ /* 0x000fe20000000000 */
        /* <DEDUP_REMOVED lines=24> */
[----:B------:R-:W-:Y:S01]  /*2ad0*/  UMOV UR19, 0x80000020 ;  /* 0x8000002000137882 */ /* 0x000fe20000000000 */
[----:B------:R-:W-:Y:S01]  /*2ae0*/  UMOV UR23, 0x80000020 ;  /* 0x8000002000177882 */ /* 0x000fe20000000000 */
[----:B------:R-:W-:Y:S01]  /*2af0*/  UMOV UR31, 0x80000020 ;  /* 0x80000020001f7882 */ /* 0x000fe20000000000 */
[----:B------:R-:W-:Y:S01]  /*2b00*/  UMOV UR35, 0x80000020 ;  /* 0x8000002000237882 */ /* 0x000fe20000000000 */
[----:B------:R-:W-:Y:S01]  /*2b10*/  UMOV UR39, 0x80000020 ;  /* 0x8000002000277882 */ /* 0x000fe20000000000 */
[----:B------:R-:W-:Y:S01]  /*2b20*/  UMOV UR43, 0x80000020 ;  /* 0x80000020002b7882 */ /* 0x000fe20000000000 */
[----:B------:R-:W-:Y:S01]  /*2b30*/  UMOV UR44, UR8 ;  /* 0x00000008002c7c82 */ /* 0x000fe20008000000 */
[----:B------:R-:W-:Y:S01]  /*2b40*/  UMOV UR45, UR9 ;  /* 0x00000009002d7c82 */ /* 0x000fe20008000000 */
[----:B------:R-:W-:Y:S02]  /*2b50*/  WARPGROUP.DEPBAR.LE gsb0, 0x0 ;  /* 0x00008000000079c5 */ /* 0x000fe40000010000 */
[----:B------:R-:W-:-:S06]  /*2b60*/  WARPGROUP.ARRIVE ;  /* 0x00000000000079c5 */ /* 0x000fcc0000000000 */
[----:B------:R-:W-:Y:S01]  /*2b70*/  HGMMA.64x16x16.F32 R168, gdesc[UR4], RZ, !UPT, gsb0 ;  /* 0x0020000004a879f0 */ /* 0x000fe2000c0008ff */
[----:B------:R-:W-:Y:S01]  /*2b80*/  R2UR UR7, R13 ;  /* 0x000000000d0772ca */ /* 0x000fe200000e0000 */
[----:B------:R-:W-:Y:S01]  /*2b90*/  UMOV UR47, 0x80000020 ;  /* 0x80000020002f7882 */ /* 0x000fe20000000000 */
[----:B------:R-:W-:Y:S01]  /*2ba0*/  R2UR UR6, R14 ;  /* 0x000000000e0672ca */ /* 0x000fe200000e0000 */
[----:B------:R-:W-:Y:S01]  /*2bb0*/  UMOV UR4, UR8 ;  /* 0x0000000800047c82 */ /* 0x000fe20008000000 */
[----:B------:R-:W-:-:S11]  /*2bc0*/  UMOV UR5, UR9 ;  /* 0x0000000900057c82 */ /* 0x000fd60008000000 */
[----:B------:R-:W-:Y:S02]  /*2bd0*/  UIADD3 UR18, UR6, 0x2, URZ ;  /* 0x0000000206127890 */ /* 0x000fe4000fffe03f */
[----:B------:R-:W-:Y:S02]  /*2be0*/  UIADD3 UR14, UR6, 0x42, URZ ;  /* 0x00000042060e7890 */ /* 0x000fe4000fffe03f */
[----:B------:R-:W-:-:S03]  /*2bf0*/  UIADD3 UR58, UR6, 0x82, URZ ;  /* 0x00000082063a7890 */ /* 0x000fc6000fffe03f */
[----:B------:R-:W-:Y:S01]  /*2c00*/  UMOV UR10, UR18 ;  /* 0x00000012000a7c82 */ /* 0x000fe20008000000 */
[----:B------:R-:W-:Y:S02]  /*2c10*/  WARPGROUP.DEPBAR.LE gsb0, 0x0 ;  /* 0x00008000000079c5 */ /* 0x000fe40000010000 */
[----:B------:R-:W-:-:S06]  /*2c20*/  WARPGROUP.ARRIVE ;  /* 0x00000000000079c5 */ /* 0x000fcc0000000000 */
[----:B------:R-:W-:Y:S01]  /*2c30*/  HGMMA.64x16x16.F32 R184, gdesc[UR52], RZ, !UPT, gsb0 ;  /* 0x0020000034b879f0 */ /* 0x000fe2000c0008ff */
[----:B------:R-:W-:Y:S01]  /*2c40*/  R2UR UR53, R10 ;  /* 0x000000000a3572ca */ /* 0x000fe200000e0000 */
[----:B------:R-:W-:Y:S01]  /*2c50*/  UMOV UR54, UR6 ;  /* 0x0000000600367c82 */ /* 0x000fe20008000000 */
[----:B------:R-:W-:Y:S01]  /*2c60*/  R2UR UR52, R9 ;  /* 0x00000000093472ca */ /* 0x000fe200000e0000 */
[----:B------:R-:W-:Y:S01]  /*2c70*/  UMOV UR55, UR7 ;  /* 0x0000000700377c82 */ /* 0x000fe20008000000 */
[----:B------:R-:W-:Y:S02]  /*2c80*/  WARPGROUP.DEPBAR.LE gsb0, 0x0 ;  /* 0x00008000000079c5 */ /* 0x000fe40000010000 */
[----:B------:R-:W-:-:S06]  /*2c90*/  WARPGROUP.ARRIVE ;  /* 0x00000000000079c5 */ /* 0x000fcc0000000000 */
[----:B------:R-:W-:Y:S01]  /*2ca0*/  HGMMA.64x16x16.F32 R200, gdesc[UR48], RZ, !UPT, gsb0 ;  /* 0x0020000030c879f0 */ /* 0x000fe2000c0008ff */
[----:B------:R-:W-:Y:S02]  /*2cb0*/  R2UR UR51, R5 ;  /* 0x00000000053372ca */ /* 0x000fe400000e0000 */
[----:B------:R-:W-:Y:S02]  /*2cc0*/  R2UR UR50, R4 ;  /* 0x00000000043272ca */ /* 0x000fe400000e0000 */
[----:B------:R-:W-:Y:S02]  /*2cd0*/  R2UR UR49, R3 ;  /* 0x00000000033172ca */ /* 0x000fe400000e0000 */
[----:B------:R-:W-:Y:S01]  /*2ce0*/  R2UR UR48, R0 ;  /* 0x00000000003072ca */ /* 0x000fe200000e0000 */
[----:B------:R-:W-:Y:S02]  /*2cf0*/  WARPGROUP.DEPBAR.LE gsb0, 0x0 ;  /* 0x00008000000079c5 */ /* 0x000fe40000010000 */
[----:B------:R-:W-:-:S06]  /*2d00*/  WARPGROUP.ARRIVE ;  /* 0x00000000000079c5 */ /* 0x000fcc0000000000 */
[----:B------:R-:W-:Y:S01]  /*2d10*/  HGMMA.64x16x16.F32 R216, gdesc[UR24], RZ, !UPT, gsb0 ;  /* 0x0020000018d879f0 */ /* 0x000fe2000c0008ff */
[----:B------:R-:W-:Y:S02]  /*2d20*/  R2UR UR25, R12 ;  /* 0x000000000c1972ca */ /* 0x000fe400000e0000 */
[----:B------:R-:W-:Y:S01]  /*2d30*/  R2UR UR24, R11 ;  /* 0x000000000b1872ca */ /* 0x000fe200000e0000 */
[----:B------:R-:W-:Y:S02]  /*2d40*/  WARPGROUP.DEPBAR.LE gsb0, 0x0 ;  /* 0x00008000000079c5 */ /* 0x000fe40000010000 */
[----:B0-----:R-:W-:-:S06]  /*2d50*/  WARPGROUP.ARRIVE ;  /* 0x00000000000079c5 */ /* 0x001fcc0000000000 */
[----:B------:R-:W-:Y:S01]  /*2d60*/  HGMMA.64x16x16.F32 R208, gdesc[UR48], RZ, !UPT, gsb0 ;  /* 0x0020000030d079f0 */ /* 0x000fe2000c0008ff */
[----:B------:R-:W-:Y:S01]  /*2d70*/  UMOV UR48, UR8 ;  /* 0x0000000800307c82 */ /* 0x000fe20008000000 */
[----:B------:R-:W-:Y:S01]  /*2d80*/  UMOV UR49, UR9 ;  /* 0x0000000900317c82 */ /* 0x000fe20008000000 */
[----:B------:R-:W-:Y:S02]  /*2d90*/  WARPGROUP.DEPBAR.LE gsb0, 0x0 ;  /* 0x00008000000079c5 */ /* 0x000fe40000010000 */
[----:B------:R-:W-:Y:S02]  /*2da0*/  IMAD.MOV.U32 R12, RZ, RZ, R208 ;  /* 0x000000ffff0c7224 */ /* 0x000fe400078e00d0 */
[----:B------:R-:W-:Y:S02]  /*2db0*/  IMAD.MOV.U32 R11, RZ, RZ, R209 ;  /* 0x000000ffff0b7224 */ /* 0x000fe400078e00d1 */
[----:B------:R-:W-:Y:S02]  /*2dc0*/  IMAD.MOV.U32 R10, RZ, RZ, R210 ;  /* 0x000000ffff0a7224 */ /* 0x000fe400078e00d2 */
[----:B------:R-:W-:-:S02]  /*2dd0*/  IMAD.MOV.U32 R9, RZ, RZ, R211 ;  /* 0x000000ffff097224 */ /* 0x000fc400078e00d3 */
[----:B------:R-:W-:Y:S02]  /*2de0*/  IMAD.MOV.U32 R5, RZ, RZ, R212 ;  /* 0x000000ffff057224 */ /* 0x000fe400078e00d4 */
[----:B------:R-:W-:Y:S02]  /*2df0*/  IMAD.MOV.U32 R4, RZ, RZ, R213 ;  /* 0x000000ffff047224 */ /* 0x000fe400078e00d5 */
[----:B------:R-:W-:Y:S02]  /*2e00*/  IMAD.MOV.U32 R3, RZ, RZ, R214 ;  /* 0x000000ffff037224 */ /* 0x000fe400078e00d6 */
[----:B------:R-:W-:Y:S02]  /*2e10*/  IMAD.MOV.U32 R0, RZ, RZ, R215 ;  /* 0x000000ffff007224 */ /* 0x000fe400078e00d7 */
[----:B------:R-:W-:-:S06]  /*2e20*/  WARPGROUP.ARRIVE ;  /* 0x00000000000079c5 */ /* 0x000fcc0000000000 */
[----:B------:R-:W-:Y:S03]  /*2e30*/  HGMMA.64x16x16.F32 R208, gdesc[UR52], RZ, !UPT, gsb0 ;  /* 0x0020000034d079f0 */ /* 0x000fe6000c0008ff */
[----:B------:R-:W-:Y:S02]  /*2e40*/  WARPGROUP.DEPBAR.LE gsb0, 0x0 ;  /* 0x00008000000079c5 */ /* 0x000fe40000010000 */
[----:B------:R-:W-:Y:S02]  /*2e50*/  IMAD.MOV.U32 R14, RZ, RZ, R214 ;  /* 0x000000ffff0e7224 */ /* 0x000fe400078e00d6 */
[----:B------:R-:W-:Y:S02]  /*2e60*/  IMAD.MOV.U32 R13, RZ, RZ, R215 ;  /* 0x000000ffff0d7224 */ /* 0x000fe400078e00d7 */
[----:B------:R-:W-:Y:S01]  /*2e70*/  IMAD.MOV.U32 R21, RZ, RZ, R212 ;  /* 0x000000ffff157224 */ /* 0x000fe200078e00d4 */
[----:B------:R-:W2:Y:S01]  /*2e80*/  LDL.LU.64 R214, [R1+0x1a0] ;  /* 0x0001a00001d67983 */ /* 0x000ea20000300a00 */
[----:B------:R-:W-:-:S02]  /*2e90*/  IMAD.MOV.U32 R20, RZ, RZ, R213 ;  /* 0x000000ffff147224 */ /* 0x000fc400078e00d5 */
[----:B------:R-:W-:Y:S01]  /*2ea0*/  IMAD.MOV.U32 R23, RZ, RZ, R210 ;  /* 0x000000ffff177224 */ /* 0x000fe200078e00d2 */
[----:B------:R-:W2:Y:S01]  /*2eb0*/  LDL.LU.64 R212, [R1+0x198] ;  /* 0x0001980001d47983 */ /* 0x000ea20000300a00 */
[----:B------:R-:W-:Y:S02]  /*2ec0*/  IMAD.MOV.U32 R22, RZ, RZ, R211 ;  /* 0x000000ffff167224 */ /* 0x000fe400078e00d3 */
[----:B------:R-:W-:Y:S01]  /*2ed0*/  IMAD.MOV.U32 R225, RZ, RZ, R208 ;  /* 0x000000ffffe17224 */ /* 0x000fe200078e00d0 */
[----:B------:R-:W2:Y:S01]  /*2ee0*/  LDL.LU.64 R210, [R1+0x190] ;  /* 0x0001900001d27983 */ /* 0x000ea20000300a00 */
[----:B------:R-:W-:-:S03]  /*2ef0*/  IMAD.MOV.U32 R224, RZ, RZ, R209 ;  /* 0x000000ffffe07224 */ /* 0x000fc600078e00d1 */
[----:B------:R-:W2:Y:S02]  /*2f00*/  LDL.LU.64 R208, [R1+0x188] ;  /* 0x0001880001d07983 */ /* 0x000ea40000300a00 */
[----:B--2---:R-:W-:-:S06]  /*2f10*/  WARPGROUP.ARRIVE ;  /* 0x00000000000079c5 */ /* 0x004fcc0000000000 */
[----:B------:R-:W-:Y:S03]  /*2f20*/  HGMMA.64x16x16.F32 R208, gdesc[UR8], R208, gsb0 ;  /* 0x0020000008d079f0 */ /* 0x000fe600080008d0 */
[----:B------:R-:W-:Y:S02]  /*2f30*/  WARPGROUP.DEPBAR.LE gsb0, 0x0 ;  /* 0x00008000000079c5 */ /* 0x000fe40000010000 */
[----:B------:R-:W-:Y:S04]  /*2f40*/  STL.64 [R1+0x80], R208 ;  /* 0x000080d001007387 */ /* 0x000fe80000100a00 */
[----:B------:R-:W-:Y:S04]  /*2f50*/  STL.64 [R1+0x88], R210 ;  /* 0x000088d201007387 */ /* 0x000fe80000100a00 */
[----:B------:R-:W-:Y:S04]  /*2f60*/  STL.64 [R1+0x90], R212 ;  /* 0x000090d401007387 */ /* 0x000fe80000100a00 */
[----:B------:R0:W-:Y:S04]  /*2f70*/  STL.64 [R1+0x98], R214 ;  /* 0x000098d601007387 */ /* 0x0001e80000100a00 */
[----:B0-----:R-:W2:Y:S04]  /*2f80*/  LDL.LU.64 R214, [R1+0x180] ;  /* 0x0001800001d67983 */ /* 0x001ea80000300a00 */
[----:B------:R-:W2:Y:S04]  /*2f90*/  LDL.LU.64 R212, [R1+0x178] ;  /* 0x0001780001d47983 */ /* 0x000ea80000300a00 */
[----:B------:R-:W2:Y:S04]  /*2fa0*/  LDL.LU.64 R210, [R1+0x170] ;  /* 0x0001700001d27983 */ /* 0x000ea80000300a00 */
[----:B------:R-:W2:Y:S01]  /*2fb0*/  LDL.LU.64 R208, [R1+0x168] ;  /* 0x0001680001d07983 */ /* 0x000ea20000300a00 */
[----:B------:R-:W-:Y:S01]  /*2fc0*/  UMOV UR50, UR14 ;  /* 0x0000000e00327c82 */ /* 0x000fe20008000000 */
[----:B------:R-:W-:Y:S01]  /*2fd0*/  UMOV UR51, 0x80000020 ;  /* 0x8000002000337882 */ /* 0x000fe20000000000 */
        /* <DEDUP_REMOVED lines=10> */
[----:B------:R-:W2:Y:S02]  /*3080*/  LDL.LU.64 R208, [R1+0x148] ;  /* 0x0001480001d07983 */ /* 0x000ea40000300a00 */
[----:B--2---:R-:W-:-:S06]  /*3090*/  WARPGROUP.ARRIVE ;  /* 0x00000000000079c5 */ /* 0x004fcc0000000000 */
[----:B------:R-:W-:Y:S03]  /*30a0*/  HGMMA.64x16x16.F32 R208, gdesc[UR56], R208, gsb0 ;  /* 0x0020000038d079f0 */ /* 0x000fe600080008d0 */
[----:B------:R-:W-:Y:S02]  /*30b0*/  WARPGROUP.DEPBAR.LE gsb0, 0x0 ;  /* 0x00008000000079c5 */ /* 0x000fe40000010000 */
[----:B------:R-:W-:Y:S04]  /*30c0*/  STL.64 [R1], R208 ;  /* 0x000000d001007387 */ /* 0x000fe80000100a00 */
[----:B------:R-:W-:Y:S04]  /*30d0*/  STL.64 [R1+0x8], R210 ;  /* 0x000008d201007387 */ /* 0x000fe80000100a00 */
[----:B------:R-:W-:Y:S04]  /*30e0*/  STL.64 [R1+0x10], R212 ;  /* 0x000010d401007387 */ /* 0x000fe80000100a00 */
[----:B------:R0:W-:Y:S04]  /*30f0*/  STL.64 [R1+0x18], R214 ;  /* 0x000018d601007387 */ /* 0x0001e80000100a00 */
[----:B0-----:R-:W2:Y:S04]  /*3100*/  LDL.LU.64 R214, [R1+0x140] ;  /* 0x0001400001d67983 */ /* 0x001ea80000300a00 */
[----:B------:R-:W2:Y:S04]  /*3110*/  LDL.LU.64 R212, [R1+0x138] ;  /* 0x0001380001d47983 */ /* 0x000ea80000300a00 */
[----:B------:R-:W2:Y:S04]  /*3120*/  LDL.LU.64 R210, [R1+0x130] ;  /* 0x0001300001d27983 */ /* 0x000ea80000300a00 */
[----:B------:R-:W2:Y:S01]  /*3130*/  LDL.LU.64 R208, [R1+0x128] ;  /* 0x0001280001d07983 */ /* 0x000ea20000300a00 */
[----:B------:R-:W-:Y:S01]  /*3140*/  UIADD3 UR7, UR6, 0xc2, URZ ;  /* 0x000000c206077890 */ /* 0x000fe2000fffe03f */
[----:B------:R-:W-:Y:S01]  /*3150*/  UMOV UR14, UR50 ;  /* 0x00000032000e7c82 */ /* 0x000fe20008000000 */
[----:B------:R-:W-:Y:S01]  /*3160*/  UMOV UR15, UR51 ;  /* 0x00000033000f7c82 */ /* 0x000fe20008000000 */
[----:B------:R-:W-:Y:S01]  /*3170*/  UMOV UR56, UR14 ;  /* 0x0000000e00387c82 */ /* 0x000fe20008000000 */
[----:B------:R-:W-:Y:S01]  /*3180*/  UMOV UR57, UR15 ;  /* 0x0000000f00397c82 */ /* 0x000fe20008000000 */
[----:B------:R-:W-:-:S02]  /*3190*/  UMOV UR15, 0x80000020 ;  /* 0x80000020000f7882 */ /* 0x000fc40000000000 */
[----:B------:R-:W-:Y:S01]  /*31a0*/  UMOV UR14, UR7 ;  /* 0x00000007000e7c82 */ /* 0x000fe20008000000 */
[----:B------:R-:W-:Y:S02]  /*31b0*/  UIADD3 UR18, UR6, 0x102, URZ ;  /* 0x0000010206127890 */ /* 0x000fe4000fffe03f */
[----:B------:R-:W-:Y:S02]  /*31c0*/  UIADD3 UR22, UR6, 0x142, URZ ;  /* 0x0000014206167890 */ /* 0x000fe4000fffe03f */
[----:B------:R-:W-:Y:S01]  /*31d0*/  UIADD3 UR26, UR6, 0x182, URZ ;  /* 0x00000182061a7890 */ /* 0x000fe2000fffe03f */
[----:B------:R-:W-:Y:S01]  /*31e0*/  UMOV UR27, 0x80000020 ;  /* 0x80000020001b7882 */ /* 0x000fe20000000000 */
[----:B------:R-:W-:Y:S01]  /*31f0*/  UIADD3 UR30, UR6, 0x1c2, URZ ;  /* 0x000001c2061e7890 */ /* 0x000fe2000fffe03f */
[----:B--2---:R-:W-:-:S06]  /*3200*/  WARPGROUP.ARRIVE ;  /* 0x00000000000079c5 */ /* 0x004fcc0000000000 */
[----:B------:R-:W-:Y:S03]  /*3210*/  HGMMA.64x16x16.F32 R208, gdesc[UR12], R208, gsb0 ;  /* 0x002000000cd079f0 */ /* 0x000fe600080008d0 */
[----:B------:R-:W-:Y:S02]  /*3220*/  WARPGROUP.DEPBAR.LE gsb0, 0x0 ;  /* 0x00008000000079c5 */ /* 0x000fe40000010000 */
[----:B------:R-:W-:-:S06]  /*3230*/  WARPGROUP.ARRIVE ;  /* 0x00000000000079c5 */ /* 0x000fcc0000000000 */
        /* <DEDUP_REMOVED lines=9> */
[----:B------:R-:W-:Y:S01]  /*32d0*/  HGMMA.64x16x16.F32 R144, gdesc[UR28], R144, gsb0 ;  /* 0x002000001c9079f0 */ /* 0x000fe20008000890 */
[----:B------:R-:W-:Y:S02]  /*32e0*/  UIADD3 UR34, UR6, 0x202, URZ ;  /* 0x0000020206227890 */ /* 0x000fe4000fffe03f */
        /* <DEDUP_REMOVED lines=16> */
[----:B------:R-:W-:Y:S02]  /*33f0*/  UIADD3 UR50, UR6, 0x342, URZ ;  /* 0x0000034206327890 */ /* 0x000fe4000fffe03f */
[----:B------:R-:W-:Y:S01]  /*3400*/  UIADD3 UR54, UR6, 0x382, URZ ;  /* 0x0000038206367890 */ /* 0x000fe2000fffe03f */
[----:B------:R-:W-:Y:S02]  /*3410*/  UMOV UR7, 0x80000020 ;  /* 0x8000002000077882 */ /* 0x000fe40000000000 */
[----:B------:R-:W-:Y:S01]  /*3420*/  UMOV UR6, UR12 ;  /* 0x0000000c00067c82 */ /* 0x000fe20008000000 */
[----:B------:R-:W-:Y:S02]  /*3430*/  WARPGROUP.DEPBAR.LE gsb0, 0x0 ;  /* 0x00008000000079c5 */ /* 0x000fe40000010000 */
[----:B------:R-:W-:-:S06]  /*3440*/  WARPGROUP.ARRIVE ;  /* 0x00000000000079c5 */ /* 0x000fcc0000000000 */
[----:B------:R-:W-:Y:S01]  /*3450*/  HGMMA.64x16x16.F32 R64, gdesc[UR4], R64, gsb0 ;  /* 0x00200000044079f0 */ /* 0x000fe20008000840 */
[----:B------:R-:W-:Y:S01]  /*3460*/  UMOV UR48, UR8 ;  /* 0x0000000800307c82 */ /* 0x000fe20008000000 */
[----:B------:R-:W-:Y:S01]  /*3470*/  UMOV UR49, UR9 ;  /* 0x0000000900317c82 */ /* 0x000fe20008000000 */
[----:B------:R-:W-:Y:S01]  /*3480*/  UMOV UR51, 0x80000020 ;  /* 0x8000002000337882 */ /* 0x000fe20000000000 */
        /* <DEDUP_REMOVED lines=9> */
[----:B------:R-:W-:Y:S01]  /*3520*/  UIADD3 UR60, UR60, 0x202, URZ ;  /* 0x000002023c3c7890 */ /* 0x000fe2000fffe03f */
[----:B------:R-:W-:-:S06]  /*3530*/  UMOV UR53, 0x80000020 ;  /* 0x8000002000357882 */ /* 0x000fcc0000000000 */
[----:B------:R-:W-:Y:S01]  /*3540*/  UMOV UR52, UR60 ;  /* 0x0000003c00347c82 */ /* 0x000fe20008000000 */
[----:B------:R-:W-:Y:S02]  /*3550*/  WARPGROUP.DEPBAR.LE gsb0, 0x0 ;  /* 0x00008000000079c5 */ /* 0x000fe40000010000 */
[----:B------:R-:W-:-:S06]  /*3560*/  WARPGROUP.ARRIVE ;  /* 0x00000000000079c5 */ /* 0x000fcc0000000000 */
[----:B------:R-:W-:Y:S01]  /*3570*/  HGMMA.64x16x16.F32 R24, gdesc[UR52], R24, gsb0 ;  /* 0x00200000341879f0 */ /* 0x000fe20008000818 */
[----:B------:R-:W-:Y:S01]  /*3580*/  UMOV UR48, UR52 ;  /* 0x0000003400307c82 */ /* 0x000fe20008000000 */
        /* <DEDUP_REMOVED lines=56> */
[----:B------:R-:W-:Y:S01]  /*3910*/  UMOV UR56, UR52 ;  /* 0x0000003400387c82 */ /* 0x000fe20008000000 */
[----:B------:R-:W-:Y:S01]  /*3920*/  UMOV UR57, UR53 ;  /* 0x0000003500397c82 */ /* 0x000fe20008000000 */
[----:B------:R0:W-:Y:S01]  /*3930*/  STL.64 [R1+0x100], R214 ;  /* 0x000100d601007387 */ /* 0x0001e20000100a00 */
[----:B------:R-:W-:Y:S02]  /*3940*/  WARPGROUP.DEPBAR.LE gsb0, 0x0 ;  /* 0x00008000000079c5 */ /* 0x000fe40000010000 */
[----:B------:R-:W-:-:S06]  /*3950*/  WARPGROUP.ARRIVE ;  /* 0x00000000000079c5 */ /* 0x000fcc0000000000 */
[----:B------:R-:W-:Y:S01]  /*3960*/  HGMMA.64x16x16.F32 R216, gdesc[UR56], R216, gsb0 ;  /* 0x0020000038d879f0 */ /* 0x000fe200080008d8 */
[----:B------:R1:W-:Y:S01]  /*3970*/  STL.64 [R1+0xf8], R212 ;  /* 0x0000f8d401007387 */ /* 0x0003e20000100a00 */
[----:B0-----:R-:W-:Y:S02]  /*3980*/  IMAD.MOV.U32 R214, RZ, RZ, R14 ;  /* 0x000000ffffd67224 */ /* 0x001fe400078e000e */
[----:B------:R-:W-:Y:S01]  /*3990*/  IMAD.MOV.U32 R215, RZ, RZ, R13 ;  /* 0x000000ffffd77224 */ /* 0x000fe200078e000d */
[----:B------:R0:W-:Y:S04]  /*39a0*/  STL.64 [R1+0xf0], R210 ;  /* 0x0000f0d201007387 */ /* 0x0001e80000100a00 */
[----:B------:R2:W-:Y:S01]  /*39b0*/  STL.64 [R1+0xe8], R208 ;  /* 0x0000e8d001007387 */ /* 0x0005e20000100a00 */
[----:B-1----:R-:W-:-:S02]  /*39c0*/  IMAD.MOV.U32 R212, RZ, RZ, R21 ;  /* 0x000000ffffd47224 */ /* 0x002fc400078e0015 */
[----:B------:R-:W-:Y:S02]  /*39d0*/  IMAD.MOV.U32 R213, RZ, RZ, R20 ;  /* 0x000000ffffd57224 */ /* 0x000fe400078e0014 */
[----:B0-----:R-:W-:Y:S02]  /*39e0*/  IMAD.MOV.U32 R210, RZ, RZ, R23 ;  /* 0x000000ffffd27224 */ /* 0x001fe400078e0017 */
[----:B------:R-:W-:Y:S02]  /*39f0*/  IMAD.MOV.U32 R211, RZ, RZ, R22 ;  /* 0x000000ffffd37224 */ /* 0x000fe400078e0016 */
[----:B--2---:R-:W-:Y:S02]  /*3a00*/  IMAD.MOV.U32 R208, RZ, RZ, R225 ;  /* 0x000000ffffd07224 */ /* 0x004fe400078e00e1 */
[----:B------:R-:W-:Y:S01]  /*3a10*/  IMAD.MOV.U32 R209, RZ, RZ, R224 ;  /* 0x000000ffffd17224 */ /* 0x000fe200078e00e0 */
[----:B------:R0:W-:Y:S04]  /*3a20*/  STL.64 [R1+0x120], R214 ;  /* 0x000120d601007387 */ /* 0x0001e80000100a00 */
[----:B------:R1:W-:Y:S04]  /*3a30*/  STL.64 [R1+0x118], R212 ;  /* 0x000118d401007387 */ /* 0x0003e80000100a00 */
[----:B------:R2:W-:Y:S04]  /*3a40*/  STL.64 [R1+0x110], R210 ;  /* 0x000110d201007387 */ /* 0x0005e80000100a00 */
[----:B------:R3:W-:Y:S01]  /*3a50*/  STL.64 [R1+0x108], R208 ;  /* 0x000108d001007387 */ /* 0x0007e20000100a00 */
[----:B0-----:R-:W-:-:S02]  /*3a60*/  IMAD.MOV.U32 R214, RZ, RZ, R3 ;  /* 0x000000ffffd67224 */ /* 0x001fc400078e0003 */
[----:B------:R-:W-:Y:S02]  /*3a70*/  IMAD.MOV.U32 R215, RZ, RZ, R0 ;  /* 0x000000ffffd77224 */ /* 0x000fe400078e0000 */
[----:B-1----:R-:W-:Y:S02]  /*3a80*/  IMAD.MOV.U32 R212, RZ, RZ, R5 ;  /* 0x000000ffffd47224 */ /* 0x002fe400078e0005 */
[----:B------:R-:W-:Y:S02]  /*3a90*/  IMAD.MOV.U32 R213, RZ, RZ, R4 ;  /* 0x000000ffffd57224 */ /* 0x000fe400078e0004 */
[----:B--2---:R-:W-:Y:S02]  /*3aa0*/  IMAD.MOV.U32 R210, RZ, RZ, R10 ;  /* 0x000000ffffd27224 */ /* 0x004fe400078e000a */
[----:B------:R-:W-:Y:S02]  /*3ab0*/  IMAD.MOV.U32 R211, RZ, RZ, R9 ;  /* 0x000000ffffd37224 */ /* 0x000fe400078e0009 */
[----:B---3--:R-:W-:-:S02]  /*3ac0*/  IMAD.MOV.U32 R208, RZ, RZ, R12 ;  /* 0x000000ffffd07224 */ /* 0x008fc400078e000c */
[----:B------:R-:W-:Y:S01]  /*3ad0*/  IMAD.MOV.U32 R209, RZ, RZ, R11 ;  /* 0x000000ffffd17224 */ /* 0x000fe200078e000b */
[----:B------:R-:W-:-:S05]  /*3ae0*/  WARPGROUP.DEPBAR.LE gsb0, 0x0 ;  /* 0x00008000000079c5 */ /* 0x000fca0000010000 */
[----:B------:R-:W-:Y:S01]  /*3af0*/  WARPGROUP.ARRIVE ;  /* 0x00000000000079c5 */ /* 0x000fe20000000000 */
[----:B------:R-:W-:Y:S01]  /*3b00*/  UMOV UR54, UR8 ;  /* 0x0000000800367c82 */ /* 0x000fe20008000000 */
[----:B------:R-:W-:-:S04]  /*3b10*/  UMOV UR55, UR9 ;  /* 0x0000000900377c82 */ /* 0x000fc80008000000 */
        /* <DEDUP_REMOVED lines=11> */
[----:B------:R-:W-:Y:S01]  /*3bd0*/  UMOV UR9, UR53 ;  /* 0x0000003500097c82 */ /* 0x000fe20008000000 */
[----:B--2---:R-:W-:-:S06]  /*3be0*/  WARPGROUP.ARRIVE ;  /* 0x00000000000079c5 */ /* 0x004fcc0000000000 */
[----:B------:R-:W-:Y:S03]  /*3bf0*/  HGMMA.64x16x16.F32 R208, gdesc[UR8], R208, gsb0 ;  /* 0x0020000008d079f0 */ /* 0x000fe600080008d0 */
[----:B------:R-:W-:Y:S02]  /*3c00*/  WARPGROUP.DEPBAR.LE gsb0, 0x0 ;  /* 0x00008000000079c5 */ /* 0x000fe40000010000 */
[----:B------:R-:W-:Y:S04]  /*3c10*/  STL.64 [R1+0x60], R208 ;  /* 0x000060d001007387 */ /* 0x000fe80000100a00 */
[----:B------:R-:W-:Y:S04]  /*3c20*/  STL.64 [R1+0x68], R210 ;  /* 0x000068d201007387 */ /* 0x000fe80000100a00 */
[----:B------:R-:W-:Y:S04]  /*3c30*/  STL.64 [R1+0x70], R212 ;  /* 0x000070d401007387 */ /* 0x000fe80000100a00 */
[----:B------:R0:W-:Y:S04]  /*3c40*/  STL.64 [R1+0x78], R214 ;  /* 0x000078d601007387 */ /* 0x0001e80000100a00 */
[----:B0-----:R0:W5:Y:S04]  /*3c50*/  LDL.LU.64 R214, [R1+0x100] ;  /* 0x0001000001d67983 */ /* 0x0011680000300a00 */
[----:B------:R0:W5:Y:S04]  /*3c60*/  LDL.LU.64 R212, [R1+0xf8] ;  /* 0x0000f80001d47983 */ /* 0x0001680000300a00 */
[----:B------:R0:W5:Y:S04]  /*3c70*/  LDL.LU.64 R210, [R1+0xf0] ;  /* 0x0000f00001d27983 */ /* 0x0001680000300a00 */
[----:B------:R0:W5:Y:S01]  /*3c80*/  LDL.LU.64 R208, [R1+0xe8] ;  /* 0x0000e80001d07983 */ /* 0x0001620000300a00 */
[----:B------:R-:W-:Y:S05]  /*3c90*/  @!P1 BRA `(.L_x_23) ;  /* 0x0000002400d49947 */ /* 0x000fea0003800000 */
[----:B------:R-:W2:Y:S01]  /*3ca0*/  LDL R0, [R1+0xd4] ;  /* 0x0000d40001007983 */ /* 0x000ea20000100800 */
[----:B------:R-:W-:Y:S01]  /*3cb0*/  R2UR UR5, R15 ;  /* 0x000000000f0572ca */ /* 0x000fe200000e0000 */
[----:B------:R-:W-:-:S12]  /*3cc0*/  IMAD.MOV.U32 R3, RZ, RZ, R8 ;  /* 0x000000ffff037224 */ /* 0x000fd800078e0008 */
[----:B------:R-:W-:-:S04]  /*3cd0*/  UIADD3 UR60, UR5, 0x1, URZ ;  /* 0x00000001053c7890 */ /* 0x000fc8000fffe03f */
[----:B------:R-:W-:-:S04]  /*3ce0*/  UISETP.NE.AND UP0, UPT, UR60, 0x8, UPT ;  /* 0x000000083c00788c */ /* 0x000fc8000bf05270 */
[----:B------:R-:W-:Y:S02]  /*3cf0*/  USEL UR4, URZ, 0x1, UP0 ;  /* 0x000000013f047887 */ /* 0x000fe40008000000 */
[----:B------:R-:W-:Y:S01]  /*3d00*/  USEL UR60, UR60, URZ, UP0 ;  /* 0x0000003f3c3c7287 */ /* 0x000fe20008000000 */
[----:B--2---:R-:W-:Y:S01]  /*3d10*/  R2UR UR6, R0 ;  /* 0x00000000000672ca */ /* 0x004fe200000e0000 */
[----:B------:R-:W-:-:S12]  /*3d20*/  IMAD.U32 R0, RZ, RZ, UR5 ;  /* 0x00000005ff007e24 */ /* 0x000fd8000f8e00ff */
[----:B------:R-:W-:-:S06]  /*3d30*/  ULOP3.LUT UR4, UR6, UR4, URZ, 0x3c, !UPT ;  /* 0x0000000406047292 */ /* 0x000fcc000f8e3c3f */
[----:B------:R-:W-:-:S07]  /*3d40*/  IMAD.U32 R4, RZ, RZ, UR4 ;  /* 0x00000004ff047e24 */ /* 0x000fce000f8e00ff */
.L_x_30:
[----:B------:R-:W-:Y:S05]  /*3d50*/  @!P0 BRA `(.L_x_24) ;  /* 0x0000000000048947 */ /* 0x000fea0003800000 */
[----:B------:R-:W-:Y:S01]  /*3d60*/  BPT.TRAP 0x1 ;  /* 0x000000040000795c */ /* 0x000fe20000300000 */
.L_x_24:
[----:B------:R-:W-:Y:S02]  /*3d70*/  R2UR UR4, R17 ;  /* 0x00000000110472ca */ /* 0x000fe400000e0000 */
[----:B------:R-:W-:-:S11]  /*3d80*/  SHF.L.U32 R5, R4, 0x1f, RZ ;  /* 0x0000001f04057819 */ /* 0x000fd600000006ff */
[----:B------:R-:W-:-:S09]  /*3d90*/  ULEA UR4, UR60, UR4, 0x3 ;  /* 0x000000043c047291 */ /* 0x000fd2000f8e183f */
[----:B------:R1:W2:Y:S01]  /*3da0*/  SYNCS.PHASECHK.TRANS64.TRYWAIT P1, [UR4], R5 ;  /* 0x00000005ff0075a7 */ /* 0x0002a20008020144 */
[----:B------:R-:W-:Y:S05]  /*3db0*/  @!P0 BRA `(.L_x_25) ;  /* 0x0000000000048947 */ /* 0x000fea0003800000 */
[----:B------:R-:W-:Y:S01]  /*3dc0*/  BPT.TRAP 0x1 ;  /* 0x000000040000795c */ /* 0x000fe20000300000 */
.L_x_25:
[----:B--2---:R-:W-:Y:S05]  /*3dd0*/  @P1 BRA `(.L_x_26) ;  /* 0x0000000000081947 */ /* 0x004fea0003800000 */
[----:B------:R-:W2:Y:S02]  /*3de0*/  SYNCS.PHASECHK.TRANS64.TRYWAIT P1, [UR4], R5 ;  /* 0x00000005ff0075a7 */ /* 0x000ea40008020144 */
[----:B--2---:R-:W-:Y:S05]  /*3df0*/  @!P1 BRA `(.L_x_27) ;  /* 0x0000015400a49947 */ /* 0x004fea0003800000 */
.L_x_26:
[----:B------:R-:W-:Y:S04]  /*3e00*/  STL.64 [R1+0x200], R206 ;  /* 0x000200ce01007387 */ /* 0x000fe80000100a00 */
[----:B------:R-:W-:Y:S04]  /*3e10*/  STL.64 [R1+0x1f8], R204 ;  /* 0x0001f8cc01007387 */ /* 0x000fe80000100a00 */
[----:B------:R-:W-:Y:S04]  /*3e20*/  STL.64 [R1+0x1f0], R202 ;  /* 0x0001f0ca01007387 */ /* 0x000fe80000100a00 */
[----:B------:R3:W-:Y:S04]  /*3e30*/  STL.64 [R1+0x1e8], R200 ;  /* 0x0001e8c801007387 */ /* 0x0007e80000100a00 */
[----:B---3--:R-:W3:Y:S04]  /*3e40*/  LDL.LU.64 R200, [R1+0x40] ;  /* 0x0000400001c87983 */ /* 0x008ee80000300a00 */
[----:B------:R-:W3:Y:S04]  /*3e50*/  LDL.LU.64 R202, [R1+0x48] ;  /* 0x0000480001ca7983 */ /* 0x000ee80000300a00 */
[----:B------:R-:W3:Y:S04]  /*3e60*/  LDL.LU.64 R204, [R1+0x50] ;  /* 0x0000500001cc7983 */ /* 0x000ee80000300a00 */
[----:B------:R-:W3:Y:S04]  /*3e70*/  LDL.LU.64 R206, [R1+0x58] ;  /* 0x0000580001ce7983 */ /* 0x000ee80000300a00 */
[----:B------:R-:W-:Y:S04]  /*3e80*/  STL.64 [R1+0x1e0], R222 ;  /* 0x0001e0de01007387 */ /* 0x000fe80000100a00 */
[----:B------:R4:W-:Y:S04]  /*3e90*/  STL.64 [R1+0x1d8], R220 ;  /* 0x0001d8dc01007387 */ /* 0x0009e80000100a00 */
[----:B----4-:R-:W4:Y:S04]  /*3ea0*/  LDL.LU.64 R220, [R1+0x80] ;  /* 0x0000800001dc7983 */ /* 0x010f280000300a00 */
[----:B------:R-:W4:Y:S04]  /*3eb0*/  LDL.LU.64 R222, [R1+0x88] ;  /* 0x0000880001de7983 */ /* 0x000f280000300a00 */
[----:B------:R-:W4:Y:S04]  /*3ec0*/  LDL.LU.64 R224, [R1+0x90] ;  /* 0x0000900001e07983 */ /* 0x000f280000300a00 */
[----:B------:R-:W4:Y:S01]  /*3ed0*/  LDL.LU.64 R226, [R1+0x98] ;  /* 0x0000980001e27983 */ /* 0x000f220000300a00 */
[----:B------:R-:W-:Y:S01]  /*3ee0*/  R2UR UR5, R6 ;  /* 0x00000000060572ca */ /* 0x000fe200000e0000 */
[----:B------:R-:W-:Y:S01]  /*3ef0*/  UMOV UR9, 0x80000020 ;  /* 0x8000002000097882 */ /* 0x000fe20000000000 */
[----:B------:R-:W-:Y:S01]  /*3f00*/  R2UR UR4, R7 ;  /* 0x00000000070472ca */ /* 0x000fe200000e0000 */
[----:B------:R-:W-:Y:S01]  /*3f10*/  UMOV UR11, 0x80000020 ;  /* 0x80000020000b7882 */ /* 0x000fe20000000000 */
[----:B------:R-:W-:Y:S04]  /*3f20*/  STL.64 [R1+0x1d0], R218 ;  /* 0x0001d0da01007387 */ /* 0x000fe80000100a00 */
[----:B------:R0:W-:Y:S04]  /*3f30*/  STL.64 [R1+0x1c8], R216 ;  /* 0x0001c8d801007387 */ /* 0x0001e80000100a00 */
[----:B------:R-:W-:Y:S01]  /*3f40*/  STL [R1+0x1c4], R4 ;  /* 0x0001c40401007387 */ /* 0x000fe20000100800 */
[----:B------:R-:W-:-:S02]  /*3f50*/  UIMAD UR61, UR60, 0x300, UR5 ;  /* 0x000003003c3d78a4 */ /* 0x000fc4000f8e0205 */
[----:B------:R-:W-:Y:S01]  /*3f60*/  UIMAD UR4, UR60, 0x3c0, UR4 ;  /* 0x000003c03c0478a4 */ /* 0x000fe2000f8e0204 */
[----:B------:R-:W-:Y:S03]  /*3f70*/  STL [R1+0x1c0], R3 ;  /* 0x0001c00301007387 */ /* 0x000fe60000100800 */
[----:B------:R-:W-:Y:S01]  /*3f80*/  UIADD3 UR5, UR4, 0x40, URZ ;  /* 0x0000004004057890 */ /* 0x000fe2000fffe03f */
[----:B-----5:R-:W-:Y:S01]  /*3f90*/  STL [R1+0x1bc], R2 ;  /* 0x0001bc0201007387 */ /* 0x020fe20000100800 */
[----:B------:R-:W-:Y:S01]  /*3fa0*/  UMOV UR8, UR61 ;  /* 0x0000003d00087c82 */ /* 0x000fe20008000000 */
[----:B------:R-:W-:Y:S01]  /*3fb0*/  UMOV UR10, UR4 ;  /* 0x00000004000a7c82 */ /* 0x000fe20008000000 */
[----:B----4-:R-:W-:Y:S01]  /*3fc0*/  WARPGROUP.ARRIVE ;  /* 0x00000000000079c5 */ /* 0x010fe20000000000 */
[----:B------:R-:W-:Y:S01]  /*3fd0*/  STL [R1+0x1b8], R0 ;  /* 0x0001b80001007387 */ /* 0x000fe20000100800 */
[----:B------:R-:W-:Y:S01]  /*3fe0*/  UMOV UR17, UR9 ;  /* 0x0000000900117c82 */ /* 0x000fe20008000000 */
[----:B------:R-:W-:Y:S01]  /*3ff0*/  UMOV UR19, 0x80000020 ;  /* 0x8000002000137882 */ /* 0x000fe20000000000 */
[----:B------:R-:W-:Y:S01]  /*4000*/  UIADD3 UR6, UR4, 0x80, URZ ;  /* 0x0000008004067890 */ /* 0x000fe2000fffe03f */
[----:B------:R-:W-:Y:S01]  /*4010*/  STL.64 [R1+0x1b0], R18 ;  /* 0x0001b01201007387 */ /* 0x000fe20000100a00 */
[----:B------:R-:W-:Y:S03]  /*4020*/  HGMMA.64x16x16.F32 R220, gdesc[UR8], R220, gsb0 ;  /* 0x0020000008dc79f0 */ /* 0x000fe600080008dc */
[----:B------:R4:W-:Y:S04]  /*4030*/  STL.64 [R1+0x1a8], R16 ;  /* 0x0001a81001007387 */ /* 0x0009e80000100a00 */
[----:B0-----:R-:W4:Y:S04]  /*4040*/  LDL.LU.64 R216, [R1] ;  /* 0x0000000001d87983 */ /* 0x001f280000300a00 */
[----:B------:R-:W4:Y:S01]  /*4050*/  LDL.LU.64 R218, [R1+0x8] ;  /* 0x0000080001da7983 */ /* 0x000f220000300a00 */
[----:B------:R-:W-:-:S02]  /*4060*/  WARPGROUP.DEPBAR.LE gsb0, 0x0 ;  /* 0x00008000000079c5 */ /* 0x000fc40000010000 */
[----:B------:R-:W-:Y:S02]  /*4070*/  IMAD.MOV.U32 R15, RZ, RZ, R220 ;  /* 0x000000ffff0f7224 */ /* 0x000fe400078e00dc */
[----:B------:R-:W-:Y:S02]  /*4080*/  IMAD.MOV.U32 R14, RZ, RZ, R221 ;  /* 0x000000ffff0e7224 */ /* 0x000fe400078e00dd */
[----:B------:R-:W-:Y:S01]  /*4090*/  IMAD.MOV.U32 R13, RZ, RZ, R222 ;  /* 0x000000ffff0d7224 */ /* 0x000fe200078e00de */
[----:B------:R-:W4:Y:S01]  /*40a0*/  LDL.LU.64 R220, [R1+0x10] ;  /* 0x0000100001dc7983 */ /* 0x000f220000300a00 */
[----:B------:R-:W-:Y:S01]  /*40b0*/  IMAD.MOV.U32 R12, RZ, RZ, R223 ;  /* 0x000000ffff0c7224 */ /* 0x000fe200078e00df */
[----:B---3--:R-:W-:Y:S01]  /*40c0*/  WARPGROUP.ARRIVE ;  /* 0x00000000000079c5 */ /* 0x008fe20000000000 */
[----:B------:R-:W-:Y:S01]  /*40d0*/  UMOV UR16, UR8 ;  /* 0x0000000800107c82 */ /* 0x000fe20008000000 */
[----:B------:R-:W4:Y:S01]  /*40e0*/  LDL.LU.64 R222, [R1+0x18] ;  /* 0x0000180001de7983 */ /* 0x000f220000300a00 */
[----:B------:R-:W-:Y:S01]  /*40f0*/  UMOV UR18, UR5 ;  /* 0x0000000500127c82 */ /* 0x000fe20008000000 */
[----:B------:R-:W-:Y:S01]  /*4100*/  UMOV UR20, UR8 ;  /* 0x0000000800147c82 */ /* 0x000fe20008000000 */
[----:B------:R-:W-:Y:S01]  /*4110*/  UMOV UR21, UR9 ;  /* 0x0000000900157c82 */ /* 0x000fe20008000000 */
[----:B------:R-:W-:Y:S01]  /*4120*/  HGMMA.64x16x16.F32 R200, gdesc[UR16], R200, gsb0 ;  /* 0x0020000010c879f0 */ /* 0x000fe200080008c8 */
[----:B------:R-:W-:Y:S01]  /*4130*/  UMOV UR22, UR6 ;  /* 0x0000000600167c82 */ /* 0x000fe20008000000 */
[----:B------:R-:W-:Y:S01]  /*4140*/  UMOV UR23, 0x80000020 ;  /* 0x8000002000177882 */ /* 0x000fe20000000000 */
[----:B------:R-:W-:Y:S01]  /*4150*/  UIADD3 UR14, UR4, 0xc0, URZ ;  /* 0x000000c0040e7890 */ /* 0x000fe2000fffe03f */
[----:B------:R-:W-:Y:S01]  /*4160*/  IMAD.MOV.U32 R11, RZ, RZ, R224 ;  /* 0x000000ffff0b7224 */ /* 0x000fe200078e00e0 */
[----:B------:R-:W-:Y:S01]  /*4170*/  UMOV UR13, UR19 ;  /* 0x00000013000d7c82 */ /* 0x000fe20008000000 */
[----:B------:R-:W-:Y:S01]  /*4180*/  UMOV UR15, 0x80000020 ;  /* 0x80000020000f7882 */ /* 0x000fe20000000000 */
[----:B------:R-:W-:Y:S01]  /*4190*/  UIADD3 UR26, UR4, 0x180, URZ ;  /* 0x00000180041a7890 */ /* 0x000fe2000fffe03f */
[----:B------:R-:W-:Y:S01]  /*41a0*/  IMAD.MOV.U32 R10, RZ, RZ, R225 ;  /* 0x000000ffff0a7224 */ /* 0x000fe200078e00e1 */
[----:B------:R-:W-:Y:S01]  /*41b0*/  UMOV UR24, UR8 ;  /* 0x0000000800187c82 */ /* 0x000fe20008000000 */
[----:B------:R-:W-:Y:S01]  /*41c0*/  UMOV UR25, UR9 ;  /* 0x0000000900197c82 */ /* 0x000fe20008000000 */
[----:B------:R-:W-:Y:S01]  /*41d0*/  UMOV UR27, 0x80000020 ;  /* 0x80000020001b7882 */ /* 0x000fe20000000000 */
[----:B------:R-:W-:Y:S01]  /*41e0*/  UIADD3 UR30, UR4, 0x1c0, URZ ;  /* 0x000001c0041e7890 */ /* 0x000fe2000fffe03f */
[----:B--2---:R-:W-:Y:S01]  /*41f0*/  IMAD.MOV.U32 R9, RZ, RZ, R226 ;  /* 0x000000ffff097224 */ /* 0x004fe200078e00e2 */
[----:B------:R-:W-:Y:S01]  /*4200*/  UMOV UR28, UR8 ;  /* 0x00000008001c7c82 */ /* 0x000fe20008000000 */
[----:B------:R-:W-:Y:S01]  /*4210*/  UMOV UR29, UR9 ;  /* 0x00000009001d7c82 */ /* 0x000fe20008000000 */
[----:B------:R-:W-:Y:S01]  /*4220*/  UMOV UR31, 0x80000020 ;  /* 0x80000020001f7882 */ /* 0x000fe20000000000 */
[----:B------:R-:W-:Y:S01]  /*4230*/  UIADD3 UR34, UR4, 0x200, URZ ;  /* 0x0000020004227890 */ /* 0x000fe2000fffe03f */
[----:B-1----:R-:W-:Y:S01]  /*4240*/  IMAD.MOV.U32 R5, RZ, RZ, R227 ;  /* 0x000000ffff057224 */ /* 0x002fe200078e00e3 */
[----:B------:R-:W-:-:S02]  /*4250*/  WARPGROUP.DEPBAR.LE gsb0, 0x0 ;  /* 0x00008000000079c5 */ /* 0x000fc40000010000 */
        /* <DEDUP_REMOVED lines=8> */
[----:B------:R-:W-:Y:S01]  /*42e0*/  UMOV UR19, 0x80000020 ;  /* 0x8000002000137882 */ /* 0x000fe20000000000 */
[----:B----4-:R-:W-:-:S06]  /*42f0*/  WARPGROUP.ARRIVE ;  /* 0x00000000000079c5 */ /* 0x010fcc0000000000 */
[----:B------:R-:W-:Y:S03]  /*4300*/  HGMMA.64x16x16.F32 R216, gdesc[UR20], R216, gsb0 ;  /* 0x0020000014d879f0 */ /* 0x000fe600080008d8 */
[----:B------:R-:W-:Y:S02]  /*4310*/  WARPGROUP.DEPBAR.LE gsb0, 0x0 ;  /* 0x00008000000079c5 */ /* 0x000fe40000010000 */
[----:B------:R-:W-:-:S06]  /*4320*/  WARPGROUP.ARRIVE ;  /* 0x00000000000079c5 */ /* 0x000fcc0000000000 */
[----:B------:R-:W-:Y:S01]  /*4330*/  HGMMA.64x16x16.F32 R208, gdesc[UR12], R208, gsb0 ;  /* 0x002000000cd079f0 */ /* 0x000fe200080008d0 */
[----:B------:R-:W-:Y:S01]  /*4340*/  UMOV UR12, UR16 ;  /* 0x00000010000c7c82 */ /* 0x000fe20008000000 */
[----:B------:R-:W-:Y:S01]  /*4350*/  UMOV UR13, UR17 ;  /* 0x00000011000d7c82 */ /* 0x000fe20008000000 */
[----:B------:R-:W-:Y:S01]  /*4360*/  UMOV UR16, UR8 ;  /* 0x0000000800107c82 */ /* 0x000fe20008000000 */
[----:B------:R-:W-:Y:S01]  /*4370*/  UMOV UR17, UR9 ;  /* 0x0000000900117c82 */ /* 0x000fe20008000000 */
[----:B------:R-:W-:Y:S02]  /*4380*/  WARPGROUP.DEPBAR.LE gsb0, 0x0 ;  /* 0x00008000000079c5 */ /* 0x000fe40000010000 */
[----:B------:R-:W-:-:S06]  /*4390*/  WARPGROUP.ARRIVE ;  /* 0x00000000000079c5 */ /* 0x000fcc0000000000 */
[----:B------:R-:W-:Y:S01]  /*43a0*/  HGMMA.64x16x16.F32 R192, gdesc[UR16], R192, gsb0 ;  /* 0x0020000010c079f0 */ /* 0x000fe200080008c0 */
[----:B------:R-:W-:Y:S01]  /*43b0*/  UIADD3 UR22, UR4, 0x140, URZ ;  /* 0x0000014004167890 */ /* 0x000fe2000fffe03f */
[----:B------:R-:W-:Y:S01]  /*43c0*/  UMOV UR20, UR8 ;  /* 0x0000000800147c82 */ /* 0x000fe20008000000 */
[----:B------:R-:W-:Y:S01]  /*43d0*/  UMOV UR21, UR9 ;  /* 0x0000000900157c82 */ /* 0x000fe20008000000 */
[----:B------:R-:W-:Y:S01]  /*43e0*/  UMOV UR23, 0x80000020 ;  /* 0x8000002000177882 */ /* 0x000fe20000000000 */
        /* <DEDUP_REMOVED lines=88> */
[----:B------:R-:W-:Y:S02]  /*4970*/  IMAD.MOV.U32 R17, RZ, RZ, R206 ;  /* 0x000000ffff117224 */ /* 0x000fe400078e00ce */
[----:B------:R-:W-:Y:S02]  /*4980*/  IMAD.MOV.U32 R16, RZ, RZ, R207 ;  /* 0x000000ffff107224 */ /* 0x000fe400078e00cf */
[----:B------:R-:W-:Y:S01]  /*4990*/  IMAD.MOV.U32 R19, RZ, RZ, R204 ;  /* 0x000000ffff137224 */ /* 0x000fe200078e00cc */
[----:B------:R-:W2:Y:S01]  /*49a0*/  LDL.LU.64 R206, [R1+0x200] ;  /* 0x0002000001ce7983 */ /* 0x000ea20000300a00 */
[----:B------:R-:W-:Y:S02]  /*49b0*/  IMAD.MOV.U32 R18, RZ, RZ, R205 ;  /* 0x000000ffff127224 */ /* 0x000fe400078e00cd */
[----:B------:R-:W-:Y:S01]  /*49c0*/  IMAD.MOV.U32 R21, RZ, RZ, R202 ;  /* 0x000000ffff157224 */ /* 0x000fe200078e00ca */
[----:B------:R-:W2:Y:S01]  /*49d0*/  LDL.LU.64 R204, [R1+0x1f8] ;  /* 0x0001f80001cc7983 */ /* 0x000ea20000300a00 */
[----:B------:R-:W-:-:S02]  /*49e0*/  IMAD.MOV.U32 R20, RZ, RZ, R203 ;  /* 0x000000ffff147224 */ /* 0x000fc400078e00cb */
[----:B------:R-:W-:Y:S01]  /*49f0*/  IMAD.MOV.U32 R23, RZ, RZ, R200 ;  /* 0x000000ffff177224 */ /* 0x000fe200078e00c8 */
[----:B------:R-:W2:Y:S01]  /*4a00*/  LDL.LU.64 R202, [R1+0x1f0] ;  /* 0x0001f00001ca7983 */ /* 0x000ea20000300a00 */
[----:B------:R-:W-:-:S03]  /*4a10*/  IMAD.MOV.U32 R22, RZ, RZ, R201 ;  /* 0x000000ffff167224 */ /* 0x000fc600078e00c9 */
[----:B------:R-:W2:Y:S01]  /*4a20*/  LDL.LU.64 R200, [R1+0x1e8] ;  /* 0x0001e80001c87983 */ /* 0x000ea20000300a00 */
        /* <DEDUP_REMOVED lines=8> */
[----:B------:R-:W3:Y:S01]  /*4ab0*/  LDL.LU.64 R222, [R1+0x1e0] ;  /* 0x0001e00001de7983 */ /* 0x000ee20000300a00 */
[----:B------:R-:W-:Y:S02]  /*4ac0*/  IMAD.MOV.U32 R226, RZ, RZ, R221 ;  /* 0x000000ffffe27224 */ /* 0x000fe400078e00dd */
[----:B------:R-:W-:Y:S01]  /*4ad0*/  IMAD.MOV.U32 R2, RZ, RZ, R218 ;  /* 0x000000ffff027224 */ /* 0x000fe200078e00da */
[----:B------:R-:W3:Y:S01]  /*4ae0*/  LDL.LU.64 R220, [R1+0x1d8] ;  /* 0x0001d80001dc7983 */ /* 0x000ee20000300a00 */
[----:B------:R-:W-:-:S02]  /*4af0*/  IMAD.MOV.U32 R0, RZ, RZ, R219 ;  /* 0x000000ffff007224 */ /* 0x000fc400078e00db */
[----:B------:R-:W-:Y:S01]  /*4b00*/  IMAD.MOV.U32 R4, RZ, RZ, R216 ;  /* 0x000000ffff047224 */ /* 0x000fe200078e00d8 */
[----:B------:R-:W3:Y:S01]  /*4b10*/  LDL.LU.64 R218, [R1+0x1d0] ;  /* 0x0001d00001da7983 */ /* 0x000ee20000300a00 */
[----:B------:R-:W-:-:S03]  /*4b20*/  IMAD.MOV.U32 R3, RZ, RZ, R217 ;  /* 0x000000ffff037224 */ /* 0x000fc600078e00d9 */
[----:B------:R-:W3:Y:S01]  /*4b30*/  LDL.LU.64 R216, [R1+0x1c8] ;  /* 0x0001c80001d87983 */ /* 0x000ee20000300a00 */
[----:B------:R-:W-:Y:S01]  /*4b40*/  UMOV UR28, UR56 ;  /* 0x00000038001c7c82 */ /* 0x000fe20008000000 */
[----:B------:R-:W-:Y:S01]  /*4b50*/  UMOV UR29, UR57 ;  /* 0x00000039001d7c82 */ /* 0x000fe20008000000 */
[----:B------:R-:W-:Y:S02]  /*4b60*/  WARPGROUP.DEPBAR.LE gsb0, 0x0 ;  /* 0x00008000000079c5 */ /* 0x000fe40000010000 */
[----:B------:R-:W-:-:S06]  /*4b70*/  WARPGROUP.ARRIVE ;  /* 0x00000000000079c5 */ /* 0x000fcc0000000000 */
[----:B------:R-:W-:Y:S01]  /*4b80*/  HGMMA.64x16x16.F32 R136, gdesc[UR28], R136, gsb0 ;  /* 0x002000001c8879f0 */ /* 0x000fe20008000888 */
        /* <DEDUP_REMOVED lines=8> */
[----:B----4-:R-:W-:Y:S02]  /*4c10*/  IMAD.MOV.U32 R210, RZ, RZ, R2 ;  /* 0x000000ffffd27224 */ /* 0x010fe400078e0002 */
[----:B------:R-:W-:Y:S02]  /*4c20*/  IMAD.MOV.U32 R208, RZ, RZ, R4 ;  /* 0x000000ffffd07224 */ /* 0x000fe400078e0004 */
[----:B------:R0:W5:Y:S01]  /*4c30*/  LDL.LU R4, [R1+0x1c4] ;  /* 0x0001c40001047983 */ /* 0x0001620000300800 */
[----:B------:R-:W-:-:S02]  /*4c40*/  IMAD.MOV.U32 R209, RZ, RZ, R3 ;  /* 0x000000ffffd17224 */ /* 0x000fc400078e0003 */
[----:B------:R-:W-:Y:S01]  /*4c50*/  IMAD.MOV.U32 R211, RZ, RZ, R0 ;  /* 0x000000ffffd37224 */ /* 0x000fe200078e0000 */
[----:B------:R0:W5:Y:S04]  /*4c60*/  LDL.LU R3, [R1+0x1c0] ;  /* 0x0001c00001037983 */ /* 0x0001680000300800 */
[----:B------:R0:W5:Y:S04]  /*4c70*/  LDL.LU R2, [R1+0x1bc] ;  /* 0x0001bc0001027983 */ /* 0x0001680000300800 */
[----:B------:R0:W5:Y:S04]  /*4c80*/  LDL.LU R0, [R1+0x1b8] ;  /* 0x0001b80001007983 */ /* 0x0001680000300800 */
[----:B------:R1:W-:Y:S04]  /*4c90*/  STL.64 [R1+0x160], R214 ;  /* 0x000160d601007387 */ /* 0x0003e80000100a00 */
[----:B------:R4:W-:Y:S04]  /*4ca0*/  STL.64 [R1+0x158], R212 ;  /* 0x000158d401007387 */ /* 0x0009e80000100a00 */
[----:B------:R0:W-:Y:S01]  /*4cb0*/  STL.64 [R1+0x150], R210 ;  /* 0x000150d201007387 */ /* 0x0001e20000100a00 */
[----:B-1----:R-:W-:-:S02]  /*4cc0*/  IMAD.MOV.U32 R214, RZ, RZ, R17 ;  /* 0x000000ffffd67224 */ /* 0x002fc400078e0011 */
[----:B------:R-:W-:Y:S01]  /*4cd0*/  IMAD.MOV.U32 R215, RZ, RZ, R16 ;  /* 0x000000ffffd77224 */ /* 0x000fe200078e0010 */
[----:B------:R1:W-:Y:S01]  /*4ce0*/  STL.64 [R1+0x148], R208 ;  /* 0x000148d001007387 */ /* 0x0003e20000100a00 */
[----:B----4-:R-:W-:Y:S02]  /*4cf0*/  IMAD.MOV.U32 R212, RZ, RZ, R19 ;  /* 0x000000ffffd47224 */ /* 0x010fe400078e0013 */
[----:B------:R-:W-:Y:S02]  /*4d00*/  IMAD.MOV.U32 R213, RZ, RZ, R18 ;  /* 0x000000ffffd57224 */ /* 0x000fe400078e0012 */
[----:B0-----:R-:W-:Y:S02]  /*4d10*/  IMAD.MOV.U32 R210, RZ, RZ, R21 ;  /* 0x000000ffffd27224 */ /* 0x001fe400078e0015 */
[----:B------:R-:W-:Y:S01]  /*4d20*/  IMAD.MOV.U32 R211, RZ, RZ, R20 ;  /* 0x000000ffffd37224 */ /* 0x000fe200078e0014 */
[----:B------:R0:W-:Y:S01]  /*4d30*/  STL.64 [R1+0x180], R214 ;  /* 0x000180d601007387 */ /* 0x0001e20000100a00 */
[----:B-1----:R-:W-:-:S02]  /*4d40*/  IMAD.MOV.U32 R208, RZ, RZ, R23 ;  /* 0x000000ffffd07224 */ /* 0x002fc400078e0017 */
[----:B------:R-:W-:Y:S01]  /*4d50*/  IMAD.MOV.U32 R209, RZ, RZ, R22 ;  /* 0x000000ffffd17224 */ /* 0x000fe200078e0016 */
[----:B------:R1:W-:Y:S04]  /*4d60*/  STL.64 [R1+0x178], R212 ;  /* 0x000178d401007387 */ /* 0x0003e80000100a00 */
[----:B------:R4:W-:Y:S04]  /*4d70*/  STL.64 [R1+0x170], R210 ;  /* 0x000170d201007387 */ /* 0x0009e80000100a00 */
[----:B------:R4:W-:Y:S04]  /*4d80*/  STL.64 [R1+0x168], R208 ;  /* 0x000168d001007387 */ /* 0x0009e80000100a00 */
[----:B------:R-:W3:Y:S04]  /*4d90*/  LDL.LU.64 R16, [R1+0x20] ;  /* 0x0000200001107983 */ /* 0x000ee80000300a00 */
[----:B------:R-:W3:Y:S04]  /*4da0*/  LDL.LU.64 R18, [R1+0x28] ;  /* 0x0000280001127983 */ /* 0x000ee80000300a00 */
[----:B------:R-:W3:Y:S04]  /*4db0*/  LDL.LU.64 R20, [R1+0x30] ;  /* 0x0000300001147983 */ /* 0x000ee80000300a00 */
[----:B------:R-:W3:Y:S01]  /*4dc0*/  LDL.LU.64 R22, [R1+0x38] ;  /* 0x0000380001167983 */ /* 0x000ee20000300a00 */
[----:B------:R-:W-:-:S02]  /*4dd0*/  WARPGROUP.DEPBAR.LE gsb0, 0x0 ;  /* 0x00008000000079c5 */ /* 0x000fc40000010000 */
[----:B------:R-:W-:Y:S01]  /*4de0*/  WARPGROUP.ARRIVE ;  /* 0x00000000000079c5 */ /* 0x000fe20000000000 */
[----:B------:R-:W-:Y:S01]  /*4df0*/  UMOV UR24, UR56 ;  /* 0x0000003800187c82 */ /* 0x000fe20008000000 */
[----:B------:R-:W-:-:S04]  /*4e00*/  UMOV UR25, UR57 ;  /* 0x0000003900197c82 */ /* 0x000fc80008000000 */
[----:B------:R-:W-:Y:S01]  /*4e10*/  HGMMA.64x16x16.F32 R152, gdesc[UR24], R152, gsb0 ;  /* 0x00200000189879f0 */ /* 0x000fe20008000898 */
[----:B0-----:R-:W-:Y:S02]  /*4e20*/  IMAD.MOV.U32 R214, RZ, RZ, R9 ;  /* 0x000000ffffd67224 */ /* 0x001fe400078e0009 */
[----:B------:R-:W-:Y:S02]  /*4e30*/  IMAD.MOV.U32 R215, RZ, RZ, R5 ;  /* 0x000000ffffd77224 */ /* 0x000fe400078e0005 */
[----:B-1----:R-:W-:Y:S02]  /*4e40*/  IMAD.MOV.U32 R212, RZ, RZ, R11 ;  /* 0x000000ffffd47224 */ /* 0x002fe400078e000b */
[----:B------:R-:W-:Y:S02]  /*4e50*/  IMAD.MOV.U32 R213, RZ, RZ, R10 ;  /* 0x000000ffffd57224 */ /* 0x000fe400078e000a */
[----:B----4-:R-:W-:Y:S02]  /*4e60*/  IMAD.MOV.U32 R210, RZ, RZ, R13 ;  /* 0x000000ffffd27224 */ /* 0x010fe400078e000d */
[----:B------:R-:W-:-:S02]  /*4e70*/  IMAD.MOV.U32 R211, RZ, RZ, R12 ;  /* 0x000000ffffd37224 */ /* 0x000fc400078e000c */
[----:B------:R-:W-:Y:S02]  /*4e80*/  IMAD.MOV.U32 R208, RZ, RZ, R15 ;  /* 0x000000ffffd07224 */ /* 0x000fe400078e000f */
[----:B------:R-:W-:Y:S01]  /*4e90*/  IMAD.MOV.U32 R209, RZ, RZ, R14 ;  /* 0x000000ffffd17224 */ /* 0x000fe200078e000e */
[----:B------:R-:W-:Y:S04]  /*4ea0*/  STL.64 [R1+0x1a0], R214 ;  /* 0x0001a0d601007387 */ /* 0x000fe80000100a00 */
[----:B------:R-:W-:Y:S04]  /*4eb0*/  STL.64 [R1+0x198], R212 ;  /* 0x000198d401007387 */ /* 0x000fe80000100a00 */
[----:B------:R-:W-:Y:S04]  /*4ec0*/  STL.64 [R1+0x190], R210 ;  /* 0x000190d201007387 */ /* 0x000fe80000100a00 */
[----:B------:R0:W-:Y:S04]  /*4ed0*/  STL.64 [R1+0x188], R208 ;  /* 0x000188d001007387 */ /* 0x0001e80000100a00 */
[----:B0-----:R-:W4:Y:S04]  /*4ee0*/  LDL.LU.64 R208, [R1+0x60] ;  /* 0x0000600001d07983 */ /* 0x001f280000300a00 */
[----:B------:R-:W4:Y:S04]  /*4ef0*/  LDL.LU.64 R210, [R1+0x68] ;  /* 0x0000680001d27983 */ /* 0x000f280000300a00 */
[----:B------:R-:W4:Y:S04]  /*4f00*/  LDL.LU.64 R212, [R1+0x70] ;  /* 0x0000700001d47983 */ /* 0x000f280000300a00 */
[----:B------:R-:W4:Y:S01]  /*4f10*/  LDL.LU.64 R214, [R1+0x78] ;  /* 0x0000780001d67983 */ /* 0x000f220000300a00 */
[----:B------:R-:W-:-:S02]  /*4f20*/  WARPGROUP.DEPBAR.LE gsb0, 0x0 ;  /* 0x00008000000079c5 */ /* 0x000fc40000010000 */
[----:B------:R-:W-:Y:S01]  /*4f30*/  WARPGROUP.ARRIVE ;  /* 0x00000000000079c5 */ /* 0x000fe20000000000 */
[----:B------:R-:W-:Y:S01]  /*4f40*/  UMOV UR20, UR56 ;  /* 0x0000003800147c82 */ /* 0x000fe20008000000 */
[----:B------:R-:W-:-:S04]  /*4f50*/  UMOV UR21, UR57 ;  /* 0x0000003900157c82 */ /* 0x000fc80008000000 */
        /* <DEDUP_REMOVED lines=11> */
[----:B--2---:R-:W-:-:S06]  /*5010*/  WARPGROUP.ARRIVE ;  /* 0x00000000000079c5 */ /* 0x004fcc0000000000 */
[----:B------:R-:W-:Y:S01]  /*5020*/  HGMMA.64x16x16.F32 R200, gdesc[UR12], R200, gsb0 ;  /* 0x002000000cc879f0 */ /* 0x000fe200080008c8 */
[----:B------:R-:W-:Y:S01]  /*5030*/  UMOV UR58, UR8 ;  /* 0x00000008003a7c82 */ /* 0x000fe20008000000 */
[----:B------:R-:W-:Y:S01]  /*5040*/  UMOV UR59, UR9 ;  /* 0x00000009003b7c82 */ /* 0x000fe20008000000 */
[----:B------:R-:W-:Y:S02]  /*5050*/  WARPGROUP.DEPBAR.LE gsb0, 0x0 ;  /* 0x00008000000079c5 */ /* 0x000fe40000010000 */
[----:B---3--:R-:W-:-:S06]  /*5060*/  WARPGROUP.ARRIVE ;  /* 0x00000000000079c5 */ /* 0x008fcc0000000000 */
        /* <DEDUP_REMOVED lines=9> */
[----:B----4-:R-:W-:-:S06]  /*5100*/  WARPGROUP.ARRIVE ;  /* 0x00000000000079c5 */ /* 0x010fcc0000000000 */
[----:B------:R-:W-:Y:S01]  /*5110*/  HGMMA.64x16x16.F32 R208, gdesc[UR56], R208, gsb0 ;  /* 0x0020000038d079f0 */ /* 0x000fe200080008d0 */
[----:B------:R-:W-:Y:S02]  /*5120*/  IMAD.MOV.U32 R13, RZ, RZ, R18 ;  /* 0x000000ffff0d7224 */ /* 0x000fe400078e0012 */
[----:B------:R-:W-:Y:S02]  /*5130*/  IMAD.MOV.U32 R12, RZ, RZ, R19 ;  /* 0x000000ffff0c7224 */ /* 0x000fe400078e0013 */
[----:B------:R-:W-:Y:S01]  /*5140*/  IMAD.MOV.U32 R15, RZ, RZ, R16 ;  /* 0x000000ffff0f7224 */ /* 0x000fe200078e0010 */
[----:B------:R0:W5:Y:S01]  /*5150*/  LDL.LU.64 R18, [R1+0x1b0] ;  /* 0x0001b00001127983 */ /* 0x0001620000300a00 */
[----:B------:R-:W-:Y:S02]  /*5160*/  IMAD.MOV.U32 R14, RZ, RZ, R17 ;  /* 0x000000ffff0e7224 */ /* 0x000fe400078e0011 */
[----:B------:R-:W-:Y:S01]  /*5170*/  IMAD.MOV.U32 R11, RZ, RZ, R20 ;  /* 0x000000ffff0b7224 */ /* 0x000fe200078e0014 */
[----:B------:R0:W5:Y:S01]  /*5180*/  LDL.LU.64 R16, [R1+0x1a8] ;  /* 0x0001a80001107983 */ /* 0x0001620000300a00 */
[----:B------:R-:W-:-:S02]  /*5190*/  IMAD.MOV.U32 R10, RZ, RZ, R21 ;  /* 0x000000ffff0a7224 */ /* 0x000fc400078e0015 */
[----:B------:R-:W-:Y:S02]  /*51a0*/  IMAD.MOV.U32 R9, RZ, RZ, R22 ;  /* 0x000000ffff097224 */ /* 0x000fe400078e0016 */
[----:B------:R-:W-:Y:S01]  /*51b0*/  IMAD.MOV.U32 R5, RZ, RZ, R23 ;  /* 0x000000ffff057224 */ /* 0x000fe200078e0017 */
        /* <DEDUP_REMOVED lines=12> */
[----:B------:R-:W2:Y:S01]  /*5280*/  LDL.LU.64 R208, [R1+0x188] ;  /* 0x0001880001d07983 */ /* 0x000ea20000300a00 */
[----:B------:R-:W-:Y:S02]  /*5290*/  UIADD3 UR8, UR61, 0x2, URZ ;  /* 0x000000023d087890 */ /* 0x000fe4000fffe03f */
[----:B------:R-:W-:Y:S01]  /*52a0*/  UIADD3 UR5, UR4, 0x2, URZ ;  /* 0x0000000204057890 */ /* 0x000fe2000fffe03f */
[----:B------:R-:W-:Y:S01]  /*52b0*/  UMOV UR9, 0x80000020 ;  /* 0x8000002000097882 */ /* 0x000fe20000000000 */
[----:B------:R-:W-:-:S05]  /*52c0*/  UMOV UR11, 0x80000020 ;  /* 0x80000020000b7882 */ /* 0x000fca0000000000 */
        /* <DEDUP_REMOVED lines=8> */
[----:B-1----:R-:W2:Y:S04]  /*5350*/  LDL.LU.64 R214, [R1+0x180] ;  /* 0x0001800001d67983 */ /* 0x002ea80000300a00 */
[----:B------:R-:W2:Y:S04]  /*5360*/  LDL.LU.64 R212, [R1+0x178] ;  /* 0x0001780001d47983 */ /* 0x000ea80000300a00 */
[----:B------:R-:W2:Y:S04]  /*5370*/  LDL.LU.64 R210, [R1+0x170] ;  /* 0x0001700001d27983 */ /* 0x000ea80000300a00 */
[----:B------:R-:W2:Y:S01]  /*5380*/  LDL.LU.64 R208, [R1+0x168] ;  /* 0x0001680001d07983 */ /* 0x000ea20000300a00 */
[----:B------:R-:W-:Y:S01]  /*5390*/  UIADD3 UR6, UR4, 0x42, URZ ;  /* 0x0000004204067890 */ /* 0x000fe2000fffe03f */
[----:B------:R-:W-:Y:S01]  /*53a0*/  UMOV UR20, UR8 ;  /* 0x0000000800147c82 */ /* 0x000fe20008000000 */
[----:B------:R-:W-:Y:S01]  /*53b0*/  UMOV UR21, UR9 ;  /* 0x0000000900157c82 */ /* 0x000fe20008000000 */
[----:B------:R-:W-:-:S04]  /*53c0*/  UMOV UR23, 0x80000020 ;  /* 0x8000002000177882 */ /* 0x000fc80000000000 */
        /* <DEDUP_REMOVED lines=15> */
[----:B------:R-:W-:Y:S01]  /*54c0*/  UMOV UR15, 0x80000020 ;  /* 0x80000020000f7882 */ /* 0x000fe20000000000 */
[----:B--2---:R-:W-:-:S06]  /*54d0*/  WARPGROUP.ARRIVE ;  /* 0x00000000000079c5 */ /* 0x004fcc0000000000 */
[----:B------:R-:W-:Y:S03]  /*54e0*/  HGMMA.64x16x16.F32 R208, gdesc[UR12], R208, gsb0 ;  /* 0x002000000cd079f0 */ /* 0x000fe600080008d0 */
[----:B------:R-:W-:Y:S02]  /*54f0*/  WARPGROUP.DEPBAR.LE gsb0, 0x0 ;  /* 0x00008000000079c5 */ /* 0x000fe40000010000 */
[----:B------:R-:W-:Y:S04]  /*5500*/  STL.64 [R1], R208 ;  /* 0x000000d001007387 */ /* 0x000fe80000100a00 */
        /* <DEDUP_REMOVED lines=11> */
[----:B------:R-:W-:Y:S01]  /*55c0*/  UMOV UR6, UR22 ;  /* 0x0000001600067c82 */ /* 0x000fe20008000000 */
[----:B------:R-:W-:Y:S01]  /*55d0*/  UIADD3 UR22, UR4, 0x102, URZ ;  /* 0x0000010204167890 */ /* 0x000fe2000fffe03f */
[----:B------:R-:W-:Y:S01]  /*55e0*/  UMOV UR7, UR23 ;  /* 0x0000001700077c82 */ /* 0x000fe20008000000 */
[----:B------:R-:W-:Y:S01]  /*55f0*/  UMOV UR20, UR8 ;  /* 0x0000000800147c82 */ /* 0x000fe20008000000 */
[----:B------:R-:W-:Y:S01]  /*5600*/  UMOV UR21, UR9 ;  /* 0x0000000900157c82 */ /* 0x000fe20008000000 */
[----:B------:R-:W-:Y:S01]  /*5610*/  UMOV UR23, 0x80000020 ;  /* 0x8000002000177882 */ /* 0x000fe20000000000 */
[----:B------:R-:W-:Y:S01]  /*5620*/  UIADD3 UR26, UR4, 0x142, URZ ;  /* 0x00000142041a7890 */ /* 0x000fe2000fffe03f */
        /* <DEDUP_REMOVED lines=53> */
[----:B------:R-:W-:Y:S01]  /*5980*/  UMOV UR12, UR6 ;  /* 0x00000006000c7c82 */ /* 0x000fe20008000000 */
[----:B------:R-:W-:Y:S01]  /*5990*/  UIADD3 UR6, UR4, 0x302, URZ ;  /* 0x0000030204067890 */ /* 0x000fe2000fffe03f */
[----:B------:R-:W-:Y:S01]  /*59a0*/  UMOV UR13, UR7 ;  /* 0x00000007000d7c82 */ /* 0x000fe20008000000 */
[----:B------:R-:W-:Y:S02]  /*59b0*/  UIADD3 UR54, UR4, 0x342, URZ ;  /* 0x0000034204367890 */ /* 0x000fe4000fffe03f */
[----:B------:R-:W-:Y:S01]  /*59c0*/  UIADD3 UR58, UR4, 0x382, URZ ;  /* 0x00000382043a7890 */ /* 0x000fe2000fffe03f */
[----:B------:R-:W-:Y:S02]  /*59d0*/  UMOV UR5, UR9 ;  /* 0x0000000900057c82 */ /* 0x000fe40008000000 */
[----:B------:R-:W-:Y:S01]  /*59e0*/  UMOV UR4, UR8 ;  /* 0x0000000800047c82 */ /* 0x000fe20008000000 */
[----:B------:R-:W-:Y:S01]  /*59f0*/  UMOV UR7, 0x80000020 ;  /* 0x8000002000077882 */ /* 0x000fe20000000000 */
[----:B------:R-:W-:-:S02]  /*5a00*/  WARPGROUP.DEPBAR.LE gsb0, 0x0 ;  /* 0x00008000000079c5 */ /* 0x000fc40000010000 */
        /* <DEDUP_REMOVED lines=84> */
[----:B-1----:R-:W-:Y:S02]  /*5f50*/  IMAD.MOV.U32 R214, RZ, RZ, R21 ;  /* 0x000000ffffd67224 */ /* 0x002fe400078e0015 */
[----:B------:R-:W-:Y:S01]  /*5f60*/  IMAD.MOV.U32 R215, RZ, RZ, R20 ;  /* 0x000000ffffd77224 */ /* 0x000fe200078e0014 */
[----:B------:R1:W-:Y:S04]  /*5f70*/  STL.64 [R1+0xf0], R210 ;  /* 0x0000f0d201007387 */ /* 0x0003e80000100a00 */
[----:B------:R3:W-:Y:S01]  /*5f80*/  STL.64 [R1+0xe8], R208 ;  /* 0x0000e8d001007387 */ /* 0x0007e20000100a00 */
[----:B--2---:R-:W-:-:S02]  /*5f90*/  IMAD.MOV.U32 R212, RZ, RZ, R23 ;  /* 0x000000ffffd47224 */ /* 0x004fc400078e0017 */
[----:B------:R-:W-:Y:S02]  /*5fa0*/  IMAD.MOV.U32 R213, RZ, RZ, R22 ;  /* 0x000000ffffd57224 */ /* 0x000fe400078e0016 */
[----:B-1----:R-:W-:Y:S02]  /*5fb0*/  IMAD.MOV.U32 R210, RZ, RZ, R225 ;  /* 0x000000ffffd27224 */ /* 0x002fe400078e00e1 */
[----:B------:R-:W-:Y:S02]  /*5fc0*/  IMAD.MOV.U32 R211, RZ, RZ, R224 ;  /* 0x000000ffffd37224 */ /* 0x000fe400078e00e0 */
[----:B---3--:R-:W-:Y:S02]  /*5fd0*/  IMAD.MOV.U32 R208, RZ, RZ, R227 ;  /* 0x000000ffffd07224 */ /* 0x008fe400078e00e3 */
[----:B------:R-:W-:Y:S01]  /*5fe0*/  IMAD.MOV.U32 R209, RZ, RZ, R226 ;  /* 0x000000ffffd17224 */ /* 0x000fe200078e00e2 */
[----:B------:R1:W-:Y:S04]  /*5ff0*/  STL.64 [R1+0x120], R214 ;  /* 0x000120d601007387 */ /* 0x0003e80000100a00 */
[----:B------:R2:W-:Y:S04]  /*6000*/  STL.64 [R1+0x118], R212 ;  /* 0x000118d401007387 */ /* 0x0005e80000100a00 */
[----:B------:R3:W-:Y:S04]  /*6010*/  STL.64 [R1+0x110], R210 ;  /* 0x000110d201007387 */ /* 0x0007e80000100a00 */
[----:B------:R4:W-:Y:S01]  /*6020*/  STL.64 [R1+0x108], R208 ;  /* 0x000108d001007387 */ /* 0x0009e20000100a00 */
[----:B-1----:R-:W-:-:S02]  /*6030*/  IMAD.MOV.U32 R214, RZ, RZ, R9 ;  /* 0x000000ffffd67224 */ /* 0x002fc400078e0009 */
[----:B------:R-:W-:Y:S02]  /*6040*/  IMAD.MOV.U32 R215, RZ, RZ, R5 ;  /* 0x000000ffffd77224 */ /* 0x000fe400078e0005 */
[----:B--2---:R-:W-:Y:S02]  /*6050*/  IMAD.MOV.U32 R212, RZ, RZ, R11 ;  /* 0x000000ffffd47224 */ /* 0x004fe400078e000b */
[----:B------:R-:W-:Y:S02]  /*6060*/  IMAD.MOV.U32 R213, RZ, RZ, R10 ;  /* 0x000000ffffd57224 */ /* 0x000fe400078e000a */
[----:B---3--:R-:W-:Y:S02]  /*6070*/  IMAD.MOV.U32 R210, RZ, RZ, R13 ;  /* 0x000000ffffd27224 */ /* 0x008fe400078e000d */
[----:B------:R-:W-:Y:S02]  /*6080*/  IMAD.MOV.U32 R211, RZ, RZ, R12 ;  /* 0x000000ffffd37224 */ /* 0x000fe400078e000c */
[----:B----4-:R-:W-:-:S02]  /*6090*/  IMAD.MOV.U32 R208, RZ, RZ, R15 ;  /* 0x000000ffffd07224 */ /* 0x010fc400078e000f */
        /* <DEDUP_REMOVED lines=24> */
[----:B-1----:R0:W5:Y:S04]  /*6220*/  LDL.LU.64 R214, [R1+0x100] ;  /* 0x0001000001d67983 */ /* 0x0021680000300a00 */
[----:B------:R0:W5:Y:S04]  /*6230*/  LDL.LU.64 R212, [R1+0xf8] ;  /* 0x0000f80001d47983 */ /* 0x0001680000300a00 */
[----:B------:R0:W5:Y:S04]  /*6240*/  LDL.LU.64 R210, [R1+0xf0] ;  /* 0x0000f00001d27983 */ /* 0x0001680000300a00 */
[----:B------:R0:W5:Y:S01]  /*6250*/  LDL.LU.64 R208, [R1+0xe8] ;  /* 0x0000e80001d07983 */ /* 0x0001620000300a00 */
[----:B------:R-:W-:Y:S05]  /*6260*/  @!P0 BRA `(.L_x_28) ;  /* 0x0000000000048947 */ /* 0x000fea0003800000 */
[----:B------:R-:W-:Y:S01]  /*6270*/  BPT.TRAP 0x1 ;  /* 0x000000040000795c */ /* 0x000fe20000300000 */
.L_x_28:
[----:B------:R-:W2:Y:S04]  /*6280*/  LDL R5, [R1+0xa0] ;  /* 0x0000a00001057983 */ /* 0x000ea80000100800 */
[----:B------:R-:W3:Y:S04]  /*6290*/  LDL R10, [R1+0xa4] ;  /* 0x0000a400010a7983 */ /* 0x000ee80000100800 */
[----:B------:R-:W4:Y:S01]  /*62a0*/  LDL R9, [R1+0xb8] ;  /* 0x0000b80001097983 */ /* 0x000f220000100800 */
[----:B-----5:R-:W-:Y:S02]  /*62b0*/  R2UR UR4, R17 ;  /* 0x00000000110472ca */ /* 0x020fe400000e0000 */
[----:B--2---:R-:W-:-:S13]  /*62c0*/  ISETP.NE.AND P1, PT, R5, RZ, PT ;  /* 0x000000ff0500720c */ /* 0x004fda0003f25270 */
[----:B------:R-:W-:-:S05]  /*62d0*/  @P1 LEA R5, R0, UR4, 0x3 ;  /* 0x0000000400051c11 */ /* 0x000fca000f8e18ff */
[----:B------:R-:W-:-:S05]  /*62e0*/  @P1 VIADD R5, R5, 0x40 ;  /* 0x0000004005051836 */ /* 0x000fca0000000000 */
[----:B---3--:R-:W-:-:S04]  /*62f0*/  @P1 PRMT R5, R10, 0x654, R5 ;  /* 0x000006540a051816 */ /* 0x008fc80000000005 */
[----:B------:R1:W-:Y:S01]  /*6300*/  @P1 SYNCS.ARRIVE.TRANS64.RED.A1T0 RZ, [R5+URZ], RZ ;  /* 0x000000ff05ff19a7 */ /* 0x0003e2000810043f */
[----:B----4-:R-:W-:-:S13]  /*6310*/  ISETP.GT.U32.AND P1, PT, R9, 0x1, PT ;  /* 0x000000010900780c */ /* 0x010fda0003f24070 */
[----:B-1----:R-:W-:Y:S05]  /*6320*/  @P1 BRA `(.L_x_29) ;  /* 0x0000000000041947 */ /* 0x002fea0003800000 */
[----:B------:R-:W-:Y:S01]  /*6330*/  BPT.TRAP 0x1 ;  /* 0x000000040000795c */ /* 0x000fe20000300000 */
.L_x_29:
[----:B------:R-:W-:Y:S01]  /*6340*/  UIADD3 UR60, UR60, 0x1, URZ ;  /* 0x000000013c3c7890 */ /* 0x000fe2000fffe03f */
[C---:B------:R-:W-:Y:S01]  /*6350*/  ISETP.GT.AND P2, PT, R3.reuse, 0x1, PT ;  /* 0x000000010300780c */ /* 0x040fe20003f44270 */
[----:B------:R-:W-:Y:S02]  /*6360*/  VIADD R0, R0, 0x1 ;  /* 0x0000000100007836 */ /* 0x000fe40000000000 */
[----:B------:R-:W-:Y:S01]  /*6370*/  UISETP.NE.AND UP0, UPT, UR60, 0x8, UPT ;  /* 0x000000083c00788c */ /* 0x000fe2000bf05270 */
[----:B------:R-:W-:Y:S02]  /*6380*/  VIADD R3, R3, 0xffffffff ;  /* 0xffffffff03037836 */ /* 0x000fe40000000000 */
[C---:B------:R-:W-:Y:S01]  /*6390*/  ISETP.NE.AND P1, PT, R0.reuse, 0x8, PT ;  /* 0x000000080000780c */ /* 0x040fe20003f25270 */
[----:B------:R-:W-:Y:S02]  /*63a0*/  USEL UR4, URZ, 0x1, UP0 ;  /* 0x000000013f047887 */ /* 0x000fe40008000000 */
[----:B------:R-:W-:Y:S01]  /*63b0*/  USEL UR60, UR60, URZ, UP0 ;  /* 0x0000003f3c3c7287 */ /* 0x000fe20008000000 */
[----:B------:R-:W-:-:S03]  /*63c0*/  SEL R0, R0, RZ, P1 ;  /* 0x000000ff00007207 */ /* 0x000fc60000800000 */
[----:B------:R-:W-:Y:S01]  /*63d0*/  LOP3.LUT R4, R4, UR4, RZ, 0x3c, !PT ;  /* 0x0000000404047c12 */ /* 0x000fe2000f8e3cff */
[----:B------:R-:W-:Y:S07]  /*63e0*/  @P2 BRA `(.L_x_30) ;  /* 0xffffffd800582947 */ /* 0x000fee000383ffff */
.L_x_23:
[----:B------:R1:W5:Y:S01]  /*63f0*/  LDL R5, [R1+0xcc] ;  /* 0x0000cc0001057983 */ /* 0x0003620000100800 */
[----:B------:R-:W2:Y:S02]  /*6400*/  LDC R0, c[0x0][0x28c] ;  /* 0x0000a300ff007b82 */ /* 0x000ea40000000800 */
[----:B--2---:R-:W-:-:S13]  /*6410*/  ISETP.GE.AND P1, PT, R0, 0x1, PT ;  /* 0x000000010000780c */ /* 0x004fda0003f26270 */
[----:B-1----:R-:W-:Y:S05]  /*6420*/  @!P1 BRA `(.L_x_31) ;  /* 0x0000000000489947 */ /* 0x002fea0003800000 */
[----:B------:R-:W-:Y:S05]  /*6430*/  @!P0 BRA `(.L_x_32) ;  /* 0x0000000000048947 */ /* 0x000fea0003800000 */
[----:B------:R-:W-:Y:S01]  /*6440*/  BPT.TRAP 0x1 ;  /* 0x000000040000795c */ /* 0x000fe20000300000 */
.L_x_32:
[----:B------:R-:W2:Y:S04]  /*6450*/  LDL R0, [R1+0xa0] ;  /* 0x0000a00001007983 */ /* 0x000ea80000100800 */
[----:B------:R-:W3:Y:S04]  /*6460*/  LDL R6, [R1+0xa4] ;  /* 0x0000a40001067983 */ /* 0x000ee80000100800 */
[----:B------:R-:W4:Y:S01]  /*6470*/  LDL R4, [R1+0xb8] ;  /* 0x0000b80001047983 */ /* 0x000f220000100800 */
[----:B-----5:R-:W-:Y:S02]  /*6480*/  R2UR UR5, R5 ;  /* 0x00000000050572ca */ /* 0x020fe400000e0000 */
[----:B------:R-:W-:-:S02]  /*6490*/  R2UR UR4, R17 ;  /* 0x00000000110472ca */ /* 0x000fc400000e0000 */
[----:B--2---:R-:W-:-:S11]  /*64a0*/  ISETP.NE.AND P0, PT, R0, RZ, PT ;  /* 0x000000ff0000720c */ /* 0x004fd60003f05270 */
[----:B------:R-:W-:Y:S02]  /*64b0*/  IMAD.U32 R0, RZ, RZ, UR4 ;  /* 0x00000004ff007e24 */ /* 0x000fe4000f8e00ff */
[----:B------:R-:W-:-:S04]  /*64c0*/  @P0 VIADD R8, R8, UR5 ;  /* 0x0000000508080c36 */ /* 0x000fc80008000000 */
[----:B------:R-:W-:-:S05]  /*64d0*/  @P0 IMAD.SHL.U32 R3, R8, 0x8, RZ ;  /* 0x0000000808030824 */ /* 0x000fca00078e00ff */
[----:B------:R-:W-:-:S04]  /*64e0*/  @P0 LOP3.LUT R3, R3, 0x38, RZ, 0xc0, !PT ;  /* 0x0000003803030812 */ /* 0x000fc800078ec0ff */
[----:B------:R-:W-:-:S04]  /*64f0*/  @P0 IADD3 R0, R0, 0x40, R3 ;  /* 0x0000004000000810 */ /* 0x000fc80007ffe003 */
[----:B---3--:R-:W-:-:S04]  /*6500*/  @P0 PRMT R0, R6, 0x654, R0 ;  /* 0x0000065406000816 */ /* 0x008fc80000000000 */
[----:B------:R1:W-:Y:S01]  /*6510*/  @P0 SYNCS.ARRIVE.TRANS64.RED.A1T0 RZ, [R0+URZ], RZ ;  /* 0x000000ff00ff09a7 */ /* 0x0003e2000810043f */
[----:B----4-:R-:W-:-:S13]  /*6520*/  ISETP.GT.U32.AND P0, PT, R4, 0x1, PT ;  /* 0x000000010400780c */ /* 0x010fda0003f04070 */
[----:B-1----:R-:W-:Y:S05]  /*6530*/  @P0 BRA `(.L_x_31) ;  /* 0x0000000000040947 */ /* 0x002fea0003800000 */
[----:B------:R-:W-:Y:S01]  /*6540*/  BPT.TRAP 0x1 ;  /* 0x000000040000795c */ /* 0x000fe20000300000 */
.L_x_31:
[----:B------:R-:W2:Y:S01]  /*6550*/  LDL R3, [R1+0xe0] ;  /* 0x0000e00001037983 */ /* 0x000ea20000100800 */
[----:B-----5:R-:W-:Y:S01]  /*6560*/  R2UR UR5, R5 ;  /* 0x00000000050572ca */ /* 0x020fe200000e0000 */
[----:B------:R-:W1:Y:S01]  /*6570*/  LDC R4, c[0x0][0x288] ;  /* 0x0000a200ff047b82 */ /* 0x000e620000000800 */
[----:B------:R-:W-:Y:S01]  /*6580*/  IMAD R12, R19, 0xf0, RZ ;  /* 0x000000f0130c7824 */ /* 0x000fe200078e02ff */
[----:B------:R-:W3:Y:S01]  /*6590*/  LDL.LU R0, [R1+0xd4] ;  /* 0x0000d40001007983 */ /* 0x000ee20000300800 */
[----:B------:R-:W-:Y:S01]  /*65a0*/  ULDC UR4, c[0x0][0x284] ;  /* 0x0000a10000047ab9 */ /* 0x000fe20000000800 */
[----:B------:R-:W-:Y:S02]  /*65b0*/  ULDC.64 UR8, c[0x0][0x5d0] ;  /* 0x0001740000087ab9 */ /* 0x000fe40000000a00 */
[----:B------:R-:W4:Y:S01]  /*65c0*/  LDL R226, [R1+0xbc] ;  /* 0x0000bc0001e27983 */ /* 0x000f220000100800 */
[----:B------:R-:W0:Y:S01]  /*65d0*/  S2R R5, SR_TID.X ;  /* 0x0000000000057919 */ /* 0x000e220000002100 */
[----:B-1----:R-:W-:-:S02]  /*65e0*/  ISETP.GE.AND P0, PT, R12, R4, PT ;  /* 0x000000040c00720c */ /* 0x002fc40003f06270 */
[----:B0-----:R-:W-:-:S04]  /*65f0*/  LOP3.LUT R15, R5, 0x60, RZ, 0xc0, !PT ;  /* 0x00000060050f7812 */ /* 0x001fc800078ec0ff */
[----:B------:R-:W-:Y:S01]  /*6600*/  SHF.R.U32.HI R15, RZ, 0x1, R15 ;  /* 0x00000001ff0f7819 */ /* 0x000fe2000001160f */
[----:B------:R-:W-:Y:S02]  /*6610*/  IMAD.SHL.U32 R13, R5, 0x2, RZ ;  /* 0x00000002050d7824 */ /* 0x000fe400078e00ff */
[----:B------:R-:W-:Y:S01]  /*6620*/  IMAD.MOV.U32 R6, RZ, RZ, -0x1 ;  /* 0xffffffffff067424 */ /* 0x000fe200078e00ff */
[----:B--2---:R-:W-:Y:S02]  /*6630*/  R2UR UR6, R3 ;  /* 0x00000000030672ca */ /* 0x004fe400000e0000 */
[----:B------:R-:W-:Y:S02]  /*6640*/  SHF.R.U32.HI R3, RZ, 0x7, R5 ;  /* 0x00000007ff037819 */ /* 0x000fe40000011605 */
[----:B---3--:R-:W-:Y:S02]  /*6650*/  R2UR UR7, R0 ;  /* 0x00000000000772ca */ /* 0x008fe400000e0000 */
[----:B------:R-:W-:-:S02]  /*6660*/  LOP3.LUT R3, R3, 0x1, RZ, 0xc0, !PT ;  /* 0x0000000103037812 */ /* 0x000fc400078ec0ff */
[----:B------:R-:W-:-:S03]  /*6670*/  SHF.R.U32.HI R0, RZ, 0x2, R5 ;  /* 0x00000002ff007819 */ /* 0x000fc60000011605 */
[----:B------:R-:W-:Y:S01]  /*6680*/  IMAD.SHL.U32 R14, R3, 0x40, RZ ;  /* 0x00000040030e7824 */ /* 0x000fe200078e00ff */
[----:B------:R-:W-:-:S04]  /*6690*/  LOP3.LUT R0, R0, 0x7, RZ, 0xc0, !PT ;  /* 0x0000000700007812 */ /* 0x000fc800078ec0ff */
[--C-:B------:R-:W-:Y:S02]  /*66a0*/  LOP3.LUT R14, R14, 0x40, R0.reuse, 0xe2, !PT ;  /* 0x000000400e0e7812 */ /* 0x100fe400078ee200 */
[----:B------:R-:W-:-:S05]  /*66b0*/  IADD3 R0, RZ, -R15, -R0 ;  /* 0x8000000fff007210 */ /* 0x000fca0007ffe800 */
[----:B------:R-:W-:Y:S02]  /*66c0*/  IMAD R3, R3, -0x40, R0 ;  /* 0xffffffc003037824 */ /* 0x000fe400078e0200 */
[----:B------:R-:W-:-:S05]  /*66d0*/  IMAD R0, R18, 0xc0, RZ ;  /* 0x000000c012007824 */ /* 0x000fca00078e02ff */
[C---:B------:R-:W-:Y:S02]  /*66e0*/  ISETP.GE.OR P0, PT, R0.reuse, UR4, P0 ;  /* 0x0000000400007c0c */ /* 0x040fe40008706670 */
[----:B------:R-:W-:Y:S01]  /*66f0*/  IADD3 R0, -R0, UR4, R3 ;  /* 0x0000000400007c10 */ /* 0x000fe2000fffe103 */
[----:B------:R-:W-:Y:S01]  /*6700*/  UIADD3 UR4, UR6, UR5, URZ ;  /* 0x0000000506047290 */ /* 0x000fe2000fffe03f */
[----:B------:R-:W-:-:S03]  /*6710*/  LOP3.LUT R3, R5, 0x3, RZ, 0xc0, !PT ;  /* 0x0000000305037812 */ /* 0x000fc600078ec0ff */
[----:B------:R-:W-:Y:S02]  /*6720*/  USHF.R.U32.HI UR5, URZ, 0x3, UR4 ;  /* 0x000000033f057899 */ /* 0x000fe40008011604 */
[----:B------:R-:W-:Y:S02]  /*6730*/  IMAD R3, R3, -0x2, R4 ;  /* 0xfffffffe03037824 */ /* 0x000fe400078e0204 */
[----:B------:R-:W-:Y:S01]  /*6740*/  ULOP3.LUT UR5, UR5, 0x1, URZ, 0xc0, !UPT ;  /* 0x0000000105057892 */ /* 0x000fe2000f8ec03f */
[----:B----4-:R-:W-:Y:S01]  /*6750*/  SHF.R.S32.HI R4, RZ, 0x1f, R226 ;  /* 0x0000001fff047819 */ /* 0x010fe200000114e2 */
[----:B------:R-:W-:Y:S01]  /*6760*/  IMAD.IADD R3, R3, 0x1, -R12 ;  /* 0x0000000103037824 */ /* 0x000fe200078e0a0c */
[----:B------:R-:W-:Y:S01]  /*6770*/  LOP3.LUT R12, R12, 0x6, R13, 0xf8, !PT ;  /* 0x000000060c0c7812 */ /* 0x000fe200078ef80d */
[----:B------:R-:W-:Y:S01]  /*6780*/  UISETP.GT.U32.AND UP1, UPT, UR4, 0x7, UPT ;  /* 0x000000070400788c */ /* 0x000fe2000bf24070 */
[----:B------:R-:W-:Y:S01]  /*6790*/  LOP3.LUT R14, R14, R15, RZ, 0xfc, !PT ;  /* 0x0000000f0e0e7212 */ /* 0x000fe200078efcff */
[----:B------:R-:W-:Y:S01]  /*67a0*/  UISETP.NE.U32.AND UP0, UPT, UR5, 0x1, UPT ;  /* 0x000000010500788c */ /* 0x000fe2000bf05070 */
[----:B------:R-:W-:Y:S01]  /*67b0*/  IMAD.MOV.U32 R15, RZ, RZ, RZ ;  /* 0x000000ffff0f7224 */ /* 0x000fe200078e00ff */
[----:B------:R-:W-:Y:S01]  /*67c0*/  SHF.R.S32.HI R13, RZ, 0x1f, R12 ;  /* 0x0000001fff0d7819 */ /* 0x000fe2000001140c */
[----:B------:R-:W-:Y:S01]  /*67d0*/  IMAD R5, R4, UR8, RZ ;  /* 0x0000000804057c24 */ /* 0x000fe2000f8e02ff */
[----:B------:R-:W-:-:S02]  /*67e0*/  UISETP.LT.U32.AND UP1, UPT, UR6, 0x8, UP1 ;  /* 0x000000080600788c */ /* 0x000fc40008f21070 */
[----:B------:R-:W-:Y:S01]  /*67f0*/  UISETP.GT.U32.AND UP0, UPT, UR6, 0x7, !UP0 ;  /* 0x000000070600788c */ /* 0x000fe2000c704070 */
[----:B------:R-:W-:Y:S01]  /*6800*/  IMAD.WIDE R14, R18, 0xc0, R14 ;  /* 0x000000c0120e7825 */ /* 0x000fe200078e020e */
[----:B------:R-:W-:Y:S02]  /*6810*/  ULOP3.LUT UR4, UR4, 0x7, URZ, 0xc0, !UPT ;  /* 0x0000000704047892 */ /* 0x000fe4000f8ec03f */
[----:B------:R-:W-:Y:S01]  /*6820*/  USEL UR6, URZ, 0x1, !UP1 ;  /* 0x000000013f067887 */ /* 0x000fe2000c800000 */
[C---:B------:R-:W-:Y:S01]  /*6830*/  IMAD R5, R226.reuse, UR9, R5 ;  /* 0x00000009e2057c24 */ /* 0x040fe2000f8e0205 */
[----:B------:R-:W-:Y:S01]  /*6840*/  USEL UR5, URZ, 0x1, !UP0 ;  /* 0x000000013f057887 */ /* 0x000fe2000c000000 */
[----:B------:R-:W-:-:S03]  /*6850*/  IMAD.WIDE.U32 R18, R226, UR8, R12 ;  /* 0x00000008e2127c25 */ /* 0x000fc6000f8e000c */
[----:B------:R-:W-:Y:S01]  /*6860*/  ULOP3.LUT UR7, UR5, UR7, UR6, 0x96, !UPT ;  /* 0x0000000705077292 */ /* 0x000fe2000f8e9606 */
[----:B------:R-:W-:Y:S02]  /*6870*/  IMAD.IADD R19, R19, 0x1, R5 ;  /* 0x0000000113137824 */ /* 0x000fe400078e0205 */
[----:B------:R-:W-:-:S05]  /*6880*/  IMAD.U32 R5, RZ, RZ, UR4 ;  /* 0x00000004ff057e24 */ /* 0x000fca000f8e00ff */
[----:B------:R0:W-:Y:S02]  /*6890*/  STL [R1+0xcc], R5 ;  /* 0x0000cc0501007387 */ /* 0x0001e40000100800 */
[----:B0-----:R-:W-:-:S05]  /*68a0*/  IMAD.U32 R5, RZ, RZ, UR7 ;  /* 0x00000007ff057e24 */ /* 0x001fca000f8e00ff */
[----:B------:R0:W-:Y:S04]  /*68b0*/  STL [R1+0xd4], R5 ;  /* 0x0000d40501007387 */ /* 0x0001e80000100800 */
[----:B------:R0:W-:Y:S01]  /*68c0*/  STL [R1+0xdc], R6 ;  /* 0x0000dc0601007387 */ /* 0x0001e20000100800 */
[----:B------:R-:W-:Y:S05]  /*68d0*/  @P0 BRA `(.L_x_33) ;  /* 0x0000010800cc0947 */ /* 0x000fea0003800000 */
[----:B0-----:R-:W0:Y:S01]  /*68e0*/  LDC.64 R6, c[0x0][0x5c8] ;  /* 0x00017200ff067b82 */ /* 0x001e220000000a00 */
[----:B------:R-:W-:Y:S01]  /*68f0*/  FSETP.NEU.AND P2, PT, R16, RZ, PT ;  /* 0x000000ff1000720b */ /* 0x000fe20003f4d000 */
[----:B------:R-:W-:Y:S01]  /*6900*/  BSSY B0, `(.L_x_33) ;  /* 0x00010b0000007945 */ /* 0x000fe20003800000 */
[----:B------:R-:W-:-:S04]  /*6910*/  ISETP.GT.AND P0, PT, R3, RZ, PT ;  /* 0x000000ff0300720c */ /* 0x000fc80003f04270 */
[----:B------:R-:W-:Y:S01]  /*6920*/  ISETP.GT.AND P1, PT, R0, RZ, P0 ;  /* 0x000000ff0000720c */ /* 0x000fe20000724270 */
[-C--:B0-----:R-:W-:Y:S02]  /*6930*/  IMAD R22, R15, R6.reuse, RZ ;  /* 0x000000060f167224 */ /* 0x081fe400078e02ff */
[----:B------:R-:W-:-:S04]  /*6940*/  IMAD.WIDE.U32 R18, R14, R6, R18 ;  /* 0x000000060e127225 */ /* 0x000fc800078e0012 */
[----:B------:R-:W-:-:S04]  /*6950*/  IMAD R22, R14, R7, R22 ;  /* 0x000000070e167224 */ /* 0x000fc800078e0216 */
[----:B------:R-:W-:Y:S01]  /*6960*/  IMAD.IADD R22, R19, 0x1, R22 ;  /* 0x0000000113167824 */ /* 0x000fe200078e0216 */
[----:B------:R-:W-:Y:S06]  /*6970*/  @!P2 BRA `(.L_x_34) ;  /* 0x000000c400aca947 */ /* 0x000fec0003800000 */
[----:B------:R-:W0:Y:S01]  /*6980*/  LDC.64 R8, c[0x0][0x5b8] ;  /* 0x00016e00ff087b82 */ /* 0x000e220000000a00 */
[----:B------:R-:W2:Y:S01]  /*6990*/  LDL.LU R224, [R1+0x80] ;  /* 0x0000800001e07983 */ /* 0x000ea20000300800 */
[----:B------:R-:W-:Y:S01]  /*69a0*/  ULDC.64 UR6, c[0x0][0x208] ;  /* 0x0000820000067ab9 */ /* 0x000fe20000000a00 */
[----:B------:R-:W-:-:S05]  /*69b0*/  ULDC.64 UR4, c[0x0][0x5c0] ;  /* 0x0001700000047ab9 */ /* 0x000fca0000000a00 */
[----:B------:R-:W1:Y:S01]  /*69c0*/  LDC.64 R10, c[0x0][0x5b0] ;  /* 0x00016c00ff0a7b82 */ /* 0x000e620000000a00 */
[----:B0-----:R-:W-:Y:S01]  /*69d0*/  IMAD.MOV.U32 R5, RZ, RZ, R9 ;  /* 0x000000ffff057224 */ /* 0x001fe200078e0009 */
[----:B------:R0:W-:Y:S01]  /*69e0*/  STL [R1+0xa8], R8 ;  /* 0x0000a80801007387 */ /* 0x0001e20000100800 */
[----:B------:R-:W-:-:S04]  /*69f0*/  IMAD.MOV.U32 R227, RZ, RZ, R8 ;  /* 0x000000ffffe37224 */ /* 0x000fc800078e0008 */
[-C--:B------:R-:W-:Y:S02]  /*6a00*/  IMAD R4, R4, R227.reuse, RZ ;  /* 0x000000e304047224 */ /* 0x080fe400078e02ff */
[C---:B------:R-:W-:Y:S01]  /*6a10*/  IMAD.WIDE.U32 R20, R226.reuse, R227, R12 ;  /* 0x000000e3e2147225 */ /* 0x040fe200078e000c */
[----:B0-----:R-:W0:Y:S03]  /*6a20*/  LDC.64 R8, c[0x0][0x5a8] ;  /* 0x00016a00ff087b82 */ /* 0x001e260000000a00 */
[----:B------:R-:W-:Y:S02]  /*6a30*/  IMAD R23, R226, R5, R4 ;  /* 0x00000005e2177224 */ /* 0x000fe400078e0204 */
[----:B-1----:R-:W-:Y:S02]  /*6a40*/  IMAD R4, R15, R10, RZ ;  /* 0x0000000a0f047224 */ /* 0x002fe400078e02ff */
[----:B------:R-:W-:Y:S01]  /*6a50*/  IMAD.IADD R229, R21, 0x1, R23 ;  /* 0x0000000115e57824 */ /* 0x000fe200078e0217 */
[----:B------:R-:W-:Y:S01]  /*6a60*/  STL [R1+0xac], R23 ;  /* 0x0000ac1701007387 */ /* 0x000fe20000100800 */
[----:B------:R-:W-:-:S02]  /*6a70*/  IMAD.MOV.U32 R228, RZ, RZ, R20 ;  /* 0x000000ffffe47224 */ /* 0x000fc400078e0014 */
[C---:B------:R-:W-:Y:S01]  /*6a80*/  IMAD R225, R14.reuse, R11, R4 ;  /* 0x0000000b0ee17224 */ /* 0x040fe200078e0204 */
[----:B------:R0:W-:Y:S01]  /*6a90*/  STL.64 [R1+0xb0], R20 ;  /* 0x0000b01401007387 */ /* 0x0001e20000100a00 */
[----:B------:R-:W-:Y:S01]  /*6aa0*/  IMAD.WIDE.U32 R4, R14, R10, R228 ;  /* 0x0000000a0e047225 */ /* 0x000fe200078e00e4 */
[----:B------:R-:W-:Y:S02]  /*6ab0*/  ISETP.GT.AND P3, PT, R3, 0x1, PT ;  /* 0x000000010300780c */ /* 0x000fe40003f64270 */
[----:B------:R1:W-:Y:S01]  /*6ac0*/  STL [R1+0xc8], R225 ;  /* 0x0000c8e101007387 */ /* 0x0003e20000100800 */
[----:B------:R-:W-:Y:S01]  /*6ad0*/  IMAD.IADD R5, R5, 0x1, R225 ;  /* 0x0000000105057824 */ /* 0x000fe200078e02e1 */
[----:B0-----:R-:W-:-:S04]  /*6ae0*/  LEA R20, P2, R4, R8, 0x1 ;  /* 0x0000000804147211 */ /* 0x001fc800078408ff */
[----:B------:R-:W-:-:S05]  /*6af0*/  LEA.HI.X R21, R4, R9, R5, 0x1, P2 ;  /* 0x0000000904157211 */ /* 0x000fca00010f0c05 */
[----:B------:R-:W3:Y:S01]  /*6b00*/  @P1 LDG.E.LTC128B.U16 R17, desc[UR6][R20.64] ;  /* 0x0000000614111981 */ /* 0x000ee2000c1e1520 */
[C---:B------:R-:W-:Y:S01]  /*6b10*/  LEA R4, P2, R18.reuse, UR4, 0x1 ;  /* 0x0000000412047c11 */ /* 0x040fe2000f8408ff */
[----:B------:R-:W-:Y:S03]  /*6b20*/  BSSY B1, `(.L_x_35) ;  /* 0x0000011000017945 */ /* 0x000fe60003800000 */
[----:B------:R-:W-:Y:S01]  /*6b30*/  LEA.HI.X R5, R18, UR5, R22, 0x1, P2 ;  /* 0x0000000512057c11 */ /* 0x000fe200090f0c16 */
[----:B------:R-:W-:-:S04]  /*6b40*/  IMAD.WIDE.U32 R18, R14, R10, R12 ;  /* 0x0000000a0e127225 */ /* 0x000fc800078e000c */
[----:B------:R-:W-:Y:S02]  /*6b50*/  IMAD.IADD R19, R225, 0x1, R19 ;  /* 0x00000001e1137824 */ /* 0x000fe400078e0213 */
[----:B------:R-:W-:-:S04]  /*6b60*/  IMAD.WIDE.U32 R18, R226, R227, R18 ;  /* 0x000000e3e2127225 */ /* 0x000fc800078e0012 */
[----:B------:R-:W-:Y:S02]  /*6b70*/  IMAD.IADD R19, R23, 0x1, R19 ;  /* 0x0000000117137824 */ /* 0x000fe400078e0213 */
[----:B---3--:R-:W-:-:S05]  /*6b80*/  HADD2.F32 R20, -RZ, R17.H0_H0 ;  /* 0x20000011ff147230 */ /* 0x008fca0000004100 */
[----:B------:R-:W-:-:S04]  /*6b90*/  FMUL R20, R20, R16 ;  /* 0x0000001014147220 */ /* 0x000fc80000400000 */
[----:B--2---:R-:W-:Y:S01]  /*6ba0*/  FFMA R22, R224, R2, R20 ;  /* 0x00000002e0167223 */ /* 0x004fe20000000014 */
[----:B------:R-:W-:-:S04]  /*6bb0*/  LEA R20, P2, R18, R8, 0x1 ;  /* 0x0000000812147211 */ /* 0x000fc800078408ff */
[----:B------:R-:W-:Y:S02]  /*6bc0*/  LEA.HI.X R21, R18, R9, R19, 0x1, P2 ;  /* 0x0000000912157211 */ /* 0x000fe400010f0c13 */
[----:B------:R-:W-:Y:S02]  /*6bd0*/  ISETP.GT.AND P2, PT, R0, RZ, P3 ;  /* 0x000000ff0000720c */ /* 0x000fe40001f44270 */
[----:B------:R-:W-:-:S05]  /*6be0*/  F2FP.F16.F32.PACK_AB R18, RZ, R22 ;  /* 0x00000016ff12723e */ /* 0x000fca00000000ff */
[----:B------:R1:W-:Y:S06]  /*6bf0*/  @P1 STG.E.U16 desc[UR6][R4.64], R18 ;  /* 0x0000001204001986 */ /* 0x0003ec000c101506 */
[----:B------:R-:W-:Y:S05]  /*6c00*/  @!P2 BRA `(.L_x_36) ;  /* 0x000000000008a947 */ /* 0x000fea0003800000 */
[----:B------:R-:W-:Y:S02]  /*6c10*/  ULDC.64 UR4, c[0x0][0x208] ;  /* 0x0000820000047ab9 */ /* 0x000fe40000000a00 */
[----:B------:R0:W5:Y:S03]  /*6c20*/  LDG.E.LTC128B.U16 R17, desc[UR4][R20.64+0x2] ;  /* 0x0000020414117981 */ /* 0x000166000c1e1520 */
.L_x_36:
[----:B------:R-:W-:Y:S05]  /*6c30*/  BSYNC B1 ;  /* 0x0000000000017941 */ /* 0x000fea0003800000 */
.L_x_35:
[----:B------:R-:W2:Y:S01]  /*6c40*/  LDL.LU R19, [R1+0x84] ;  /* 0x0000840001137983 */ /* 0x000ea20000300800 */
[----:B-1---5:R-:W-:-:S03]  /*6c50*/  HADD2.F32 R18, -RZ, R17.H0_H0 ;  /* 0x20000011ff127230 */ /* 0x022fc60000004100 */
[----:B------:R-:W-:Y:S02]  /*6c60*/  STL [R1+0xf8], R26 ;  /* 0x0000f81a01007387 */ /* 0x000fe40000100800 */
[----:B------:R-:W-:Y:S02]  /*6c70*/  FMUL R18, R18, R16 ;  /* 0x0000001012127220 */ /* 0x000fe40000400000 */
[----:B------:R1:W-:Y:S04]  /*6c80*/  STL [R1+0xf4], R25 ;  /* 0x0000f41901007387 */ /* 0x0003e80000100800 */
[----:B-1----:R-:W3:Y:S04]  /*6c90*/  LDL R25, [R1+0xa8] ;  /* 0x0000a80001197983 */ /* 0x002ee80000100800 */
[----:B------:R1:W-:Y:S04]  /*6ca0*/  STL [R1+0xf0], R24 ;  /* 0x0000f01801007387 */ /* 0x0003e80000100800 */
[----:B-1----:R-:W3:Y:S04]  /*6cb0*/  LDL R24, [R1+0xbc] ;  /* 0x0000bc0001187983 */ /* 0x002ee80000100800 */
[----:B------:R0:W-:Y:S04]  /*6cc0*/  STL [R1+0xec], R21 ;  /* 0x0000ec1501007387 */ /* 0x0001e80000100800 */
[----:B0-----:R-:W4:Y:S04]  /*6cd0*/  LDL.LU R21, [R1+0x88] ;  /* 0x0000880001157983 */ /* 0x001f280000300800 */
[----:B------:R-:W-:Y:S04]  /*6ce0*/  STL [R1+0xe8], R20 ;  /* 0x0000e81401007387 */ /* 0x000fe80000100800 */
[----:B------:R-:W-:Y:S01]  /*6cf0*/  STL [R1+0xe4], R3 ;  /* 0x0000e40301007387 */ /* 0x000fe20000100800 */
[----:B--2---:R-:W-:-:S03]  /*6d00*/  FFMA R224, R19, R2, R18 ;  /* 0x0000000213e07223 */ /* 0x004fc60000000012 */
[----:B------:R-:W2:Y:S01]  /*6d10*/  LDL.64 R18, [R1+0xb0] ;  /* 0x0000b00001127983 */ /* 0x000ea20000100a00 */
[C---:B------:R-:W-:Y:S01]  /*6d20*/  SHF.L.U64.HI R23, R10.reuse, 0x3, R11 ;  /* 0x000000030a177819 */ /* 0x040fe2000001020b */
[----:B------:R-:W-:Y:S01]  /*6d30*/  IMAD.SHL.U32 R22, R10, 0x8, RZ ;  /* 0x000000080a167824 */ /* 0x000fe200078e00ff */
[----:B------:R-:W-:Y:S01]  /*6d40*/  ISETP.GT.AND P1, PT, R0, 0x8, P0 ;  /* 0x000000080000780c */ /* 0x000fe20000724270 */
[----:B------:R-:W-:Y:S01]  /*6d50*/  ULDC.64 UR4, c[0x0][0x208] ;  /* 0x0000820000047ab9 */ /* 0x000fe20000000a00 */
[----:B------:R-:W-:Y:S01]  /*6d60*/  F2FP.F16.F32.PACK_AB R224, RZ, R224 ;  /* 0x000000e0ffe0723e */ /* 0x000fe200000000ff */
[----:B------:R-:W-:-:S04]  /*6d70*/  IMAD.WIDE.U32 R226, R14, R10, R22 ;  /* 0x0000000a0ee27225 */ /* 0x000fc800078e0016 */
[----:B------:R-:W-:Y:S01]  /*6d80*/  IMAD.IADD R26, R225, 0x1, R227 ;  /* 0x00000001e11a7824 */ /* 0x000fe200078e02e3 */
[----:B------:R0:W-:Y:S04]  /*6d90*/  @P2 STG.E.U16 desc[UR4][R4.64+0x2], R224 ;  /* 0x000002e004002986 */ /* 0x0001e8000c101504 */
[----:B------:R1:W-:Y:S01]  /*6da0*/  STL [R1+0x80], R26 ;  /* 0x0000801a01007387 */ /* 0x0003e20000100800 */
[----:B--2---:R-:W-:-:S05]  /*6db0*/  IADD3 R19, P4, R18, R226, RZ ;  /* 0x000000e212137210 */ /* 0x004fca0007f9e0ff */
[----:B------:R-:W-:Y:S01]  /*6dc0*/  IMAD.X R225, R26, 0x1, R229, P4 ;  /* 0x000000011ae17824 */ /* 0x000fe200020e06e5 */
[----:B------:R-:W-:-:S04]  /*6dd0*/  LEA R18, P4, R19, R8, 0x1 ;  /* 0x0000000813127211 */ /* 0x000fc800078808ff */
[----:B------:R-:W-:-:S05]  /*6de0*/  LEA.HI.X R19, R19, R9, R225, 0x1, P4 ;  /* 0x0000000913137211 */ /* 0x000fca00020f0ce1 */
[----:B------:R-:W2:Y:S04]  /*6df0*/  @P1 LDG.E.LTC128B.U16 R17, desc[UR4][R18.64] ;  /* 0x0000000412111981 */ /* 0x000ea8000c1e1520 */
[----:B------:R-:W4:Y:S01]  /*6e00*/  LDL R19, [R1+0xac] ;  /* 0x0000ac0001137983 */ /* 0x000f220000100800 */
[----:B0-----:R-:W-:-:S05]  /*6e10*/  IADD3 R224, P2, R12, R226, RZ ;  /* 0x000000e20ce07210 */ /* 0x001fca0007f5e0ff */
[----:B------:R-:W-:Y:S02]  /*6e20*/  IMAD.X R225, R13, 0x1, R26, P2 ;  /* 0x000000010de17824 */ /* 0x000fe400010e061a */
[----:B-1----:R0:W5:Y:S01]  /*6e30*/  LDL.LU R26, [R1+0xf8] ;  /* 0x0000f800011a7983 */ /* 0x0021620000300800 */
[----:B---3--:R-:W-:-:S03]  /*6e40*/  IMAD.WIDE.U32 R224, R24, R25, R224 ;  /* 0x0000001918e07225 */ /* 0x008fc600078e00e0 */
[----:B------:R0:W5:Y:S04]  /*6e50*/  LDL.LU R25, [R1+0xf4] ;  /* 0x0000f40001197983 */ /* 0x0001680000300800 */
[----:B------:R0:W5:Y:S01]  /*6e60*/  LDL.LU R24, [R1+0xf0] ;  /* 0x0000f00001187983 */ /* 0x0001620000300800 */
[----:B--2---:R-:W-:-:S05]  /*6e70*/  HADD2.F32 R18, -RZ, R17.H0_H0 ;  /* 0x20000011ff127230 */ /* 0x004fca0000004100 */
[----:B------:R-:W-:-:S04]  /*6e80*/  FMUL R18, R18, R16 ;  /* 0x0000001012127220 */ /* 0x000fc80000400000 */
[----:B----4-:R-:W-:Y:S01]  /*6e90*/  FFMA R21, R21, R2, R18 ;  /* 0x0000000215157223 */ /* 0x010fe20000000012 */
[----:B------:R-:W-:Y:S01]  /*6ea0*/  IMAD.IADD R19, R19, 0x1, R225 ;  /* 0x0000000113137824 */ /* 0x000fe200078e02e1 */
[----:B------:R-:W-:Y:S01]  /*6eb0*/  LEA R18, P2, R224, R8, 0x1 ;  /* 0x00000008e0127211 */ /* 0x000fe200078408ff */
[----:B------:R-:W-:-:S03]  /*6ec0*/  IMAD.SHL.U32 R225, R6, 0x10, RZ ;  /* 0x0000001006e17824 */ /* 0x000fc600078e00ff */
[----:B------:R-:W-:Y:S02]  /*6ed0*/  LEA.HI.X R19, R224, R9, R19, 0x1, P2 ;  /* 0x00000009e0137211 */ /* 0x000fe400010f0c13 */
[----:B------:R-:W-:Y:S02]  /*6ee0*/  F2FP.F16.F32.PACK_AB R224, RZ, R21 ;  /* 0x00000015ffe0723e */ /* 0x000fe400000000ff */
[----:B------:R0:W5:Y:S02]  /*6ef0*/  LDL.LU R21, [R1+0xec] ;  /* 0x0000ec0001157983 */ /* 0x0001640000300800 */
[----:B------:R-:W-:Y:S02]  /*6f00*/  PRMT R20, R224, 0x7610, R20 ;  /* 0x00007610e0147816 */ /* 0x000fe40000000014 */
[----:B------:R1:W-:Y:S01]  /*6f10*/  STL [R1+0xd8], R225 ;  /* 0x0000d8e101007387 */ /* 0x0003e20000100800 */
[----:B------:R-:W-:Y:S02]  /*6f20*/  IADD3 R224, P4, R225, R4, RZ ;  /* 0x00000004e1e07210 */ /* 0x000fe40007f9e0ff */
[----:B------:R-:W-:-:S02]  /*6f30*/  PRMT R3, R20, 0x7610, R3 ;  /* 0x0000761014037816 */ /* 0x000fc40000000003 */
[----:B-1----:R-:W-:-:S05]  /*6f40*/  SHF.L.U64.HI R225, R6, 0x4, R7 ;  /* 0x0000000406e17819 */ /* 0x002fca0000010207 */
[----:B------:R1:W-:Y:S04]  /*6f50*/  STL [R1+0xd0], R225 ;  /* 0x0000d0e101007387 */ /* 0x0003e80000100800 */
[----:B------:R0:W5:Y:S01]  /*6f60*/  LDL.LU R20, [R1+0xe8] ;  /* 0x0000e80001147983 */ /* 0x0001620000300800 */
[----:B-1----:R-:W-:-:S05]  /*6f70*/  IMAD.X R225, R225, 0x1, R5, P4 ;  /* 0x00000001e1e17824 */ /* 0x002fca00020e0605 */
[----:B------:R1:W-:Y:S04]  /*6f80*/  @P1 STG.E.U16 desc[UR4][R224.64], R3 ;  /* 0x00000003e0001986 */ /* 0x0003e8000c101504 */
[----:B-1----:R0:W5:Y:S01]  /*6f90*/  LDL.LU R3, [R1+0xe4] ;  /* 0x0000e40001037983 */ /* 0x0021620000300800 */
[----:B------:R-:W-:Y:S01]  /*6fa0*/  ISETP.GT.AND P2, PT, R0, 0x8, P3 ;  /* 0x000000080000780c */ /* 0x000fe20001f44270 */
[----:B------:R-:W-:-:S12]  /*6fb0*/  BSSY B1, `(.L_x_37) ;  /* 0x0000004000017945 */ /* 0x000fd80003800000 */
[----:B0-----:R-:W-:Y:S05]  /*6fc0*/  @!P2 BRA `(.L_x_38) ;  /* 0x000000000008a947 */ /* 0x001fea0003800000 */
[----:B------:R-:W-:Y:S02]  /*6fd0*/  ULDC.64 UR4, c[0x0][0x208] ;  /* 0x0000820000047ab9 */ /* 0x000fe40000000a00 */
[----:B------:R0:W5:Y:S03]  /*6fe0*/  LDG.E.LTC128B.U16 R17, desc[UR4][R18.64+0x2] ;  /* 0x0000020412117981 */ /* 0x000166000c1e1520 */
.L_x_38:
[----:B------:R-:W-:Y:S05]  /*6ff0*/  BSYNC B1 ;  /* 0x0000000000017941 */ /* 0x000fea0003800000 */
.L_x_37:
[----:B------:R-:W-:Y:S04]  /*7000*/  STL [R1+0xf4], R8 ;  /* 0x0000f40801007387 */ /* 0x000fe80000100800 */
[----:B------:R1:W-:Y:S04]  /*7010*/  STL [R1+0xf0], R7 ;  /* 0x0000f00701007387 */ /* 0x0003e80000100800 */
[----:B-1----:R-:W2:Y:S01]  /*7020*/  LDL.LU R7, [R1+0x8c] ;  /* 0x00008c0001077983 */ /* 0x002ea20000300800 */
[----:B-----5:R-:W-:-:S03]  /*7030*/  HADD2.F32 R8, -RZ, R17.H0_H0 ;  /* 0x20000011ff087230 */ /* 0x020fc60000004100 */
[----:B------:R1:W-:Y:S02]  /*7040*/  STL [R1+0xec], R6 ;  /* 0x0000ec0601007387 */ /* 0x0003e40000100800 */
[----:B------:R-:W-:Y:S02]  /*7050*/  FMUL R8, R8, R16 ;  /* 0x0000001008087220 */ /* 0x000fe40000400000 */
[----:B------:R3:W-:Y:S04]  /*7060*/  STL [R1+0xe8], R5 ;  /* 0x0000e80501007387 */ /* 0x0007e80000100800 */
[----:B------:R4:W-:Y:S01]  /*7070*/  STL [R1+0xe4], R4 ;  /* 0x0000e40401007387 */ /* 0x0009e20000100800 */
[----:B------:R-:W-:Y:S01]  /*7080*/  ULDC.64 UR4, c[0x0][0x208] ;  /* 0x0000820000047ab9 */ /* 0x000fe20000000a00 */
[----:B--2---:R-:W-:-:S02]  /*7090*/  FFMA R7, R7, R2, R8 ;  /* 0x0000000207077223 */ /* 0x004fc40000000008 */
[----:B------:R2:W5:Y:S01]  /*70a0*/  LDL.LU R8, [R1+0xf4] ;  /* 0x0000f40001087983 */ /* 0x0005620000300800 */
[----:B------:R-:W-:Y:S02]  /*70b0*/  ISETP.GT.AND P1, PT, R3, 0x8, PT ;  /* 0x000000080300780c */ /* 0x000fe40003f24270 */
[----:B-1----:R-:W-:Y:S02]  /*70c0*/  F2FP.F16.F32.PACK_AB R6, RZ, R7 ;  /* 0x00000007ff06723e */ /* 0x002fe400000000ff */
[----:B------:R2:W5:Y:S02]  /*70d0*/  LDL.LU R7, [R1+0xf0] ;  /* 0x0000f00001077983 */ /* 0x0005640000300800 */
[----:B---3--:R-:W-:Y:S02]  /*70e0*/  PRMT R5, R6, 0x7610, R5 ;  /* 0x0000761006057816 */ /* 0x008fe40000000005 */
[----:B------:R2:W5:Y:S01]  /*70f0*/  LDL.LU R6, [R1+0xec] ;  /* 0x0000ec0001067983 */ /* 0x0005620000300800 */
[----:B------:R-:W-:-:S02]  /*7100*/  ISETP.GT.AND P4, PT, R0, RZ, P1 ;  /* 0x000000ff0000720c */ /* 0x000fc40000f84270 */
[----:B----4-:R-:W-:Y:S02]  /*7110*/  PRMT R4, R5, 0x7610, R4 ;  /* 0x0000761005047816 */ /* 0x010fe40000000004 */
[----:B------:R2:W5:Y:S04]  /*7120*/  LDL.LU R5, [R1+0xe8] ;  /* 0x0000e80001057983 */ /* 0x0005680000300800 */
[----:B------:R1:W-:Y:S04]  /*7130*/  @P2 STG.E.U16 desc[UR4][R224.64+0x2], R4 ;  /* 0x00000204e0002986 */ /* 0x0003e8000c101504 */
[----:B-1----:R2:W5:Y:S01]  /*7140*/  LDL.LU R4, [R1+0xe4] ;  /* 0x0000e40001047983 */ /* 0x0025620000300800 */
[----:B------:R-:W-:Y:S04]  /*7150*/  BSSY B1, `(.L_x_39) ;  /* 0x0000004000017945 */ /* 0x000fe80003800000 */
[----:B------:R-:W-:Y:S05]  /*7160*/  @!P4 BRA `(.L_x_40) ;  /* 0x000000000008c947 */ /* 0x000fea0003800000 */
[----:B------:R-:W-:Y:S02]  /*7170*/  ULDC.64 UR4, c[0x0][0x208] ;  /* 0x0000820000047ab9 */ /* 0x000fe40000000a00 */
[----:B------:R1:W5:Y:S03]  /*7180*/  LDG.E.LTC128B.U16 R17, desc[UR4][R20.64+0x10] ;  /* 0x0000100414117981 */ /* 0x000366000c1e1520 */
.L_x_40:
[----:B------:R-:W-:Y:S05]  /*7190*/  BSYNC B1 ;  /* 0x0000000000017941 */ /* 0x000fea0003800000 */
.L_x_39:
[----:B------:R-:W-:Y:S04]  /*71a0*/  STL [R1+0xf4], R10 ;  /* 0x0000f40a01007387 */ /* 0x000fe80000100800 */
[----:B------:R3:W-:Y:S04]  /*71b0*/  STL [R1+0xf0], R9 ;  /* 0x0000f00901007387 */ /* 0x0007e80000100800 */
[----:B---3--:R-:W3:Y:S01]  /*71c0*/  LDL.LU R9, [R1+0x90] ;  /* 0x0000900001097983 */ /* 0x008ee20000300800 */
[----:B-----5:R-:W-:-:S03]  /*71d0*/  HADD2.F32 R10, -RZ, R17.H0_H0 ;  /* 0x20000011ff0a7230 */ /* 0x020fc60000004100 */
[----:B------:R4:W-:Y:S02]  /*71e0*/  STL [R1+0xec], R8 ;  /* 0x0000ec0801007387 */ /* 0x0009e40000100800 */
[----:B------:R-:W-:Y:S02]  /*71f0*/  FMUL R10, R10, R16 ;  /* 0x000000100a0a7220 */ /* 0x000fe40000400000 */
[----:B------:R0:W-:Y:S04]  /*7200*/  STL [R1+0xe8], R7 ;  /* 0x0000e80701007387 */ /* 0x0001e80000100800 */
[----:B------:R2:W-:Y:S01]  /*7210*/  STL [R1+0xe4], R6 ;  /* 0x0000e40601007387 */ /* 0x0005e20000100800 */
[----:B------:R-:W-:Y:S01]  /*7220*/  ULDC.64 UR4, c[0x0][0x208] ;  /* 0x0000820000047ab9 */ /* 0x000fe20000000a00 */
[----:B---3--:R-:W-:-:S02]  /*7230*/  FFMA R9, R9, R2, R10 ;  /* 0x0000000209097223 */ /* 0x008fc4000000000a */
[----:B------:R3:W5:Y:S01]  /*7240*/  LDL.LU R10, [R1+0xf4] ;  /* 0x0000f400010a7983 */ /* 0x0007620000300800 */
[----:B------:R-:W-:Y:S02]  /*7250*/  ISETP.GT.AND P2, PT, R3, 0x9, PT ;  /* 0x000000090300780c */ /* 0x000fe40003f44270 */
[----:B----4-:R-:W-:Y:S02]  /*7260*/  F2FP.F16.F32.PACK_AB R8, RZ, R9 ;  /* 0x00000009ff08723e */ /* 0x010fe400000000ff */
[----:B------:R3:W5:Y:S02]  /*7270*/  LDL.LU R9, [R1+0xf0] ;  /* 0x0000f00001097983 */ /* 0x0007640000300800 */
[----:B0-----:R-:W-:Y:S02]  /*7280*/  PRMT R7, R8, 0x7610, R7 ;  /* 0x0000761008077816 */ /* 0x001fe40000000007 */
[----:B------:R3:W5:Y:S01]  /*7290*/  LDL.LU R8, [R1+0xec] ;  /* 0x0000ec0001087983 */ /* 0x0007620000300800 */
[----:B------:R-:W-:-:S02]  /*72a0*/  ISETP.GT.AND P5, PT, R0, RZ, P2 ;  /* 0x000000ff0000720c */ /* 0x000fc400017a4270 */
[----:B--2---:R-:W-:Y:S02]  /*72b0*/  PRMT R6, R7, 0x7610, R6 ;  /* 0x0000761007067816 */ /* 0x004fe40000000006 */
[----:B------:R3:W5:Y:S04]  /*72c0*/  LDL.LU R7, [R1+0xe8] ;  /* 0x0000e80001077983 */ /* 0x0007680000300800 */
[----:B------:R0:W-:Y:S04]  /*72d0*/  @P4 STG.E.U16 desc[UR4][R4.64+0x10], R6 ;  /* 0x0000100604004986 */ /* 0x0001e8000c101504 */
[----:B0-----:R3:W5:Y:S01]  /*72e0*/  LDL.LU R6, [R1+0xe4] ;  /* 0x0000e40001067983 */ /* 0x0017620000300800 */
[----:B------:R-:W-:Y:S04]  /*72f0*/  BSSY B1, `(.L_x_41) ;  /* 0x0000004000017945 */ /* 0x000fe80003800000 */
[----:B------:R-:W-:Y:S05]  /*7300*/  @!P5 BRA `(.L_x_42) ;  /* 0x000000000008d947 */ /* 0x000fea0003800000 */
[----:B------:R-:W-:Y:S02]  /*7310*/  ULDC.64 UR4, c[0x0][0x208] ;  /* 0x0000820000047ab9 */ /* 0x000fe40000000a00 */
[----:B------:R0:W5:Y:S03]  /*7320*/  LDG.E.LTC128B.U16 R17, desc[UR4][R20.64+0x12] ;  /* 0x0000120414117981 */ /* 0x000166000c1e1520 */
.L_x_42:
[----:B------:R-:W-:Y:S05]  /*7330*/  BSYNC B1 ;  /* 0x0000000000017941 */ /* 0x000fea0003800000 */
.L_x_41:
[----:B-----5:R-:W-:Y:S04]  /*7340*/  STL [R1+0xf4], R9 ;  /* 0x0000f40901007387 */ /* 0x020fe80000100800 */
[----:B------:R2:W-:Y:S04]  /*7350*/  STL [R1+0xf0], R8 ;  /* 0x0000f00801007387 */ /* 0x0005e80000100800 */
[----:B--2---:R-:W2:Y:S01]  /*7360*/  LDL.LU R8, [R1+0x94] ;  /* 0x0000940001087983 */ /* 0x004ea20000300800 */
[----:B------:R-:W-:-:S03]  /*7370*/  HADD2.F32 R9, -RZ, R17.H0_H0 ;  /* 0x20000011ff097230 */ /* 0x000fc60000004100 */
[----:B------:R4:W-:Y:S02]  /*7380*/  STL [R1+0xec], R7 ;  /* 0x0000ec0701007387 */ /* 0x0009e40000100800 */
[----:B------:R-:W-:Y:S02]  /*7390*/  FMUL R9, R9, R16 ;  /* 0x0000001009097220 */ /* 0x000fe40000400000 */
[----:B------:R1:W-:Y:S04]  /*73a0*/  STL [R1+0xe8], R6 ;  /* 0x0000e80601007387 */ /* 0x0003e80000100800 */
[----:B------:R3:W-:Y:S01]  /*73b0*/  STL [R1+0xe4], R3 ;  /* 0x0000e40301007387 */ /* 0x0007e20000100800 */
[----:B------:R-:W-:Y:S01]  /*73c0*/  ULDC.64 UR4, c[0x0][0x208] ;  /* 0x0000820000047ab9 */ /* 0x000fe20000000a00 */
[----:B--2---:R-:W-:-:S02]  /*73d0*/  FFMA R8, R8, R2, R9 ;  /* 0x0000000208087223 */ /* 0x004fc40000000009 */
[----:B------:R2:W5:Y:S03]  /*73e0*/  LDL.LU R9, [R1+0xf4] ;  /* 0x0000f40001097983 */ /* 0x0005660000300800 */
[----:B----4-:R-:W-:Y:S02]  /*73f0*/  F2FP.F16.F32.PACK_AB R7, RZ, R8 ;  /* 0x00000008ff07723e */ /* 0x010fe400000000ff */
[----:B------:R2:W5:Y:S02]  /*7400*/  LDL.LU R8, [R1+0xf0] ;  /* 0x0000f00001087983 */ /* 0x0005640000300800 */
[----:B-1----:R-:W-:Y:S02]  /*7410*/  PRMT R6, R7, 0x7610, R6 ;  /* 0x0000761007067816 */ /* 0x002fe40000000006 */
[----:B------:R2:W5:Y:S01]  /*7420*/  LDL.LU R7, [R1+0xec] ;  /* 0x0000ec0001077983 */ /* 0x0005620000300800 */
[----:B------:R-:W-:-:S02]  /*7430*/  ISETP.GT.AND P4, PT, R0, 0x8, P1 ;  /* 0x000000080000780c */ /* 0x000fc40000f84270 */
[----:B---3--:R-:W-:Y:S02]  /*7440*/  PRMT R3, R6, 0x7610, R3 ;  /* 0x0000761006037816 */ /* 0x008fe40000000003 */
[----:B------:R2:W5:Y:S04]  /*7450*/  LDL.LU R6, [R1+0xe8] ;  /* 0x0000e80001067983 */ /* 0x0005680000300800 */
[----:B------:R1:W-:Y:S04]  /*7460*/  @P5 STG.E.U16 desc[UR4][R4.64+0x12], R3 ;  /* 0x0000120304005986 */ /* 0x0003e8000c101504 */
[----:B-1----:R2:W5:Y:S01]  /*7470*/  LDL.LU R3, [R1+0xe4] ;  /* 0x0000e40001037983 */ /* 0x0025620000300800 */
[----:B------:R-:W-:Y:S04]  /*7480*/  BSSY B1, `(.L_x_43) ;  /* 0x0000004000017945 */ /* 0x000fe80003800000 */
[----:B------:R-:W-:Y:S05]  /*7490*/  @!P4 BRA `(.L_x_44) ;  /* 0x000000000008c947 */ /* 0x000fea0003800000 */
[----:B------:R-:W-:Y:S02]  /*74a0*/  ULDC.64 UR4, c[0x0][0x208] ;  /* 0x0000820000047ab9 */ /* 0x000fe40000000a00 */
[----:B------:R1:W5:Y:S03]  /*74b0*/  LDG.E.LTC128B.U16 R17, desc[UR4][R18.64+0x10] ;  /* 0x0000100412117981 */ /* 0x000366000c1e1520 */
.L_x_44:
[----:B------:R-:W-:Y:S05]  /*74c0*/  BSYNC B1 ;  /* 0x0000000000017941 */ /* 0x000fea0003800000 */
.L_x_43:
[----:B-----5:R-:W-:Y:S04]  /*74d0*/  STL [R1+0xf4], R7 ;  /* 0x0000f40701007387 */ /* 0x020fe80000100800 */
[----:B------:R3:W-:Y:S04]  /*74e0*/  STL [R1+0xf0], R6 ;  /* 0x0000f00601007387 */ /* 0x0007e80000100800 */
[----:B---3--:R-:W3:Y:S01]  /*74f0*/  LDL.LU R6, [R1+0x98] ;  /* 0x0000980001067983 */ /* 0x008ee20000300800 */
[----:B------:R-:W-:-:S03]  /*7500*/  HADD2.F32 R7, -RZ, R17.H0_H0 ;  /* 0x20000011ff077230 */ /* 0x000fc60000004100 */
[----:B------:R4:W-:Y:S02]  /*7510*/  STL [R1+0xec], R5 ;  /* 0x0000ec0501007387 */ /* 0x0009e40000100800 */
[----:B------:R-:W-:Y:S02]  /*7520*/  FMUL R7, R7, R16 ;  /* 0x0000001007077220 */ /* 0x000fe40000400000 */
[----:B------:R0:W-:Y:S04]  /*7530*/  STL [R1+0xe8], R4 ;  /* 0x0000e80401007387 */ /* 0x0001e80000100800 */
[----:B------:R2:W-:Y:S01]  /*7540*/  STL [R1+0xe4], R3 ;  /* 0x0000e40301007387 */ /* 0x0005e20000100800 */
[----:B------:R-:W-:Y:S01]  /*7550*/  ULDC.64 UR4, c[0x0][0x208] ;  /* 0x0000820000047ab9 */ /* 0x000fe20000000a00 */
[----:B---3--:R-:W-:-:S02]  /*7560*/  FFMA R6, R6, R2, R7 ;  /* 0x0000000206067223 */ /* 0x008fc40000000007 */
[----:B------:R3:W5:Y:S03]  /*7570*/  LDL.LU R7, [R1+0xf4] ;  /* 0x0000f40001077983 */ /* 0x0007660000300800 */
[----:B----4-:R-:W-:Y:S02]  /*7580*/  F2FP.F16.F32.PACK_AB R5, RZ, R6 ;  /* 0x00000006ff05723e */ /* 0x010fe400000000ff */
[----:B------:R3:W5:Y:S02]  /*7590*/  LDL.LU R6, [R1+0xf0] ;  /* 0x0000f00001067983 */ /* 0x0007640000300800 */
[----:B0-----:R-:W-:Y:S02]  /*75a0*/  PRMT R4, R5, 0x7610, R4 ;  /* 0x0000761005047816 */ /* 0x001fe40000000004 */
[----:B------:R3:W5:Y:S01]  /*75b0*/  LDL.LU R5, [R1+0xec] ;  /* 0x0000ec0001057983 */ /* 0x0007620000300800 */
[----:B------:R-:W-:-:S02]  /*75c0*/  ISETP.GT.AND P5, PT, R0, 0x8, P2 ;  /* 0x000000080000780c */ /* 0x000fc400017a4270 */
        /* <DEDUP_REMOVED lines=8> */
.L_x_46:
[----:B------:R-:W-:Y:S05]  /*7650*/  BSYNC B1 ;  /* 0x0000000000017941 */ /* 0x000fea0003800000 */
.L_x_45:
[----:B------:R0:W-:Y:S04]  /*7660*/  STL.64 [R1+0xf0], R18 ;  /* 0x0000f01201007387 */ /* 0x0001e80000100a00 */
[----:B01----:R-:W2:Y:S04]  /*7670*/  LDL.LU R18, [R1+0x9c] ;  /* 0x00009c0001127983 */ /* 0x003ea80000300800 */
[----:B------:R-:W4:Y:S01]  /*7680*/  LDL.LU R19, [R1+0x80] ;  /* 0x0000800001137983 */ /* 0x000f220000300800 */
[----:B-----5:R-:W-:-:S03]  /*7690*/  HADD2.F32 R15, -RZ, R17.H0_H0 ;  /* 0x20000011ff0f7230 */ /* 0x020fc60000004100 */
[----:B------:R0:W-:Y:S02]  /*76a0*/  STL.64 [R1+0xe8], R4 ;  /* 0x0000e80401007387 */ /* 0x0001e40000100a00 */
[----:B------:R-:W-:Y:S02]  /*76b0*/  FMUL R15, R15, R16 ;  /* 0x000000100f0f7220 */ /* 0x000fe40000400000 */
[----:B------:R1:W-:Y:S01]  /*76c0*/  STL [R1+0xe4], R3 ;  /* 0x0000e40301007387 */ /* 0x0003e20000100800 */
[----:B----4-:R-:W-:Y:S02]  /*76d0*/  IMAD.MOV.U32 R227, RZ, RZ, R19 ;  /* 0x000000ffffe37224 */ /* 0x010fe400078e0013 */
[----:B--2---:R-:W-:Y:S01]  /*76e0*/  FFMA R15, R18, R2, R15 ;  /* 0x00000002120f7223 */ /* 0x004fe2000000000f */
[----:B------:R-:W-:Y:S01]  /*76f0*/  ULDC.64 UR4, c[0x0][0x208] ;  /* 0x0000820000047ab9 */ /* 0x000fe20000000a00 */
[----:B0-----:R-:W-:Y:S01]  /*7700*/  IMAD R4, R11, 0x78, RZ ;  /* 0x000000780b047824 */ /* 0x001fe200078e02ff */
[----:B------:R-:W-:Y:S01]  /*7710*/  ISETP.GT.AND P4, PT, R0, 0x80, P0 ;  /* 0x000000800000780c */ /* 0x000fe20000784270 */
[----:B------:R-:W-:Y:S01]  /*7720*/  IMAD.WIDE.U32 R18, R10, 0x78, R226 ;  /* 0x000000780a127825 */ /* 0x000fe200078e00e2 */
[----:B-1----:R-:W2:Y:S01]  /*7730*/  LDL R3, [R1+0xa8] ;  /* 0x0000a80001037983 */ /* 0x002ea20000100800 */
[----:B------:R-:W-:-:S03]  /*7740*/  F2FP.F16.F32.PACK_AB R15, RZ, R15 ;  /* 0x0000000fff0f723e */ /* 0x000fc600000000ff */
[----:B------:R-:W4:Y:S01]  /*7750*/  LDL.64 R226, [R1+0xb0] ;  /* 0x0000b00001e27983 */ /* 0x000f220000100a00 */
[----:B------:R-:W-:-:S03]  /*7760*/  IMAD.IADD R5, R19, 0x1, R4 ;  /* 0x0000000113057824 */ /* 0x000fc600078e0204 */
[----:B------:R-:W-:Y:S04]  /*7770*/  @P5 STG.E.U16 desc[UR4][R224.64+0x12], R15 ;  /* 0x0000120fe0005986 */ /* 0x000fe8000c101504 */
[----:B------:R0:W-:Y:S01]  /*7780*/  STL.64 [R1+0x80], R18 ;  /* 0x0000801201007387 */ /* 0x0001e20000100a00 */
[----:B----4-:R-:W-:-:S03]  /*7790*/  IADD3 R11, P5, R226, R18, RZ ;  /* 0x00000012e20b7210 */ /* 0x010fc60007fbe0ff */
[----:B0-----:R-:W5:Y:S02]  /*77a0*/  LDL.LU.64 R18, [R1+0xf0] ;  /* 0x0000f00001127983 */ /* 0x001f640000300a00 */
[----:B------:R-:W-:Y:S01]  /*77b0*/  IMAD.X R15, R5, 0x1, R229, P5 ;  /* 0x00000001050f7824 */ /* 0x000fe200028e06e5 */
[C---:B------:R-:W-:Y:S01]  /*77c0*/  LEA R226, P5, R11.reuse, R8, 0x1 ;  /* 0x000000080be27211 */ /* 0x040fe200078a08ff */
[----:B------:R0:W-:Y:S03]  /*77d0*/  STL [R1+0x90], R5 ;  /* 0x0000900501007387 */ /* 0x0001e60000100800 */
[----:B------:R-:W-:Y:S02]  /*77e0*/  LEA.HI.X R227, R11, R9, R15, 0x1, P5 ;  /* 0x000000090be37211 */ /* 0x000fe400028f0c0f */
[----:B------:R-:W4:Y:S04]  /*77f0*/  LDL R11, [R1+0xac] ;  /* 0x0000ac00010b7983 */ /* 0x000f280000100800 */
[----:B------:R1:W3:Y:S02]  /*7800*/  @P4 LDG.E.LTC128B.U16 R17, desc[UR4][R226.64] ;  /* 0x00000004e2114981 */ /* 0x0002e4000c1e1520 */
[----:B-1----:R-:W-:-:S04]  /*7810*/  IMAD.WIDE.U32 R226, R10, 0x78, R22 ;  /* 0x000000780ae27825 */ /* 0x002fc800078e0016 */
[----:B------:R-:W-:Y:S01]  /*7820*/  IMAD.IADD R227, R4, 0x1, R227 ;  /* 0x0000000104e37824 */ /* 0x000fe200078e02e3 */
[----:B------:R-:W-:-:S05]  /*7830*/  IADD3 R4, P5, R22, R226, RZ ;  /* 0x000000e216047210 */ /* 0x000fca0007fbe0ff */
[----:B0-----:R-:W-:Y:S02]  /*7840*/  IMAD.X R5, R227, 0x1, R23, P5 ;  /* 0x00000001e3057824 */ /* 0x001fe400028e0617 */
[----:B------:R-:W-:-:S04]  /*7850*/  IMAD.WIDE.U32 R226, R14, R10, R226 ;  /* 0x0000000a0ee27225 */ /* 0x000fc800078e00e2 */
[----:B------:R-:W-:Y:S02]  /*7860*/  IMAD.WIDE.U32 R14, R14, R10, R4 ;  /* 0x0000000a0e0e7225 */ /* 0x000fe400078e0004 */
[----:B------:R0:W5:Y:S04]  /*7870*/  LDL.LU.64 R4, [R1+0xe8] ;  /* 0x0000e80001047983 */ /* 0x0001680000300a00 */
[----:B------:R-:W2:Y:S04]  /*7880*/  LDL R10, [R1+0xc8] ;  /* 0x0000c800010a7983 */ /* 0x000ea80000100800 */
[----:B------:R1:W-:Y:S02]  /*7890*/  STL.64 [R1+0x88], R14 ;  /* 0x0000880e01007387 */ /* 0x0003e40000100a00 */
[----:B-1----:R-:W-:-:S02]  /*78a0*/  IADD3 R14, P5, R12, R226, RZ ;  /* 0x000000e20c0e7210 */ /* 0x002fc40007fbe0ff */
[----:B------:R-:W4:Y:S02]  /*78b0*/  LDL R226, [R1+0xbc] ;  /* 0x0000bc0001e27983 */ /* 0x000f240000100800 */
[----:B--2---:R-:W-:Y:S02]  /*78c0*/  IADD3.X R15, R13, R10, R227, P5, !PT ;  /* 0x0000000a0d0f7210 */ /* 0x004fe40002ffe4e3 */
[----:B------:R-:W2:Y:S01]  /*78d0*/  LDL.LU R227, [R1+0x60] ;  /* 0x0000600001e37983 */ /* 0x000ea20000300800 */
[----:B---3--:R-:W-:-:S05]  /*78e0*/  HADD2.F32 R10, -RZ, R17.H0_H0 ;  /* 0x20000011ff0a7230 */ /* 0x008fca0000004100 */
[----:B------:R-:W-:Y:S01]  /*78f0*/  FMUL R10, R10, R16 ;  /* 0x000000100a0a7220 */ /* 0x000fe20000400000 */
[----:B----4-:R-:W-:Y:S02]  /*7900*/  IMAD.WIDE.U32 R14, R226, R3, R14 ;  /* 0x00000003e20e7225 */ /* 0x010fe400078e000e */
[----:B------:R0:W5:Y:S02]  /*7910*/  LDL.LU R3, [R1+0xe4] ;  /* 0x0000e40001037983 */ /* 0x0001640000300800 */
[----:B------:R-:W-:Y:S02]  /*7920*/  IMAD.IADD R11, R11, 0x1, R15 ;  /* 0x000000010b0b7824 */ /* 0x000fe400078e020f */
[----:B------:R-:W-:-:S05]  /*7930*/  IMAD R15, R7, 0xf0, RZ ;  /* 0x000000f0070f7824 */ /* 0x000fca00078e02ff */
[----:B------:R1:W-:Y:S01]  /*7940*/  STL [R1+0x94], R15 ;  /* 0x0000940f01007387 */ /* 0x0003e20000100800 */
[----:B------:R-:W-:Y:S01]  /*7950*/  BSSY B1, `(.L_x_47) ;  /* 0x000000e000017945 */ /* 0x000fe20003800000 */
[----:B--2---:R-:W-:Y:S01]  /*7960*/  FFMA R226, R227, R2, R10 ;  /* 0x00000002e3e27223 */ /* 0x004fe2000000000a */
[----:B------:R-:W-:-:S04]  /*7970*/  LEA R10, P5, R14, R8, 0x1 ;  /* 0x000000080e0a7211 */ /* 0x000fc800078a08ff */
[----:B------:R-:W-:Y:S02]  /*7980*/  LEA.HI.X R11, R14, R9, R11, 0x1, P5 ;  /* 0x000000090e0b7211 */ /* 0x000fe400028f0c0b */
[----:B------:R-:W-:Y:S02]  /*7990*/  ISETP.GT.AND P5, PT, R0, 0x80, P3 ;  /* 0x000000800000780c */ /* 0x000fe40001fa4270 */
[----:B------:R-:W-:Y:S01]  /*79a0*/  F2FP.F16.F32.PACK_AB R14, RZ, R226 ;  /* 0x000000e2ff0e723e */ /* 0x000fe200000000ff */
[----:B------:R-:W-:-:S03]  /*79b0*/  IMAD.WIDE.U32 R226, R6, 0xf0, R224 ;  /* 0x000000f006e27825 */ /* 0x000fc600078e00e0 */
[----:B------:R-:W-:Y:S01]  /*79c0*/  PRMT R7, R14, 0x7610, R7 ;  /* 0x000076100e077816 */ /* 0x000fe20000000007 */
[----:B-1----:R-:W-:Y:S02]  /*79d0*/  IMAD.IADD R15, R227, 0x1, R15 ;  /* 0x00000001e30f7824 */ /* 0x002fe400078e020f */
[----:B------:R-:W-:-:S05]  /*79e0*/  @P4 IMAD.MOV.U32 R14, RZ, RZ, R226 ;  /* 0x000000ffff0e4224 */ /* 0x000fca00078e00e2 */
[----:B------:R0:W-:Y:S01]  /*79f0*/  @P4 STG.E.U16 desc[UR4][R14.64], R7 ;  /* 0x000000070e004986 */ /* 0x0001e2000c101504 */
[----:B------:R-:W-:Y:S05]  /*7a00*/  @!P5 BRA `(.L_x_48) ;  /* 0x000000000008d947 */ /* 0x000fea0003800000 */
[----:B------:R-:W-:Y:S02]  /*7a10*/  ULDC.64 UR4, c[0x0][0x208] ;  /* 0x0000820000047ab9 */ /* 0x000fe40000000a00 */
[----:B------:R1:W5:Y:S03]  /*7a20*/  LDG.E.LTC128B.U16 R17, desc[UR4][R10.64+0x2] ;  /* 0x000002040a117981 */ /* 0x000366000c1e1520 */
.L_x_48:
[----:B------:R-:W-:Y:S05]  /*7a30*/  BSYNC B1 ;  /* 0x0000000000017941 */ /* 0x000fea0003800000 */
.L_x_47:
[----:B------:R2:W-:Y:S04]  /*7a40*/  STL.64 [R1+0x100], R20 ;  /* 0x0001001401007387 */ /* 0x0005e80000100a00 */
[----:B--2---:R-:W2:Y:S04]  /*7a50*/  LDL.LU.64 R20, [R1+0x88] ;  /* 0x0000880001147983 */ /* 0x004ea80000300a00 */
[----:B-----5:R3:W-:Y:S04]  /*7a60*/  STL.64 [R1+0xf8], R18 ;  /* 0x0000f81201007387 */ /* 0x0207e80000100a00 */
[----:B---3--:R-:W3:Y:S01]  /*7a70*/  LDL.LU R19, [R1+0x64] ;  /* 0x0000640001137983 */ /* 0x008ee20000300800 */
[----:B0-----:R-:W-:-:S03]  /*7a80*/  HADD2.F32 R7, -RZ, R17.H0_H0 ;  /* 0x20000011ff077230 */ /* 0x001fc60000004100 */
[----:B------:R1:W-:Y:S02]  /*7a90*/  STL.64 [R1+0xf0], R10 ;  /* 0x0000f00a01007387 */ /* 0x0003e40000100a00 */
[----:B------:R-:W-:Y:S02]  /*7aa0*/  FMUL R7, R7, R16 ;  /* 0x0000001007077220 */ /* 0x000fe40000400000 */
[----:B-1----:R-:W4:Y:S04]  /*7ab0*/  LDL.LU.64 R10, [R1+0x80] ;  /* 0x00008000010a7983 */ /* 0x002f280000300a00 */
[----:B------:R0:W-:Y:S04]  /*7ac0*/  STL.64 [R1+0xe8], R4 ;  /* 0x0000e80401007387 */ /* 0x0001e80000100a00 */
[----:B0-----:R-:W4:Y:S01]  /*7ad0*/  LDL.LU.64 R4, [R1+0xb0] ;  /* 0x0000b00001047983 */ /* 0x001f220000300a00 */
[----:B------:R-:W-:Y:S01]  /*7ae0*/  ULDC.64 UR4, c[0x0][0x208] ;  /* 0x0000820000047ab9 */ /* 0x000fe20000000a00 */
[----:B--2---:R-:W-:Y:S01]  /*7af0*/  IADD3 R18, P4, R12, R20, RZ ;  /* 0x000000140c127210 */ /* 0x004fe20007f9e0ff */
[----:B---3--:R-:W-:-:S02]  /*7b00*/  FFMA R7, R19, R2, R7 ;  /* 0x0000000213077223 */ /* 0x008fc40000000007 */
[----:B------:R-:W2:Y:S01]  /*7b10*/  LDL.LU R19, [R1+0xc8] ;  /* 0x0000c80001137983 */ /* 0x000ea20000300800 */
[----:B------:R-:W-:Y:S02]  /*7b20*/  @P5 IMAD.MOV.U32 R12, RZ, RZ, R226 ;  /* 0x000000ffff0c5224 */ /* 0x000fe400078e00e2 */
[----:B------:R-:W-:Y:S02]  /*7b30*/  F2FP.F16.F32.PACK_AB R7, RZ, R7 ;  /* 0x00000007ff07723e */ /* 0x000fe400000000ff */
[----:B--2---:R-:W-:Y:S01]  /*7b40*/  IADD3.X R19, R13, R19, R21, P4, !PT ;  /* 0x000000130d137210 */ /* 0x004fe200027fe415 */
[----:B------:R-:W-:Y:S01]  /*7b50*/  @P5 IMAD.MOV.U32 R13, RZ, RZ, R15 ;  /* 0x000000ffff0d5224 */ /* 0x000fe200078e000f */
[----:B------:R0:W5:Y:S04]  /*7b60*/  LDL.LU.64 R20, [R1+0x100] ;  /* 0x0001000001147983 */ /* 0x0001680000300a00 */
[----:B------:R1:W-:Y:S04]  /*7b70*/  STL.64 [R1+0x60], R18 ;  /* 0x0000601201007387 */ /* 0x0003e80000100a00 */
[----:B------:R2:W-:Y:S04]  /*7b80*/  @P5 STG.E.U16 desc[UR4][R12.64+0x2], R7 ;  /* 0x000002070c005986 */ /* 0x0005e8000c101504 */
[----:B-1----:R0:W5:Y:S04]  /*7b90*/  LDL.LU.64 R18, [R1+0xf8] ;  /* 0x0000f80001127983 */ /* 0x0021680000300a00 */
[----:B--2---:R-:W2:Y:S01]  /*7ba0*/  LDL.LU R13, [R1+0x90] ;  /* 0x00009000010d7983 */ /* 0x004ea20000300800 */
[----:B----4-:R-:W-:-:S03]  /*7bb0*/  IADD3 R7, P4, P5, R4, R10, R22 ;  /* 0x0000000a04077210 */ /* 0x010fc60007d9e016 */
[----:B------:R0:W5:Y:S04]  /*7bc0*/  LDL.LU.64 R10, [R1+0xf0] ;  /* 0x0000f000010a7983 */ /* 0x0001680000300a00 */
[----:B------:R0:W5:Y:S01]  /*7bd0*/  LDL.LU.64 R4, [R1+0xe8] ;  /* 0x0000e80001047983 */ /* 0x0001620000300a00 */
[----:B------:R-:W-:Y:S01]  /*7be0*/  ISETP.GT.AND P0, PT, R0, 0x88, P0 ;  /* 0x000000880000780c */ /* 0x000fe20000704270 */
[----:B------:R-:W-:Y:S01]  /*7bf0*/  BSSY B1, `(.L_x_49) ;  /* 0x0000008000017945 */ /* 0x000fe20003800000 */
[----:B--2---:R-:W-:Y:S02]  /*7c00*/  IADD3.X R22, R229, R13, R23, P4, P5 ;  /* 0x0000000de5167210 */ /* 0x004fe400027ea417 */
[----:B------:R-:W-:-:S04]  /*7c10*/  LEA R12, P4, R7, R8, 0x1 ;  /* 0x00000008070c7211 */ /* 0x000fc800078808ff */
[----:B------:R-:W-:Y:S02]  /*7c20*/  LEA.HI.X R13, R7, R9, R22, 0x1, P4 ;  /* 0x00000009070d7211 */ /* 0x000fe400020f0c16 */
[----:B------:R-:W-:-:S03]  /*7c30*/  PRMT R7, R17, 0x7610, R7 ;  /* 0x0000761011077816 */ /* 0x000fc60000000007 */
[----:B0-----:R-:W-:Y:S05]  /*7c40*/  @!P0 BRA `(.L_x_50) ;  /* 0x0000000000088947 */ /* 0x001fea0003800000 */
[----:B------:R-:W-:Y:S02]  /*7c50*/  ULDC.64 UR4, c[0x0][0x208] ;  /* 0x0000820000047ab9 */ /* 0x000fe40000000a00 */
[----:B------:R0:W5:Y:S03]  /*7c60*/  LDG.E.LTC128B.U16 R7, desc[UR4][R12.64] ;  /* 0x000000040c077981 */ /* 0x000166000c1e1520 */
.L_x_50:
[----:B------:R-:W-:Y:S05]  /*7c70*/  BSYNC B1 ;  /* 0x0000000000017941 */ /* 0x000fea0003800000 */
.L_x_49:
[----:B-----5:R1:W-:Y:S04]  /*7c80*/  STL.64 [R1+0xe8], R4 ;  /* 0x0000e80401007387 */ /* 0x0203e80000100a00 */
[----:B-1----:R-:W2:Y:S04]  /*7c90*/  LDL.LU.64 R4, [R1+0x60] ;  /* 0x0000600001047983 */ /* 0x002ea80000300a00 */
[----:B------:R-:W2:Y:S04]  /*7ca0*/  LDL.LU R23, [R1+0xa8] ;  /* 0x0000a80001177983 */ /* 0x000ea80000300800 */
[----:B------:R-:W2:Y:S04]  /*7cb0*/  LDL.LU R22, [R1+0xbc] ;  /* 0x0000bc0001167983 */ /* 0x000ea80000300800 */
[----:B------:R-:W3:Y:S04]  /*7cc0*/  LDL.LU R17, [R1+0x68] ;  /* 0x0000680001117983 */ /* 0x000ee80000300800 */
[----:B------:R1:W-:Y:S04]  /*7cd0*/  STL [R1+0xe4], R3 ;  /* 0x0000e40301007387 */ /* 0x0003e80000100800 */
[----:B-1----:R-:W4:Y:S01]  /*7ce0*/  LDL.LU R3, [R1+0xac] ;  /* 0x0000ac0001037983 */ /* 0x002f220000300800 */
[----:B0-----:R-:W-:-:S02]  /*7cf0*/  HADD2.F32 R12, -RZ, R7.H0_H0 ;  /* 0x20000007ff0c7230 */ /* 0x001fc40000004100 */
[----:B------:R-:W-:-:S03]  /*7d00*/  IMAD.SHL.U32 R13, R6, 0x10, RZ ;  /* 0x00000010060d7824 */ /* 0x000fc600078e00ff */
[----:B------:R-:W-:Y:S01]  /*7d10*/  FMUL R12, R12, R16 ;  /* 0x000000100c0c7220 */ /* 0x000fe20000400000 */
[----:B--2---:R-:W-:Y:S02]  /*7d20*/  IMAD.WIDE.U32 R22, R22, R23, R4 ;  /* 0x0000001716167225 */ /* 0x004fe400078e0004 */
[----:B------:R0:W5:Y:S02]  /*7d30*/  LDL.LU.64 R4, [R1+0xe8] ;  /* 0x0000e80001047983 */ /* 0x0001640000300a00 */
[----:B---3--:R-:W-:Y:S01]  /*7d40*/  FFMA R17, R17, R2, R12 ;  /* 0x0000000211117223 */ /* 0x008fe2000000000c */
[----:B------:R-:W-:Y:S02]  /*7d50*/  IADD3 R12, P4, R13, R226, RZ ;  /* 0x000000e20d0c7210 */ /* 0x000fe40007f9e0ff */
[----:B------:R-:W2:Y:S01]  /*7d60*/  LDL R13, [R1+0xd0] ;  /* 0x0000d000010d7983 */ /* 0x000ea20000100800 */
[----:B----4-:R-:W-:-:S03]  /*7d70*/  IMAD.IADD R23, R3, 0x1, R23 ;  /* 0x0000000103177824 */ /* 0x010fc600078e0217 */
[----:B------:R0:W5:Y:S01]  /*7d80*/  LDL.LU R3, [R1+0xe4] ;  /* 0x0000e40001037983 */ /* 0x0001620000300800 */
[----:B------:R-:W-:Y:S01]  /*7d90*/  ISETP.GT.AND P3, PT, R0, 0x88, P3 ;  /* 0x000000880000780c */ /* 0x000fe20001f64270 */
[----:B------:R-:W-:Y:S01]  /*7da0*/  ULDC.64 UR4, c[0x0][0x208] ;  /* 0x0000820000047ab9 */ /* 0x000fe20000000a00 */
[----:B------:R-:W-:Y:S01]  /*7db0*/  F2FP.F16.F32.PACK_AB R17, RZ, R17 ;  /* 0x00000011ff11723e */ /* 0x000fe200000000ff */
[----:B------:R-:W-:Y:S01]  /*7dc0*/  BSSY B1, `(.L_x_51) ;  /* 0x0000008000017945 */ /* 0x000fe20003800000 */
[----:B------:R-:W-:-:S04]  /*7dd0*/  LEA R8, P5, R22, R8, 0x1 ;  /* 0x0000000816087211 */ /* 0x000fc800078a08ff */
[----:B------:R-:W-:Y:S01]  /*7de0*/  LEA.HI.X R9, R22, R9, R23, 0x1, P5 ;  /* 0x0000000916097211 */ /* 0x000fe200028f0c17 */
[----:B--2---:R-:W-:-:S05]  /*7df0*/  IMAD.X R13, R15, 0x1, R13, P4 ;  /* 0x000000010f0d7824 */ /* 0x004fca00020e060d */
[----:B------:R0:W-:Y:S01]  /*7e00*/  @P0 STG.E.U16 desc[UR4][R12.64], R17 ;  /* 0x000000110c000986 */ /* 0x0001e2000c101504 */
[----:B------:R-:W-:Y:S05]  /*7e10*/  @!P3 BRA `(.L_x_52) ;  /* 0x000000000008b947 */ /* 0x000fea0003800000 */
[----:B------:R-:W-:Y:S02]  /*7e20*/  ULDC.64 UR4, c[0x0][0x208] ;  /* 0x0000820000047ab9 */ /* 0x000fe40000000a00 */
[----:B------:R1:W5:Y:S03]  /*7e30*/  LDG.E.LTC128B.U16 R7, desc[UR4][R8.64+0x2] ;  /* 0x0000020408077981 */ /* 0x000366000c1e1520 */
.L_x_52:
[----:B------:R-:W-:Y:S05]  /*7e40*/  BSYNC B1 ;  /* 0x0000000000017941 */ /* 0x000fea0003800000 */
.L_x_51:
[----:B------:R-:W2:Y:S01]  /*7e50*/  LDL.LU R22, [R1+0x6c] ;  /* 0x00006c0001167983 */ /* 0x000ea20000300800 */
[----:B0----5:R-:W-:Y:S01]  /*7e60*/  HADD2.F32 R17, -RZ, R7.H0_H0 ;  /* 0x20000007ff117230 */ /* 0x021fe20000004100 */
[----:B------:R-:W-:Y:S01]  /*7e70*/  ISETP.GT.AND P0, PT, R0, 0x80, P1 ;  /* 0x000000800000780c */ /* 0x000fe20000f04270 */
[----:B------:R-:W-:Y:S01]  /*7e80*/  ULDC.64 UR4, c[0x0][0x208] ;  /* 0x0000820000047ab9 */ /* 0x000fe20000000a00 */
[----:B------:R-:W-:Y:S02]  /*7e90*/  BSSY B1, `(.L_x_53) ;  /* 0x0000008000017945 */ /* 0x000fe40003800000 */
[----:B------:R-:W-:-:S04]  /*7ea0*/  FMUL R17, R17, R16 ;  /* 0x0000001011117220 */ /* 0x000fc80000400000 */
[----:B--2---:R-:W-:-:S05]  /*7eb0*/  FFMA R17, R22, R2, R17 ;  /* 0x0000000216117223 */ /* 0x004fca0000000011 */
[----:B------:R-:W-:-:S05]  /*7ec0*/  F2FP.F16.F32.PACK_AB R17, RZ, R17 ;  /* 0x00000011ff11723e */ /* 0x000fca00000000ff */
[----:B------:R0:W-:Y:S01]  /*7ed0*/  @P3 STG.E.U16 desc[UR4][R12.64+0x2], R17 ;  /* 0x000002110c003986 */ /* 0x0001e2000c101504 */
[----:B------:R-:W-:Y:S05]  /*7ee0*/  @!P0 BRA `(.L_x_54) ;  /* 0x0000000000088947 */ /* 0x000fea0003800000 */
[----:B------:R-:W-:Y:S02]  /*7ef0*/  ULDC.64 UR4, c[0x0][0x208] ;  /* 0x0000820000047ab9 */ /* 0x000fe40000000a00 */
[----:B------:R2:W5:Y:S03]  /*7f00*/  LDG.E.LTC128B.U16 R7, desc[UR4][R10.64+0x10] ;  /* 0x000010040a077981 */ /* 0x000566000c1e1520 */
.L_x_54:
[----:B------:R-:W-:Y:S05]  /*7f10*/  BSYNC B1 ;  /* 0x0000000000017941 */ /* 0x000fea0003800000 */
.L_x_53:
[----:B------:R-:W3:Y:S01]  /*7f20*/  LDL.LU R22, [R1+0x70] ;  /* 0x0000700001167983 */ /* 0x000ee20000300800 */
[----:B0----5:R-:W-:Y:S01]  /*7f30*/  HADD2.F32 R17, -RZ, R7.H0_H0 ;  /* 0x20000007ff117230 */ /* 0x021fe20000004100 */
[----:B------:R-:W-:Y:S01]  /*7f40*/  ISETP.GT.AND P3, PT, R0, 0x80, P2 ;  /* 0x000000800000780c */ /* 0x000fe20001764270 */
[----:B------:R-:W-:Y:S01]  /*7f50*/  @P0 IMAD.MOV.U32 R23, RZ, RZ, R15 ;  /* 0x000000ffff170224 */ /* 0x000fe200078e000f */
[----:B------:R-:W-:Y:S01]  /*7f60*/  ULDC.64 UR4, c[0x0][0x208] ;  /* 0x0000820000047ab9 */ /* 0x000fe20000000a00 */
[----:B------:R-:W-:Y:S01]  /*7f70*/  BSSY B1, `(.L_x_55) ;  /* 0x0000009000017945 */ /* 0x000fe20003800000 */
[----:B------:R-:W-:-:S04]  /*7f80*/  FMUL R17, R17, R16 ;  /* 0x0000001011117220 */ /* 0x000fc80000400000 */
[----:B---3--:R-:W-:Y:S01]  /*7f90*/  FFMA R17, R22, R2, R17 ;  /* 0x0000000216117223 */ /* 0x008fe20000000011 */
[----:B------:R-:W-:-:S04]  /*7fa0*/  @P0 IMAD.MOV.U32 R22, RZ, RZ, R226 ;  /* 0x000000ffff160224 */ /* 0x000fc800078e00e2 */
[----:B------:R-:W-:-:S05]  /*7fb0*/  F2FP.F16.F32.PACK_AB R17, RZ, R17 ;  /* 0x00000011ff11723e */ /* 0x000fca00000000ff */
[----:B------:R0:W-:Y:S01]  /*7fc0*/  @P0 STG.E.U16 desc[UR4][R22.64+0x10], R17 ;  /* 0x0000101116000986 */ /* 0x0001e2000c101504 */
[----:B------:R-:W-:Y:S05]  /*7fd0*/  @!P3 BRA `(.L_x_56) ;  /* 0x000000000008b947 */ /* 0x000fea0003800000 */
[----:B------:R-:W-:Y:S02]  /*7fe0*/  ULDC.64 UR4, c[0x0][0x208] ;  /* 0x0000820000047ab9 */ /* 0x000fe40000000a00 */
[----:B------:R3:W5:Y:S03]  /*7ff0*/  LDG.E.LTC128B.U16 R7, desc[UR4][R10.64+0x12] ;  /* 0x000012040a077981 */ /* 0x000766000c1e1520 */
.L_x_56:
[----:B------:R-:W-:Y:S05]  /*8000*/  BSYNC B1 ;  /* 0x0000000000017941 */ /* 0x000fea0003800000 */
.L_x_55:
[----:B0-----:R-:W4:Y:S01]  /*8010*/  LDL.LU R22, [R1+0x74] ;  /* 0x0000740001167983 */ /* 0x001f220000300800 */
[----:B-----5:R-:W-:Y:S01]  /*8020*/  HADD2.F32 R14, -RZ, R7.H0_H0 ;  /* 0x20000007ff0e7230 */ /* 0x020fe20000004100 */
[----:B------:R-:W-:Y:S01]  /*8030*/  ISETP.GT.AND P1, PT, R0, 0x88, P1 ;  /* 0x000000880000780c */ /* 0x000fe20000f24270 */
[----:B------:R-:W-:Y:S01]  /*8040*/  ULDC.64 UR4, c[0x0][0x208] ;  /* 0x0000820000047ab9 */ /* 0x000fe20000000a00 */
[----:B------:R-:W-:Y:S02]  /*8050*/  BSSY B1, `(.L_x_57) ;  /* 0x000000a000017945 */ /* 0x000fe40003800000 */
[----:B------:R-:W-:-:S04]  /*8060*/  FMUL R14, R14, R16 ;  /* 0x000000100e0e7220 */ /* 0x000fc80000400000 */
[----:B----4-:R-:W-:-:S05]  /*8070*/  FFMA R14, R22, R2, R14 ;  /* 0x00000002160e7223 */ /* 0x010fca000000000e */
[----:B------:R-:W-:-:S04]  /*8080*/  F2FP.F16.F32.PACK_AB R14, RZ, R14 ;  /* 0x0000000eff0e723e */ /* 0x000fc800000000ff */
[----:B------:R-:W-:Y:S01]  /*8090*/  PRMT R17, R14, 0x7610, R17 ;  /* 0x000076100e117816 */ /* 0x000fe20000000011 */
[----:B------:R-:W-:-:S05]  /*80a0*/  @P3 IMAD.MOV.U32 R14, RZ, RZ, R226 ;  /* 0x000000ffff0e3224 */ /* 0x000fca00078e00e2 */
[----:B------:R0:W-:Y:S01]  /*80b0*/  @P3 STG.E.U16 desc[UR4][R14.64+0x12], R17 ;  /* 0x000012110e003986 */ /* 0x0001e2000c101504 */
[----:B------:R-:W-:Y:S05]  /*80c0*/  @!P1 BRA `(.L_x_58) ;  /* 0x0000000000089947 */ /* 0x000fea0003800000 */
[----:B------:R-:W-:Y:S02]  /*80d0*/  ULDC.64 UR4, c[0x0][0x208] ;  /* 0x0000820000047ab9 */ /* 0x000fe40000000a00 */
[----:B------:R4:W5:Y:S03]  /*80e0*/  LDG.E.LTC128B.U16 R7, desc[UR4][R8.64+0x10] ;  /* 0x0000100408077981 */ /* 0x000966000c1e1520 */
.L_x_58:
[----:B------:R-:W-:Y:S05]  /*80f0*/  BSYNC B1 ;  /* 0x0000000000017941 */ /* 0x000fea0003800000 */
.L_x_57:
[----:B0-----:R-:W2:Y:S01]  /*8100*/  LDL.LU R15, [R1+0x78] ;  /* 0x00007800010f7983 */ /* 0x001ea20000300800 */
[----:B-----5:R-:W-:Y:S01]  /*8110*/  HADD2.F32 R14, -RZ, R7.H0_H0 ;  /* 0x20000007ff0e7230 */ /* 0x020fe20000004100 */
        /* <DEDUP_REMOVED lines=10> */
.L_x_60:
[----:B------:R-:W-:Y:S05]  /*81c0*/  BSYNC B1 ;  /* 0x0000000000017941 */ /* 0x000fea0003800000 */
.L_x_59:
[----:B------:R-:W3:Y:S01]  /*81d0*/  LDL.LU R15, [R1+0x7c] ;  /* 0x00007c00010f7983 */ /* 0x000ee20000300800 */
[----:B0----5:R-:W-:Y:S01]  /*81e0*/  HADD2.F32 R14, -RZ, R7.H0_H0 ;  /* 0x20000007ff0e7230 */ /* 0x021fe20000004100 */
[----:B------:R-:W-:Y:S01]  /*81f0*/  ISETP.GT.AND P3, PT, R3, 0x10, PT ;  /* 0x000000100300780c */ /* 0x000fe20003f64270 */
[----:B------:R-:W-:Y:S01]  /*8200*/  ULDC.64 UR4, c[0x0][0x208] ;  /* 0x0000820000047ab9 */ /* 0x000fe20000000a00 */
[----:B------:R-:W-:Y:S02]  /*8210*/  BSSY B1, `(.L_x_61) ;  /* 0x0000009000017945 */ /* 0x000fe40003800000 */
[----:B------:R-:W-:Y:S01]  /*8220*/  FMUL R14, R14, R16 ;  /* 0x000000100e0e7220 */ /* 0x000fe20000400000 */
[----:B------:R-:W-:-:S03]  /*8230*/  ISETP.GT.AND P0, PT, R0, RZ, P3 ;  /* 0x000000ff0000720c */ /* 0x000fc60001f04270 */
[----:B---3--:R-:W-:-:S05]  /*8240*/  FFMA R14, R15, R2, R14 ;  /* 0x000000020f0e7223 */ /* 0x008fca000000000e */
[----:B------:R-:W-:-:S05]  /*8250*/  F2FP.F16.F32.PACK_AB R14, RZ, R14 ;  /* 0x0000000eff0e723e */ /* 0x000fca00000000ff */
[----:B------:R0:W-:Y:S01]  /*8260*/  @P2 STG.E.U16 desc[UR4][R12.64+0x12], R14 ;  /* 0x0000120e0c002986 */ /* 0x0001e2000c101504 */
[----:B------:R-:W-:Y:S05]  /*8270*/  @!P0 BRA `(.L_x_62) ;  /* 0x0000000000088947 */ /* 0x000fea0003800000 */
[----:B------:R-:W-:Y:S02]  /*8280*/  ULDC.64 UR4, c[0x0][0x208] ;  /* 0x0000820000047ab9 */ /* 0x000fe40000000a00 */
[----:B------:R3:W5:Y:S03]  /*8290*/  LDG.E.LTC128B.U16 R7, desc[UR4][R20.64+0x20] ;  /* 0x0000200414077981 */ /* 0x000766000c1e1520 */
.L_x_62:
[----:B------:R-:W-:Y:S05]  /*82a0*/  BSYNC B1 ;  /* 0x0000000000017941 */ /* 0x000fea0003800000 */
.L_x_61:
[----:B0-----:R-:W2:Y:S01]  /*82b0*/  LDL.LU R13, [R1+0x40] ;  /* 0x00004000010d7983 */ /* 0x001ea20000300800 */
[----:B-----5:R-:W-:Y:S01]  /*82c0*/  HADD2.F32 R12, -RZ, R7.H0_H0 ;  /* 0x20000007ff0c7230 */ /* 0x020fe20000004100 */
[----:B------:R-:W-:Y:S01]  /*82d0*/  ISETP.GT.AND P2, PT, R3, 0x11, PT ;  /* 0x000000110300780c */ /* 0x000fe20003f44270 */
[----:B------:R-:W-:Y:S01]  /*82e0*/  ULDC.64 UR4, c[0x0][0x208] ;  /* 0x0000820000047ab9 */ /* 0x000fe20000000a00 */
[----:B------:R-:W-:Y:S02]  /*82f0*/  BSSY B1, `(.L_x_63) ;  /* 0x0000009000017945 */ /* 0x000fe40003800000 */
[----:B------:R-:W-:Y:S01]  /*8300*/  FMUL R12, R12, R16 ;  /* 0x000000100c0c7220 */ /* 0x000fe20000400000 */
[----:B------:R-:W-:-:S03]  /*8310*/  ISETP.GT.AND P1, PT, R0, RZ, P2 ;  /* 0x000000ff0000720c */ /* 0x000fc60001724270 */
[----:B--2---:R-:W-:-:S05]  /*8320*/  FFMA R12, R13, R2, R12 ;  /* 0x000000020d0c7223 */ /* 0x004fca000000000c */
[----:B------:R-:W-:-:S05]  /*8330*/  F2FP.F16.F32.PACK_AB R12, RZ, R12 ;  /* 0x0000000cff0c723e */ /* 0x000fca00000000ff */
[----:B------:R0:W-:Y:S01]  /*8340*/  @P0 STG.E.U16 desc[UR4][R4.64+0x20], R12 ;  /* 0x0000200c04000986 */ /* 0x0001e2000c101504 */
[----:B------:R-:W-:Y:S05]  /*8350*/  @!P1 BRA `(.L_x_64) ;  /* 0x0000000000089947 */ /* 0x000fea0003800000 */
[----:B------:R-:W-:Y:S02]  /*8360*/  ULDC.64 UR4, c[0x0][0x208] ;  /* 0x0000820000047ab9 */ /* 0x000fe40000000a00 */
[----:B------:R2:W5:Y:S03]  /*8370*/  LDG.E.LTC128B.U16 R7, desc[UR4][R20.64+0x22] ;  /* 0x0000220414077981 */ /* 0x000566000c1e1520 */
.L_x_64:
[----:B------:R-:W-:Y:S05]  /*8380*/  BSYNC B1 ;  /* 0x0000000000017941 */ /* 0x000fea0003800000 */
.L_x_63:
[----:B------:R-:W3:Y:S01]  /*8390*/  LDL.LU R13, [R1+0x44] ;  /* 0x00004400010d7983 */ /* 0x000ee20000300800 */
[----:B0----5:R-:W-:Y:S01]  /*83a0*/  HADD2.F32 R12, -RZ, R7.H0_H0 ;  /* 0x20000007ff0c7230 */ /* 0x021fe20000004100 */
[----:B------:R-:W-:Y:S01]  /*83b0*/  ISETP.GT.AND P0, PT, R0, 0x8, P3 ;  /* 0x000000080000780c */ /* 0x000fe20001f04270 */
[----:B------:R-:W-:Y:S01]  /*83c0*/  ULDC.64 UR4, c[0x0][0x208] ;  /* 0x0000820000047ab9 */ /* 0x000fe20000000a00 */
[----:B------:R-:W-:Y:S02]  /*83d0*/  BSSY B1, `(.L_x_65) ;  /* 0x0000008000017945 */ /* 0x000fe40003800000 */
[----:B------:R-:W-:-:S04]  /*83e0*/  FMUL R12, R12, R16 ;  /* 0x000000100c0c7220 */ /* 0x000fc80000400000 */
[----:B---3--:R-:W-:-:S05]  /*83f0*/  FFMA R12, R13, R2, R12 ;  /* 0x000000020d0c7223 */ /* 0x008fca000000000c */
[----:B------:R-:W-:-:S05]  /*8400*/  F2FP.F16.F32.PACK_AB R12, RZ, R12 ;  /* 0x0000000cff0c723e */ /* 0x000fca00000000ff */
[----:B------:R0:W-:Y:S01]  /*8410*/  @P1 STG.E.U16 desc[UR4][R4.64+0x22], R12 ;  /* 0x0000220c04001986 */ /* 0x0001e2000c101504 */
[----:B------:R-:W-:Y:S05]  /*8420*/  @!P0 BRA `(.L_x_66) ;  /* 0x0000000000088947 */ /* 0x000fea0003800000 */
[----:B------:R-:W-:Y:S02]  /*8430*/  ULDC.64 UR4, c[0x0][0x208] ;  /* 0x0000820000047ab9 */ /* 0x000fe40000000a00 */
[----:B------:R3:W5:Y:S03]  /*8440*/  LDG.E.LTC128B.U16 R7, desc[UR4][R18.64+0x20] ;  /* 0x0000200412077981 */ /* 0x000766000c1e1520 */
.L_x_66:
[----:B------:R-:W-:Y:S05]  /*8450*/  BSYNC B1 ;  /* 0x0000000000017941 */ /* 0x000fea0003800000 */
.L_x_65:
[----:B------:R-:W2:Y:S01]  /*8460*/  LDL.LU R13, [R1+0x48] ;  /* 0x00004800010d7983 */ /* 0x000ea20000300800 */
[----:B0----5:R-:W-:Y:S01]  /*8470*/  HADD2.F32 R12, -RZ, R7.H0_H0 ;  /* 0x20000007ff0c7230 */ /* 0x021fe20000004100 */
[----:B------:R-:W-:Y:S01]  /*8480*/  ISETP.GT.AND P4, PT, R0, 0x8, P2 ;  /* 0x000000080000780c */ /* 0x000fe20001784270 */
[----:B------:R-:W-:Y:S01]  /*8490*/  ULDC.64 UR4, c[0x0][0x208] ;  /* 0x0000820000047ab9 */ /* 0x000fe20000000a00 */
[----:B------:R-:W-:Y:S02]  /*84a0*/  BSSY B1, `(.L_x_67) ;  /* 0x000000b000017945 */ /* 0x000fe40003800000 */
[----:B------:R-:W-:-:S04]  /*84b0*/  FMUL R12, R12, R16 ;  /* 0x000000100c0c7220 */ /* 0x000fc80000400000 */
[----:B--2---:R-:W-:Y:S01]  /*84c0*/  FFMA R12, R13, R2, R12 ;  /* 0x000000020d0c7223 */ /* 0x004fe2000000000c */
[----:B------:R-:W-:-:S04]  /*84d0*/  IMAD.MOV.U32 R13, RZ, RZ, R225 ;  /* 0x000000ffff0d7224 */ /* 0x000fc800078e00e1 */
[----:B------:R-:W-:-:S04]  /*84e0*/  F2FP.F16.F32.PACK_AB R12, RZ, R12 ;  /* 0x0000000cff0c723e */ /* 0x000fc800000000ff */
[----:B------:R-:W-:Y:S01]  /*84f0*/  PRMT R14, R12, 0x7610, R14 ;  /* 0x000076100c0e7816 */ /* 0x000fe2000000000e */
[----:B------:R-:W-:-:S05]  /*8500*/  IMAD.MOV.U32 R12, RZ, RZ, R224 ;  /* 0x000000ffff0c7224 */ /* 0x000fca00078e00e0 */
[----:B------:R0:W-:Y:S01]  /*8510*/  @P0 STG.E.U16 desc[UR4][R12.64+0x20], R14 ;  /* 0x0000200e0c000986 */ /* 0x0001e2000c101504 */
[----:B------:R-:W-:Y:S05]  /*8520*/  @!P4 BRA `(.L_x_68) ;  /* 0x000000000008c947 */ /* 0x000fea0003800000 */
[----:B------:R-:W-:Y:S02]  /*8530*/  ULDC.64 UR4, c[0x0][0x208] ;  /* 0x0000820000047ab9 */ /* 0x000fe40000000a00 */
[----:B------:R2:W5:Y:S03]  /*8540*/  LDG.E.LTC128B.U16 R7, desc[UR4][R18.64+0x22] ;  /* 0x0000220412077981 */ /* 0x000566000c1e1520 */
.L_x_68:
[----:B------:R-:W-:Y:S05]  /*8550*/  BSYNC B1 ;  /* 0x0000000000017941 */ /* 0x000fea0003800000 */
.L_x_67:
        /* <DEDUP_REMOVED lines=13> */
.L_x_70:
[----:B------:R-:W-:Y:S05]  /*8630*/  BSYNC B1 ;  /* 0x0000000000017941 */ /* 0x000fea0003800000 */
.L_x_69:
[----:B------:R-:W2:Y:S01]  /*8640*/  LDL.LU R15, [R1+0x50] ;  /* 0x00005000010f7983 */ /* 0x000ea20000300800 */
[----:B0----5:R-:W-:Y:S01]  /*8650*/  HADD2.F32 R14, -RZ, R7.H0_H0 ;  /* 0x20000007ff0e7230 */ /* 0x021fe20000004100 */
        /* <DEDUP_REMOVED lines=11> */
.L_x_72:
[----:B------:R-:W-:Y:S05]  /*8710*/  BSYNC B1 ;  /* 0x0000000000017941 */ /* 0x000fea0003800000 */
.L_x_71:
        /* <DEDUP_REMOVED lines=12> */
.L_x_74:
[----:B------:R-:W-:Y:S05]  /*87e0*/  BSYNC B1 ;  /* 0x0000000000017941 */ /* 0x000fea0003800000 */
.L_x_73:
        /* <DEDUP_REMOVED lines=12> */
.L_x_76:
[----:B------:R-:W-:Y:S05]  /*88b0*/  BSYNC B1 ;  /* 0x0000000000017941 */ /* 0x000fea0003800000 */
.L_x_75:
[----:B------:R-:W3:Y:S01]  /*88c0*/  LDL.LU R15, [R1+0x5c] ;  /* 0x00005c00010f7983 */ /* 0x000ee20000300800 */
[----:B0----5:R-:W-:Y:S01]  /*88d0*/  HADD2.F32 R14, -RZ, R7.H0_H0 ;  /* 0x20000007ff0e7230 */ /* 0x021fe20000004100 */
[----:B------:R-:W-:Y:S01]  /*88e0*/  ISETP.GT.AND P5, PT, R0, 0x80, P3 ;  /* 0x000000800000780c */ /* 0x000fe20001fa4270 */
[----:B------:R-:W-:Y:S01]  /*88f0*/  ULDC.64 UR4, c[0x0][0x208] ;  /* 0x0000820000047ab9 */ /* 0x000fe20000000a00 */
[----:B------:R-:W-:Y:S01]  /*8900*/  BSSY B1, `(.L_x_77) ;  /* 0x0000009000017945 */ /* 0x000fe20003800000 */
[----:B------:R-:W-:Y:S01]  /*8910*/  PRMT R17, R7, 0x7610, R17 ;  /* 0x0000761007117816 */ /* 0x000fe20000000011 */
[----:B------:R-:W-:-:S04]  /*8920*/  FMUL R14, R14, R16 ;  /* 0x000000100e0e7220 */ /* 0x000fc80000400000 */
[----:B---3--:R-:W-:-:S05]  /*8930*/  FFMA R14, R15, R2, R14 ;  /* 0x000000020f0e7223 */ /* 0x008fca000000000e */
[----:B------:R-:W-:-:S05]  /*8940*/  F2FP.F16.F32.PACK_AB R14, RZ, R14 ;  /* 0x0000000eff0e723e */ /* 0x000fca00000000ff */
[----:B------:R0:W-:Y:S01]  /*8950*/  @P4 STG.E.U16 desc[UR4][R12.64+0x32], R14 ;  /* 0x0000320e0c004986 */ /* 0x0001e2000c101504 */
[----:B------:R-:W-:Y:S05]  /*8960*/  @!P5 BRA `(.L_x_78) ;  /* 0x000000000008d947 */ /* 0x000fea0003800000 */
[----:B------:R-:W-:Y:S02]  /*8970*/  ULDC.64 UR4, c[0x0][0x208] ;  /* 0x0000820000047ab9 */ /* 0x000fe40000000a00 */
[----:B------:R3:W5:Y:S03]  /*8980*/  LDG.E.LTC128B.U16 R17, desc[UR4][R10.64+0x20] ;  /* 0x000020040a117981 */ /* 0x000766000c1e1520 */
.L_x_78:
[----:B------:R-:W-:Y:S05]  /*8990*/  BSYNC B1 ;  /* 0x0000000000017941 */ /* 0x000fea0003800000 */
.L_x_77:
[----:B0-----:R-:W2:Y:S04]  /*89a0*/  LDL.LU R14, [R1+0x20] ;  /* 0x00002000010e7983 */ /* 0x001ea80000300800 */
[----:B------:R-:W4:Y:S01]  /*89b0*/  LDL.LU R23, [R1+0x94] ;  /* 0x0000940001177983 */ /* 0x000f220000300800 */
[----:B-----5:R-:W-:Y:S01]  /*89c0*/  HADD2.F32 R7, -RZ, R17.H0_H0 ;  /* 0x20000011ff077230 */ /* 0x020fe20000004100 */
[----:B------:R-:W-:Y:S01]  /*89d0*/  ISETP.GT.AND P4, PT, R0, 0x80, P2 ;  /* 0x000000800000780c */ /* 0x000fe20001784270 */
[----:B------:R-:W-:Y:S01]  /*89e0*/  ULDC.64 UR4, c[0x0][0x208] ;  /* 0x0000820000047ab9 */ /* 0x000fe20000000a00 */
[----:B------:R-:W-:Y:S02]  /*89f0*/  BSSY B1, `(.L_x_79) ;  /* 0x000000c000017945 */ /* 0x000fe40003800000 */
[----:B------:R-:W-:-:S04]  /*8a00*/  FMUL R7, R7, R16 ;  /* 0x0000001007077220 */ /* 0x000fc80000400000 */
[----:B--2---:R-:W-:Y:S01]  /*8a10*/  FFMA R7, R14, R2, R7 ;  /* 0x000000020e077223 */ /* 0x004fe20000000007 */
[----:B------:R-:W-:-:S04]  /*8a20*/  IMAD.WIDE.U32 R14, R6, 0xf0, R12 ;  /* 0x000000f0060e7825 */ /* 0x000fc800078e000c */
[----:B------:R-:W-:Y:S01]  /*8a30*/  F2FP.F16.F32.PACK_AB R6, RZ, R7 ;  /* 0x00000007ff06723e */ /* 0x000fe200000000ff */
[----:B----4-:R-:W-:-:S03]  /*8a40*/  IMAD.IADD R7, R23, 0x1, R15 ;  /* 0x0000000117077824 */ /* 0x010fc600078e020f */
[----:B------:R-:W-:Y:S01]  /*8a50*/  PRMT R22, R6, 0x7610, R22 ;  /* 0x0000761006167816 */ /* 0x000fe20000000016 */
[----:B------:R-:W-:-:S05]  /*8a60*/  IMAD.MOV.U32 R6, RZ, RZ, R14 ;  /* 0x000000ffff067224 */ /* 0x000fca00078e000e */
[----:B------:R0:W-:Y:S01]  /*8a70*/  @P5 STG.E.U16 desc[UR4][R6.64+0x20], R22 ;  /* 0x0000201606005986 */ /* 0x0001e2000c101504 */
[----:B------:R-:W-:Y:S05]  /*8a80*/  @!P4 BRA `(.L_x_80) ;  /* 0x000000000008c947 */ /* 0x000fea0003800000 */
[----:B------:R-:W-:Y:S02]  /*8a90*/  ULDC.64 UR4, c[0x0][0x208] ;  /* 0x0000820000047ab9 */ /* 0x000fe40000000a00 */
[----:B------:R2:W5:Y:S03]  /*8aa0*/  LDG.E.LTC128B.U16 R17, desc[UR4][R10.64+0x22] ;  /* 0x000022040a117981 */ /* 0x000566000c1e1520 */
.L_x_80:
[----:B------:R-:W-:Y:S05]  /*8ab0*/  BSYNC B1 ;  /* 0x0000000000017941 */ /* 0x000fea0003800000 */
.L_x_79:
[----:B------:R-:W4:Y:S01]  /*8ac0*/  LDL.LU R23, [R1+0x24] ;  /* 0x0000240001177983 */ /* 0x000f220000300800 */
[----:B0----5:R-:W-:Y:S01]  /*8ad0*/  HADD2.F32 R22, -RZ, R17.H0_H0 ;  /* 0x20000011ff167230 */ /* 0x021fe20000004100 */
[----:B------:R-:W-:Y:S01]  /*8ae0*/  ISETP.GT.AND P3, PT, R0, 0x88, P3 ;  /* 0x000000880000780c */ /* 0x000fe20001f64270 */
[----:B------:R-:W-:Y:S01]  /*8af0*/  ULDC.64 UR4, c[0x0][0x208] ;  /* 0x0000820000047ab9 */ /* 0x000fe20000000a00 */
[----:B------:R-:W-:Y:S02]  /*8b00*/  BSSY B1, `(.L_x_81) ;  /* 0x0000008000017945 */ /* 0x000fe40003800000 */
[----:B------:R-:W-:-:S04]  /*8b10*/  FMUL R22, R22, R16 ;  /* 0x0000001016167220 */ /* 0x000fc80000400000 */
[----:B----4-:R-:W-:-:S05]  /*8b20*/  FFMA R22, R23, R2, R22 ;  /* 0x0000000217167223 */ /* 0x010fca0000000016 */
[----:B------:R-:W-:-:S05]  /*8b30*/  F2FP.F16.F32.PACK_AB R22, RZ, R22 ;  /* 0x00000016ff16723e */ /* 0x000fca00000000ff */
[----:B------:R0:W-:Y:S01]  /*8b40*/  @P4 STG.E.U16 desc[UR4][R6.64+0x22], R22 ;  /* 0x0000221606004986 */ /* 0x0001e2000c101504 */
[----:B------:R-:W-:Y:S05]  /*8b50*/  @!P3 BRA `(.L_x_82) ;  /* 0x000000000008b947 */ /* 0x000fea0003800000 */
[----:B------:R-:W-:Y:S02]  /*8b60*/  ULDC.64 UR4, c[0x0][0x208] ;  /* 0x0000820000047ab9 */ /* 0x000fe40000000a00 */
[----:B------:R4:W5:Y:S03]  /*8b70*/  LDG.E.LTC128B.U16 R17, desc[UR4][R8.64+0x20] ;  /* 0x0000200408117981 */ /* 0x000966000c1e1520 */
.L_x_82:
[----:B------:R-:W-:Y:S05]  /*8b80*/  BSYNC B1 ;  /* 0x0000000000017941 */ /* 0x000fea0003800000 */
.L_x_81:
[----:B0-----:R-:W2:Y:S04]  /*8b90*/  LDL.LU R22, [R1+0x28] ;  /* 0x0000280001167983 */ /* 0x001ea80000300800 */
[----:B------:R-:W3:Y:S04]  /*8ba0*/  LDL.LU R224, [R1+0xd8] ;  /* 0x0000d80001e07983 */ /* 0x000ee80000300800 */
[----:B------:R-:W4:Y:S01]  /*8bb0*/  LDL.LU R23, [R1+0xd0] ;  /* 0x0000d00001177983 */ /* 0x000f220000300800 */
[----:B-----5:R-:W-:Y:S01]  /*8bc0*/  HADD2.F32 R15, -RZ, R17.H0_H0 ;  /* 0x20000011ff0f7230 */ /* 0x020fe20000004100 */
[----:B------:R-:W-:Y:S01]  /*8bd0*/  ISETP.GT.AND P2, PT, R0, 0x88, P2 ;  /* 0x000000880000780c */ /* 0x000fe20001744270 */
[----:B------:R-:W-:Y:S01]  /*8be0*/  ULDC.64 UR4, c[0x0][0x208] ;  /* 0x0000820000047ab9 */ /* 0x000fe20000000a00 */
[----:B------:R-:W-:Y:S02]  /*8bf0*/  BSSY B1, `(.L_x_83) ;  /* 0x000000a000017945 */ /* 0x000fe40003800000 */
[----:B------:R-:W-:-:S04]  /*8c00*/  FMUL R15, R15, R16 ;  /* 0x000000100f0f7220 */ /* 0x000fc80000400000 */
[----:B--2---:R-:W-:Y:S01]  /*8c10*/  FFMA R22, R22, R2, R15 ;  /* 0x0000000216167223 */ /* 0x004fe2000000000f */
[----:B---3--:R-:W-:-:S04]  /*8c20*/  IADD3 R14, P4, R224, R14, RZ ;  /* 0x0000000ee00e7210 */ /* 0x008fc80007f9e0ff */
[----:B------:R-:W-:Y:S01]  /*8c30*/  F2FP.F16.F32.PACK_AB R22, RZ, R22 ;  /* 0x00000016ff16723e */ /* 0x000fe200000000ff */
[----:B----4-:R-:W-:-:S05]  /*8c40*/  IMAD.X R15, R23, 0x1, R7, P4 ;  /* 0x00000001170f7824 */ /* 0x010fca00020e0607 */
[----:B------:R0:W-:Y:S01]  /*8c50*/  @P3 STG.E.U16 desc[UR4][R14.64+0x20], R22 ;  /* 0x000020160e003986 */ /* 0x0001e2000c101504 */
[----:B------:R-:W-:Y:S05]  /*8c60*/  @!P2 BRA `(.L_x_84) ;  /* 0x000000000008a947 */ /* 0x000fea0003800000 */
[----:B------:R-:W-:Y:S02]  /*8c70*/  ULDC.64 UR4, c[0x0][0x208] ;  /* 0x0000820000047ab9 */ /* 0x000fe40000000a00 */
[----:B------:R2:W5:Y:S03]  /*8c80*/  LDG.E.LTC128B.U16 R17, desc[UR4][R8.64+0x22] ;  /* 0x0000220408117981 */ /* 0x000566000c1e1520 */
.L_x_84:
[----:B------:R-:W-:Y:S05]  /*8c90*/  BSYNC B1 ;  /* 0x0000000000017941 */ /* 0x000fea0003800000 */
.L_x_83:
        /* <DEDUP_REMOVED lines=12> */
.L_x_86:
[----:B------:R-:W-:Y:S05]  /*8d60*/  BSYNC B1 ;  /* 0x0000000000017941 */ /* 0x000fea0003800000 */
.L_x_85:
        /* <DEDUP_REMOVED lines=12> */
.L_x_88:
[----:B------:R-:W-:Y:S05]  /*8e30*/  BSYNC B1 ;  /* 0x0000000000017941 */ /* 0x000fea0003800000 */
.L_x_87:
        /* <DEDUP_REMOVED lines=12> */
.L_x_90:
[----:B------:R-:W-:Y:S05]  /*8f00*/  BSYNC B1 ;  /* 0x0000000000017941 */ /* 0x000fea0003800000 */
.L_x_89:
        /* <DEDUP_REMOVED lines=12> */
.L_x_92:
[----:B------:R-:W-:Y:S05]  /*8fd0*/  BSYNC B1 ;  /* 0x0000000000017941 */ /* 0x000fea0003800000 */
.L_x_91:
        /* <DEDUP_REMOVED lines=13> */
.L_x_94:
[----:B------:R-:W-:Y:S05]  /*90b0*/  BSYNC B1 ;  /* 0x0000000000017941 */ /* 0x000fea0003800000 */
.L_x_93:
[----:B------:R-:W3:Y:S01]  /*90c0*/  LDL.LU R23, [R1] ;  /* 0x0000000001177983 */ /* 0x000ee20000300800 */
        /* <DEDUP_REMOVED lines=12> */
.L_x_96:
[----:B------:R-:W-:Y:S05]  /*9190*/  BSYNC B1 ;  /* 0x0000000000017941 */ /* 0x000fea0003800000 */
.L_x_95:
        /* <DEDUP_REMOVED lines=12> */
.L_x_98:
[----:B------:R-:W-:Y:S05]  /*9260*/  BSYNC B1 ;  /* 0x0000000000017941 */ /* 0x000fea0003800000 */
.L_x_97:
        /* <DEDUP_REMOVED lines=12> */
.L_x_100:
[----:B------:R-:W-:Y:S05]  /*9330*/  BSYNC B1 ;  /* 0x0000000000017941 */ /* 0x000fea0003800000 */
.L_x_99:
        /* <DEDUP_REMOVED lines=13> */
.L_x_102:
[----:B------:R-:W-:Y:S05]  /*9410*/  BSYNC B1 ;  /* 0x0000000000017941 */ /* 0x000fea0003800000 */
.L_x_101:
        /* <DEDUP_REMOVED lines=13> */
.L_x_104:
[----:B------:R-:W-:Y:S05]  /*94f0*/  BSYNC B1 ;  /* 0x0000000000017941 */ /* 0x000fea0003800000 */
.L_x_103:
        /* <DEDUP_REMOVED lines=12> */
.L_x_106:
[----:B------:R-:W-:Y:S05]  /*95c0*/  BSYNC B1 ;  /* 0x0000000000017941 */ /* 0x000fea0003800000 */
.L_x_105:
        /* <DEDUP_REMOVED lines=12> */
.L_x_108:
[----:B------:R-:W-:Y:S05]  /*9690*/  BSYNC B1 ;  /* 0x0000000000017941 */ /* 0x000fea0003800000 */
.L_x_107:
        /* <DEDUP_REMOVED lines=12> */
.L_x_110:
[----:B------:R-:W-:Y:S05]  /*9760*/  BSYNC B1 ;  /* 0x0000000000017941 */ /* 0x000fea0003800000 */
.L_x_109:
[----:B0----5:R-:W-:Y:S01]  /*9770*/  HADD2.F32 R22, -RZ, R17.H0_H0 ;  /* 0x20000011ff167230 */ /* 0x021fe20000004100 */
[----:B------:R-:W-:Y:S01]  /*9780*/  ISETP.GT.AND P4, PT, R0, 0x80, P2 ;  /* 0x000000800000780c */ /* 0x000fe20001784270 */
[----:B------:R-:W-:Y:S01]  /*9790*/  ULDC.64 UR4, c[0x0][0x208] ;  /* 0x0000820000047ab9 */ /* 0x000fe20000000a00 */
[----:B------:R-:W-:Y:S02]  /*97a0*/  BSSY B1, `(.L_x_111) ;  /* 0x0000008000017945 */ /* 0x000fe40003800000 */
[----:B------:R-:W-:-:S04]  /*97b0*/  FMUL R22, R22, R16 ;  /* 0x0000001016167220 */ /* 0x000fc80000400000 */
[----:B------:R-:W-:-:S05]  /*97c0*/  FFMA R22, R216, R2, R22 ;  /* 0x00000002d8167223 */ /* 0x000fca0000000016 */
[----:B------:R-:W-:-:S05]  /*97d0*/  F2FP.F16.F32.PACK_AB R22, RZ, R22 ;  /* 0x00000016ff16723e */ /* 0x000fca00000000ff */
[----:B------:R0:W-:Y:S01]  /*97e0*/  @P5 STG.E.U16 desc[UR4][R6.64+0x40], R22 ;  /* 0x0000401606005986 */ /* 0x0001e2000c101504 */
[----:B------:R-:W-:Y:S05]  /*97f0*/  @!P4 BRA `(.L_x_112) ;  /* 0x000000000008c947 */ /* 0x000fea0003800000 */
[----:B------:R-:W-:Y:S02]  /*9800*/  ULDC.64 UR4, c[0x0][0x208] ;  /* 0x0000820000047ab9 */ /* 0x000fe40000000a00 */
[----:B------:R0:W5:Y:S03]  /*9810*/  LDG.E.LTC128B.U16 R17, desc[UR4][R10.64+0x42] ;  /* 0x000042040a117981 */ /* 0x000166000c1e1520 */
.L_x_112:
[----:B------:R-:W-:Y:S05]  /*9820*/  BSYNC B1 ;  /* 0x0000000000017941 */ /* 0x000fea0003800000 */
.L_x_111:
        /* <DEDUP_REMOVED lines=11> */
.L_x_114:
[----:B------:R-:W-:Y:S05]  /*98e0*/  BSYNC B1 ;  /* 0x0000000000017941 */ /* 0x000fea0003800000 */
.L_x_113:
        /* <DEDUP_REMOVED lines=11> */
.L_x_116:
[----:B------:R-:W-:Y:S05]  /*99a0*/  BSYNC B1 ;  /* 0x0000000000017941 */ /* 0x000fea0003800000 */
.L_x_115:
        /* <DEDUP_REMOVED lines=11> */
.L_x_118:
[----:B------:R-:W-:Y:S05]  /*9a60*/  BSYNC B1 ;  /* 0x0000000000017941 */ /* 0x000fea0003800000 */
.L_x_117:
[----:B-----5:R-:W-:Y:S01]  /*9a70*/  HADD2.F32 R23, -RZ, R17.H0_H0 ;  /* 0x20000011ff177230 */ /* 0x020fe20000004100 */
        /* <DEDUP_REMOVED lines=10> */
.L_x_120:
[----:B------:R-:W-:Y:S05]  /*9b20*/  BSYNC B1 ;  /* 0x0000000000017941 */ /* 0x000fea0003800000 */
.L_x_119:
        /* <DEDUP_REMOVED lines=11> */
.L_x_122:
[----:B------:R-:W-:Y:S05]  /*9be0*/  BSYNC B1 ;  /* 0x0000000000017941 */ /* 0x000fea0003800000 */
.L_x_121:
        /* <DEDUP_REMOVED lines=11> */
.L_x_124:
[----:B------:R-:W-:Y:S05]  /*9ca0*/  BSYNC B1 ;  /* 0x0000000000017941 */ /* 0x000fea0003800000 */
.L_x_123:
[----:B0----5:R-:W-:Y:S01]  /*9cb0*/  HADD2.F32 R23, -RZ, R17.H0_H0 ;  /* 0x20000011ff177230 */ /* 0x021fe20000004100 */
[----:B------:R-:W-:Y:S01]  /*9cc0*/  ISETP.GT.AND P3, PT, R3, 0x30, PT ;  /* 0x000000300300780c */ /* 0x000fe20003f64270 */
[----:B------:R-:W-:Y:S01]  /*9cd0*/  ULDC.64 UR4, c[0x0][0x208] ;  /* 0x0000820000047ab9 */ /* 0x000fe20000000a00 */
[----:B------:R-:W-:Y:S02]  /*9ce0*/  BSSY B1, `(.L_x_125) ;  /* 0x0000009000017945 */ /* 0x000fe40003800000 */
[----:B------:R-:W-:Y:S01]  /*9cf0*/  FMUL R22, R23, R16 ;  /* 0x0000001017167220 */ /* 0x000fe20000400000 */
[----:B------:R-:W-:-:S03]  /*9d00*/  ISETP.GT.AND P1, PT, R0, RZ, P3 ;  /* 0x000000ff0000720c */ /* 0x000fc60001f24270 */
[----:B------:R-:W-:-:S05]  /*9d10*/  FFMA R22, R223, R2, R22 ;  /* 0x00000002df167223 */ /* 0x000fca0000000016 */
[----:B------:R-:W-:-:S05]  /*9d20*/  F2FP.F16.F32.PACK_AB R22, RZ, R22 ;  /* 0x00000016ff16723e */ /* 0x000fca00000000ff */
[----:B------:R0:W-:Y:S01]  /*9d30*/  @P0 STG.E.U16 desc[UR4][R14.64+0x52], R22 ;  /* 0x000052160e000986 */ /* 0x0001e2000c101504 */
[----:B------:R-:W-:Y:S05]  /*9d40*/  @!P1 BRA `(.L_x_126) ;  /* 0x0000000000089947 */ /* 0x000fea0003800000 */
[----:B------:R-:W-:Y:S02]  /*9d50*/  ULDC.64 UR4, c[0x0][0x208] ;  /* 0x0000820000047ab9 */ /* 0x000fe40000000a00 */
[----:B------:R0:W5:Y:S03]  /*9d60*/  LDG.E.LTC128B.U16 R17, desc[UR4][R20.64+0x60] ;  /* 0x0000600414117981 */ /* 0x000166000c1e1520 */
.L_x_126:
[----:B------:R-:W-:Y:S05]  /*9d70*/  BSYNC B1 ;  /* 0x0000000000017941 */ /* 0x000fea0003800000 */
.L_x_125:
[----:B-----5:R-:W-:Y:S01]  /*9d80*/  HADD2.F32 R23, -RZ, R17.H0_H0 ;  /* 0x20000011ff177230 */ /* 0x020fe20000004100 */
        /* <DEDUP_REMOVED lines=11> */
.L_x_128:
[----:B------:R-:W-:Y:S05]  /*9e40*/  BSYNC B1 ;  /* 0x0000000000017941 */ /* 0x000fea0003800000 */
.L_x_127:
        /* <DEDUP_REMOVED lines=11> */
.L_x_130:
[----:B------:R-:W-:Y:S05]  /*9f00*/  BSYNC B1 ;  /* 0x0000000000017941 */ /* 0x000fea0003800000 */
.L_x_129:
        /* <DEDUP_REMOVED lines=11> */
.L_x_132:
[----:B------:R-:W-:Y:S05]  /*9fc0*/  BSYNC B1 ;  /* 0x0000000000017941 */ /* 0x000fea0003800000 */
.L_x_131:
        /* <DEDUP_REMOVED lines=12> */
.L_x_134:
[----:B------:R-:W-:Y:S05]  /*a090*/  BSYNC B1 ;  /* 0x0000000000017941 */ /* 0x000fea0003800000 */
.L_x_133:
        /* <DEDUP_REMOVED lines=12> */
.L_x_136:
[----:B------:R-:W-:Y:S05]  /*a160*/  BSYNC B1 ;  /* 0x0000000000017941 */ /* 0x000fea0003800000 */
.L_x_135:
        /* <DEDUP_REMOVED lines=11> */
.L_x_138:
[----:B------:R-:W-:Y:S05]  /*a220*/  BSYNC B1 ;  /* 0x0000000000017941 */ /* 0x000fea0003800000 */
.L_x_137:
        /* <DEDUP_REMOVED lines=11> */
.L_x_140:
[----:B------:R-:W-:Y:S05]  /*a2e0*/  BSYNC B1 ;  /* 0x0000000000017941 */ /* 0x000fea0003800000 */
.L_x_139:
        /* <DEDUP_REMOVED lines=11> */
.L_x_142:
[----:B------:R-:W-:Y:S05]  /*a3a0*/  BSYNC B1 ;  /* 0x0000000000017941 */ /* 0x000fea0003800000 */
.L_x_141:
        /* <DEDUP_REMOVED lines=11> */
.L_x_144:
[----:B------:R-:W-:Y:S05]  /*a460*/  BSYNC B1 ;  /* 0x0000000000017941 */ /* 0x000fea0003800000 */
.L_x_143:
        /* <DEDUP_REMOVED lines=11> */
.L_x_146:
[----:B------:R-:W-:Y:S05]  /*a520*/  BSYNC B1 ;  /* 0x0000000000017941 */ /* 0x000fea0003800000 */
.L_x_145:
        /* <DEDUP_REMOVED lines=11> */
.L_x_148:
[----:B------:R-:W-:Y:S05]  /*a5e0*/  BSYNC B1 ;  /* 0x0000000000017941 */ /* 0x000fea0003800000 */
.L_x_147:
        /* <DEDUP_REMOVED lines=11> */
.L_x_150:
[----:B------:R-:W-:Y:S05]  /*a6a0*/  BSYNC B1 ;  /* 0x0000000000017941 */ /* 0x000fea0003800000 */
.L_x_149:
        /* <DEDUP_REMOVED lines=11> */
.L_x_152:
[----:B------:R-:W-:Y:S05]  /*a760*/  BSYNC B1 ;  /* 0x0000000000017941 */ /* 0x000fea0003800000 */
.L_x_151:
        /* <DEDUP_REMOVED lines=11> */
.L_x_154:
[----:B------:R-:W-:Y:S05]  /*a820*/  BSYNC B1 ;  /* 0x0000000000017941 */ /* 0x000fea0003800000 */
.L_x_153:
        /* <DEDUP_REMOVED lines=11> */
.L_x_156:
[----:B------:R-:W-:Y:S05]  /*a8e0*/  BSYNC B1 ;  /* 0x0000000000017941 */ /* 0x000fea0003800000 */
.L_x_155:
        /* <DEDUP_REMOVED lines=12> */
.L_x_158:
[----:B------:R-:W-:Y:S05]  /*a9b0*/  BSYNC B1 ;  /* 0x0000000000017941 */ /* 0x000fea0003800000 */
.L_x_157:
        /* <DEDUP_REMOVED lines=12> */
.L_x_160:
[----:B------:R-:W-:Y:S05]  /*aa80*/  BSYNC B1 ;  /* 0x0000000000017941 */ /* 0x000fea0003800000 */
.L_x_159:
        /* <DEDUP_REMOVED lines=11> */
.L_x_162:
[----:B------:R-:W-:Y:S05]  /*ab40*/  BSYNC B1 ;  /* 0x0000000000017941 */ /* 0x000fea0003800000 */
.L_x_161:
        /* <DEDUP_REMOVED lines=11> */
.L_x_164:
[----:B------:R-:W-:Y:S05]  /*ac00*/  BSYNC B1 ;  /* 0x0000000000017941 */ /* 0x000fea0003800000 */
.L_x_163:
        /* <DEDUP_REMOVED lines=12> */
.L_x_166:
[----:B------:R-:W-:Y:S05]  /*acd0*/  BSYNC B1 ;  /* 0x0000000000017941 */ /* 0x000fea0003800000 */
.L_x_165:
        /* <DEDUP_REMOVED lines=12> */
.L_x_168:
[----:B------:R-:W-:Y:S05]  /*ada0*/  BSYNC B1 ;  /* 0x0000000000017941 */ /* 0x000fea0003800000 */
.L_x_167:
        /* <DEDUP_REMOVED lines=11> */
.L_x_170:
[----:B------:R-:W-:Y:S05]  /*ae60*/  BSYNC B1 ;  /* 0x0000000000017941 */ /* 0x000fea0003800000 */
.L_x_169:
        /* <DEDUP_REMOVED lines=11> */
.L_x_172:
[----:B------:R-:W-:Y:S05]  /*af20*/  BSYNC B1 ;  /* 0x0000000000017941 */ /* 0x000fea0003800000 */
.L_x_171:
        /* <DEDUP_REMOVED lines=11> */
.L_x_174:
[----:B------:R-:W-:Y:S05]  /*afe0*/  BSYNC B1 ;  /* 0x0000000000017941 */ /* 0x000fea0003800000 */
.L_x_173:
        /* <DEDUP_REMOVED lines=11> */
.L_x_176:
[----:B------:R-:W-:Y:S05]  /*b0a0*/  BSYNC B1 ;  /* 0x0000000000017941 */ /* 0x000fea0003800000 */
.L_x_175:
        /* <DEDUP_REMOVED lines=11> */
.L_x_178:
[----:B------:R-:W-:Y:S05]  /*b160*/  BSYNC B1 ;  /* 0x0000000000017941 */ /* 0x000fea0003800000 */
.L_x_177:
        /* <DEDUP_REMOVED lines=11> */
.L_x_180:
[----:B------:R-:W-:Y:S05]  /*b220*/  BSYNC B1 ;  /* 0x0000000000017941 */ /* 0x000fea0003800000 */
.L_x_179:
        /* <DEDUP_REMOVED lines=11> */
.L_x_182:
[----:B------:R-:W-:Y:S05]  /*b2e0*/  BSYNC B1 ;  /* 0x0000000000017941 */ /* 0x000fea0003800000 */
.L_x_181:
        /* <DEDUP_REMOVED lines=11> */
.L_x_184:
[----:B------:R-:W-:Y:S05]  /*b3a0*/  BSYNC B1 ;  /* 0x0000000000017941 */ /* 0x000fea0003800000 */
.L_x_183:
        /* <DEDUP_REMOVED lines=11> */
.L_x_186:
[----:B------:R-:W-:Y:S05]  /*b460*/  BSYNC B1 ;  /* 0x0000000000017941 */ /* 0x000fea0003800000 */
.L_x_185:
        /* <DEDUP_REMOVED lines=11> */
.L_x_188:
[----:B------:R-:W-:Y:S05]  /*b520*/  BSYNC B1 ;  /* 0x0000000000017941 */ /* 0x000fea0003800000 */
.L_x_187:
        /* <DEDUP_REMOVED lines=12> */
.L_x_190:
[----:B------:R-:W-:Y:S05]  /*b5f0*/  BSYNC B1 ;  /* 0x0000000000017941 */ /* 0x000fea0003800000 */
.L_x_189:
        /* <DEDUP_REMOVED lines=12> */
.L_x_192:
[----:B------:R-:W-:Y:S05]  /*b6c0*/  BSYNC B1 ;  /* 0x0000000000017941 */ /* 0x000fea0003800000 */
.L_x_191:
        /* <DEDUP_REMOVED lines=11> */
.L_x_194:
[----:B------:R-:W-:Y:S05]  /*b780*/  BSYNC B1 ;  /* 0x0000000000017941 */ /* 0x000fea0003800000 */
.L_x_193:
        /* <DEDUP_REMOVED lines=11> */
.L_x_196:
[----:B------:R-:W-:Y:S05]  /*b840*/  BSYNC B1 ;  /* 0x0000000000017941 */ /* 0x000fea0003800000 */
.L_x_195:
        /* <DEDUP_REMOVED lines=12> */
.L_x_198:
[----:B------:R-:W-:Y:S05]  /*b910*/  BSYNC B1 ;  /* 0x0000000000017941 */ /* 0x000fea0003800000 */
.L_x_197:
        /* <DEDUP_REMOVED lines=12> */
.L_x_200:
[----:B------:R-:W-:Y:S05]  /*b9e0*/  BSYNC B1 ;  /* 0x0000000000017941 */ /* 0x000fea0003800000 */
.L_x_199:
        /* <DEDUP_REMOVED lines=11> */
.L_x_202:
[----:B------:R-:W-:Y:S05]  /*baa0*/  BSYNC B1 ;  /* 0x0000000000017941 */ /* 0x000fea0003800000 */
.L_x_201:
        /* <DEDUP_REMOVED lines=11> */
.L_x_204:
[----:B------:R-:W-:Y:S05]  /*bb60*/  BSYNC B1 ;  /* 0x0000000000017941 */ /* 0x000fea0003800000 */
.L_x_203:
        /* <DEDUP_REMOVED lines=11> */
.L_x_206:
[----:B------:R-:W-:Y:S05]  /*bc20*/  BSYNC B1 ;  /* 0x0000000000017941 */ /* 0x000fea0003800000 */
.L_x_205:
        /* <DEDUP_REMOVED lines=11> */
.L_x_208:
[----:B------:R-:W-:Y:S05]  /*bce0*/  BSYNC B1 ;  /* 0x0000000000017941 */ /* 0x000fea0003800000 */
.L_x_207:
        /* <DEDUP_REMOVED lines=11> */
.L_x_210:
[----:B------:R-:W-:Y:S05]  /*bda0*/  BSYNC B1 ;  /* 0x0000000000017941 */ /* 0x000fea0003800000 */
.L_x_209:
        /* <DEDUP_REMOVED lines=11> */
.L_x_212:
[----:B------:R-:W-:Y:S05]  /*be60*/  BSYNC B1 ;  /* 0x0000000000017941 */ /* 0x000fea0003800000 */
.L_x_211:
        /* <DEDUP_REMOVED lines=11> */
.L_x_214:
[----:B------:R-:W-:Y:S05]  /*bf20*/  BSYNC B1 ;  /* 0x0000000000017941 */ /* 0x000fea0003800000 */
.L_x_213:
        /* <DEDUP_REMOVED lines=11> */
.L_x_216:
[----:B------:R-:W-:Y:S05]  /*bfe0*/  BSYNC B1 ;  /* 0x0000000000017941 */ /* 0x000fea0003800000 */
.L_x_215:
        /* <DEDUP_REMOVED lines=11> */
.L_x_218:
[----:B------:R-:W-:Y:S05]  /*c0a0*/  BSYNC B1 ;  /* 0x0000000000017941 */ /* 0x000fea0003800000 */
.L_x_217:
        /* <DEDUP_REMOVED lines=11> */
.L_x_220:
[----:B------:R-:W-:Y:S05]  /*c160*/  BSYNC B1 ;  /* 0x0000000000017941 */ /* 0x000fea0003800000 */
.L_x_219:
        /* <DEDUP_REMOVED lines=12> */
.L_x_222:
[----:B------:R-:W-:Y:S05]  /*c230*/  BSYNC B1 ;  /* 0x0000000000017941 */ /* 0x000fea0003800000 */
.L_x_221:
        /* <DEDUP_REMOVED lines=12> */
.L_x_224:
[----:B------:R-:W-:Y:S05]  /*c300*/  BSYNC B1 ;  /* 0x0000000000017941 */ /* 0x000fea0003800000 */
.L_x_223:
        /* <DEDUP_REMOVED lines=11> */
.L_x_226:
[----:B------:R-:W-:Y:S05]  /*c3c0*/  BSYNC B1 ;  /* 0x0000000000017941 */ /* 0x000fea0003800000 */
.L_x_225:
        /* <DEDUP_REMOVED lines=11> */
.L_x_228:
[----:B------:R-:W-:Y:S05]  /*c480*/  BSYNC B1 ;  /* 0x0000000000017941 */ /* 0x000fea0003800000 */
.L_x_227:
        /* <DEDUP_REMOVED lines=12> */
.L_x_230:
[----:B------:R-:W-:Y:S05]  /*c550*/  BSYNC B1 ;  /* 0x0000000000017941 */ /* 0x000fea0003800000 */
.L_x_229:
        /* <DEDUP_REMOVED lines=12> */
.L_x_232:
[----:B------:R-:W-:Y:S05]  /*c620*/  BSYNC B1 ;  /* 0x0000000000017941 */ /* 0x000fea0003800000 */
.L_x_231:
        /* <DEDUP_REMOVED lines=11> */
.L_x_234:
[----:B------:R-:W-:Y:S05]  /*c6e0*/  BSYNC B1 ;  /* 0x0000000000017941 */ /* 0x000fea0003800000 */
.L_x_233:
        /* <DEDUP_REMOVED lines=11> */
.L_x_236:
[----:B------:R-:W-:Y:S05]  /*c7a0*/  BSYNC B1 ;  /* 0x0000000000017941 */ /* 0x000fea0003800000 */
.L_x_235:
        /* <DEDUP_REMOVED lines=11> */
.L_x_238:
[----:B------:R-:W-:Y:S05]  /*c860*/  BSYNC B1 ;  /* 0x0000000000017941 */ /* 0x000fea0003800000 */
.L_x_237:
        /* <DEDUP_REMOVED lines=11> */
.L_x_240:
[----:B------:R-:W-:Y:S05]  /*c920*/  BSYNC B1 ;  /* 0x0000000000017941 */ /* 0x000fea0003800000 */
.L_x_239:
        /* <DEDUP_REMOVED lines=11> */
.L_x_242:
[----:B------:R-:W-:Y:S05]  /*c9e0*/  BSYNC B1 ;  /* 0x0000000000017941 */ /* 0x000fea0003800000 */
.L_x_241:
        /* <DEDUP_REMOVED lines=11> */
.L_x_244:
[----:B------:R-:W-:Y:S05]  /*caa0*/  BSYNC B1 ;  /* 0x0000000000017941 */ /* 0x000fea0003800000 */
.L_x_243:
        /* <DEDUP_REMOVED lines=11> */
.L_x_246:
[----:B------:R-:W-:Y:S05]  /*cb60*/  BSYNC B1 ;  /* 0x0000000000017941 */ /* 0x000fea0003800000 */
.L_x_245:
        /* <DEDUP_REMOVED lines=11> */
.L_x_248:
[----:B------:R-:W-:Y:S05]  /*cc20*/  BSYNC B1 ;  /* 0x0000000000017941 */ /* 0x000fea0003800000 */
.L_x_247:
        /* <DEDUP_REMOVED lines=11> */
.L_x_250:
[----:B------:R-:W-:Y:S05]  /*cce0*/  BSYNC B1 ;  /* 0x0000000000017941 */ /* 0x000fea0003800000 */
.L_x_249:
        /* <DEDUP_REMOVED lines=11> */
.L_x_252:
[----:B------:R-:W-:Y:S05]  /*cda0*/  BSYNC B1 ;  /* 0x0000000000017941 */ /* 0x000fea0003800000 */
.L_x_251:
        /* <DEDUP_REMOVED lines=12> */
.L_x_254:
[----:B------:R-:W-:Y:S05]  /*ce70*/  BSYNC B1 ;  /* 0x0000000000017941 */ /* 0x000fea0003800000 */
.L_x_253:
        /* <DEDUP_REMOVED lines=12> */
.L_x_256:
[----:B------:R-:W-:Y:S05]  /*cf40*/  BSYNC B1 ;  /* 0x0000000000017941 */ /* 0x000fea0003800000 */
.L_x_255:
        /* <DEDUP_REMOVED lines=11> */
.L_x_258:
[----:B------:R-:W-:Y:S05]  /*d000*/  BSYNC B1 ;  /* 0x0000000000017941 */ /* 0x000fea0003800000 */
.L_x_257:
        /* <DEDUP_REMOVED lines=11> */
.L_x_260:
[----:B------:R-:W-:Y:S05]  /*d0c0*/  BSYNC B1 ;  /* 0x0000000000017941 */ /* 0x000fea0003800000 */
.L_x_259:
        /* <DEDUP_REMOVED lines=12> */
.L_x_262:
[----:B------:R-:W-:Y:S05]  /*d190*/  BSYNC B1 ;  /* 0x0000000000017941 */ /* 0x000fea0003800000 */
.L_x_261:
        /* <DEDUP_REMOVED lines=12> */
.L_x_264:
[----:B------:R-:W-:Y:S05]  /*d260*/  BSYNC B1 ;  /* 0x0000000000017941 */ /* 0x000fea0003800000 */
.L_x_263:
        /* <DEDUP_REMOVED lines=11> */
.L_x_266:
[----:B------:R-:W-:Y:S05]  /*d320*/  BSYNC B1 ;  /* 0x0000000000017941 */ /* 0x000fea0003800000 */
.L_x_265:
        /* <DEDUP_REMOVED lines=11> */
.L_x_268:
[----:B------:R-:W-:Y:S05]  /*d3e0*/  BSYNC B1 ;  /* 0x0000000000017941 */ /* 0x000fea0003800000 */
.L_x_267:
        /* <DEDUP_REMOVED lines=11> */
.L_x_270:
[----:B------:R-:W-:Y:S05]  /*d4a0*/  BSYNC B1 ;  /* 0x0000000000017941 */ /* 0x000fea0003800000 */
.L_x_269:
        /* <DEDUP_REMOVED lines=11> */
.L_x_272:
[----:B------:R-:W-:Y:S05]  /*d560*/  BSYNC B1 ;  /* 0x0000000000017941 */ /* 0x000fea0003800000 */
.L_x_271:
        /* <DEDUP_REMOVED lines=11> */
.L_x_274:
[----:B------:R-:W-:Y:S05]  /*d620*/  BSYNC B1 ;  /* 0x0000000000017941 */ /* 0x000fea0003800000 */
.L_x_273:
        /* <DEDUP_REMOVED lines=11> */
.L_x_276:
[----:B------:R-:W-:Y:S05]  /*d6e0*/  BSYNC B1 ;  /* 0x0000000000017941 */ /* 0x000fea0003800000 */
.L_x_275:
        /* <DEDUP_REMOVED lines=11> */
.L_x_278:
[----:B------:R-:W-:Y:S05]  /*d7a0*/  BSYNC B1 ;  /* 0x0000000000017941 */ /* 0x000fea0003800000 */
.L_x_277:
        /* <DEDUP_REMOVED lines=11> */
.L_x_280:
[----:B------:R-:W-:Y:S05]  /*d860*/  BSYNC B1 ;  /* 0x0000000000017941 */ /* 0x000fea0003800000 */
.L_x_279:
        /* <DEDUP_REMOVED lines=11> */
.L_x_282:
[----:B------:R-:W-:Y:S05]  /*d920*/  BSYNC B1 ;  /* 0x0000000000017941 */ /* 0x000fea0003800000 */
.L_x_281:
        /* <DEDUP_REMOVED lines=11> */
.L_x_284:
[----:B------:R-:W-:Y:S05]  /*d9e0*/  BSYNC B1 ;  /* 0x0000000000017941 */ /* 0x000fea0003800000 */
.L_x_283:
        /* <DEDUP_REMOVED lines=12> */
.L_x_286:
[----:B------:R-:W-:Y:S05]  /*dab0*/  BSYNC B1 ;  /* 0x0000000000017941 */ /* 0x000fea0003800000 */
.L_x_285:
        /* <DEDUP_REMOVED lines=12> */
.L_x_288:
[----:B------:R-:W-:Y:S05]  /*db80*/  BSYNC B1 ;  /* 0x0000000000017941 */ /* 0x000fea0003800000 */
.L_x_287:
        /* <DEDUP_REMOVED lines=11> */
.L_x_290:
[----:B------:R-:W-:Y:S05]  /*dc40*/  BSYNC B1 ;  /* 0x0000000000017941 */ /* 0x000fea0003800000 */
.L_x_289:
        /* <DEDUP_REMOVED lines=11> */
.L_x_292:
[----:B------:R-:W-:Y:S05]  /*dd00*/  BSYNC B1 ;  /* 0x0000000000017941 */ /* 0x000fea0003800000 */
.L_x_291:
        /* <DEDUP_REMOVED lines=12> */
.L_x_294:
[----:B------:R-:W-:Y:S05]  /*ddd0*/  BSYNC B1 ;  /* 0x0000000000017941 */ /* 0x000fea0003800000 */
.L_x_293:
        /* <DEDUP_REMOVED lines=12> */
.L_x_296:
[----:B------:R-:W-:Y:S05]  /*dea0*/  BSYNC B1 ;  /* 0x0000000000017941 */ /* 0x000fea0003800000 */
.L_x_295:
        /* <DEDUP_REMOVED lines=11> */
.L_x_298:
[----:B------:R-:W-:Y:S05]  /*df60*/  BSYNC B1 ;  /* 0x0000000000017941 */ /* 0x000fea0003800000 */
.L_x_297:
        /* <DEDUP_REMOVED lines=11> */
.L_x_300:
[----:B------:R-:W-:Y:S05]  /*e020*/  BSYNC B1 ;  /* 0x0000000000017941 */ /* 0x000fea0003800000 */
.L_x_299:
        /* <DEDUP_REMOVED lines=11> */
.L_x_302:
[----:B------:R-:W-:Y:S05]  /*e0e0*/  BSYNC B1 ;  /* 0x0000000000017941 */ /* 0x000fea0003800000 */
.L_x_301:
        /* <DEDUP_REMOVED lines=11> */
.L_x_304:
[----:B------:R-:W-:Y:S05]  /*e1a0*/  BSYNC B1 ;  /* 0x0000000000017941 */ /* 0x000fea0003800000 */
.L_x_303:
        /* <DEDUP_REMOVED lines=11> */
.L_x_306:
[----:B------:R-:W-:Y:S05]  /*e260*/  BSYNC B1 ;  /* 0x0000000000017941 */ /* 0x000fea0003800000 */
.L_x_305:
        /* <DEDUP_REMOVED lines=11> */
.L_x_308:
[----:B------:R-:W-:Y:S05]  /*e320*/  BSYNC B1 ;  /* 0x0000000000017941 */ /* 0x000fea0003800000 */
.L_x_307:
        /* <DEDUP_REMOVED lines=11> */
.L_x_310:
[----:B------:R-:W-:Y:S05]  /*e3e0*/  BSYNC B1 ;  /* 0x0000000000017941 */ /* 0x000fea0003800000 */
.L_x_309:
        /* <DEDUP_REMOVED lines=11> */
.L_x_312:
[----:B------:R-:W-:Y:S05]  /*e4a0*/  BSYNC B1 ;  /* 0x0000000000017941 */ /* 0x000fea0003800000 */
.L_x_311:
        /* <DEDUP_REMOVED lines=11> */
.L_x_314:
[----:B------:R-:W-:Y:S05]  /*e560*/  BSYNC B1 ;  /* 0x0000000000017941 */ /* 0x000fea0003800000 */
.L_x_313:
        /* <DEDUP_REMOVED lines=11> */
.L_x_316:
[----:B------:R-:W-:Y:S05]  /*e620*/  BSYNC B1 ;  /* 0x0000000000017941 */ /* 0x000fea0003800000 */
.L_x_315:
        /* <DEDUP_REMOVED lines=12> */
.L_x_318:
[----:B------:R-:W-:Y:S05]  /*e6f0*/  BSYNC B1 ;  /* 0x0000000000017941 */ /* 0x000fea0003800000 */
.L_x_317:
        /* <DEDUP_REMOVED lines=12> */
.L_x_320:
[----:B------:R-:W-:Y:S05]  /*e7c0*/  BSYNC B1 ;  /* 0x0000000000017941 */ /* 0x000fea0003800000 */
.L_x_319:
        /* <DEDUP_REMOVED lines=11> */
.L_x_322:
[----:B------:R-:W-:Y:S05]  /*e880*/  BSYNC B1 ;  /* 0x0000000000017941 */ /* 0x000fea0003800000 */
.L_x_321:
        /* <DEDUP_REMOVED lines=11> */
.L_x_324:
[----:B------:R-:W-:Y:S05]  /*e940*/  BSYNC B1 ;  /* 0x0000000000017941 */ /* 0x000fea0003800000 */
.L_x_323:
        /* <DEDUP_REMOVED lines=12> */
.L_x_326:
[----:B------:R-:W-:Y:S05]  /*ea10*/  BSYNC B1 ;  /* 0x0000000000017941 */ /* 0x000fea0003800000 */
.L_x_325:
        /* <DEDUP_REMOVED lines=12> */
.L_x_328:
[----:B------:R-:W-:Y:S05]  /*eae0*/  BSYNC B1 ;  /* 0x0000000000017941 */ /* 0x000fea0003800000 */
.L_x_327:
        /* <DEDUP_REMOVED lines=11> */
.L_x_330:
[----:B------:R-:W-:Y:S05]  /*eba0*/  BSYNC B1 ;  /* 0x0000000000017941 */ /* 0x000fea0003800000 */
.L_x_329:
        /* <DEDUP_REMOVED lines=11> */
.L_x_332:
[----:B------:R-:W-:Y:S05]  /*ec60*/  BSYNC B1 ;  /* 0x0000000000017941 */ /* 0x000fea0003800000 */
.L_x_331:
        /* <DEDUP_REMOVED lines=11> */
.L_x_334:
[----:B------:R-:W-:Y:S05]  /*ed20*/  BSYNC B1 ;  /* 0x0000000000017941 */ /* 0x000fea0003800000 */
.L_x_333:
        /* <DEDUP_REMOVED lines=11> */
.L_x_336:
[----:B------:R-:W-:Y:S05]  /*ede0*/  BSYNC B1 ;  /* 0x0000000000017941 */ /* 0x000fea0003800000 */
.L_x_335:
        /* <DEDUP_REMOVED lines=11> */
.L_x_338:
[----:B------:R-:W-:Y:S05]  /*eea0*/  BSYNC B1 ;  /* 0x0000000000017941 */ /* 0x000fea0003800000 */
.L_x_337:
        /* <DEDUP_REMOVED lines=11> */
.L_x_340:
[----:B------:R-:W-:Y:S05]  /*ef60*/  BSYNC B1 ;  /* 0x0000000000017941 */ /* 0x000fea0003800000 */
.L_x_339:
        /* <DEDUP_REMOVED lines=11> */
.L_x_342:
[----:B------:R-:W-:Y:S05]  /*f020*/  BSYNC B1 ;  /* 0x0000000000017941 */ /* 0x000fea0003800000 */
.L_x_341:
        /* <DEDUP_REMOVED lines=11> */
.L_x_344:
[----:B------:R-:W-:Y:S05]  /*f0e0*/  BSYNC B1 ;  /* 0x0000000000017941 */ /* 0x000fea0003800000 */
.L_x_343:
        /* <DEDUP_REMOVED lines=11> */
.L_x_346:
[----:B------:R-:W-:Y:S05]  /*f1a0*/  BSYNC B1 ;  /* 0x0000000000017941 */ /* 0x000fea0003800000 */
.L_x_345:
        /* <DEDUP_REMOVED lines=11> */
.L_x_348:
[----:B------:R-:W-:Y:S05]  /*f260*/  BSYNC B1 ;  /* 0x0000000000017941 */ /* 0x000fea0003800000 */
.L_x_347:
        /* <DEDUP_REMOVED lines=12> */
.L_x_350:
[----:B------:R-:W-:Y:S05]  /*f330*/  BSYNC B1 ;  /* 0x0000000000017941 */ /* 0x000fea0003800000 */
.L_x_349:
        /* <DEDUP_REMOVED lines=12> */
.L_x_352:
[----:B------:R-:W-:Y:S05]  /*f400*/  BSYNC B1 ;  /* 0x0000000000017941 */ /* 0x000fea0003800000 */
.L_x_351:
        /* <DEDUP_REMOVED lines=11> */
.L_x_354:
[----:B------:R-:W-:Y:S05]  /*f4c0*/  BSYNC B1 ;  /* 0x0000000000017941 */ /* 0x000fea0003800000 */
.L_x_353:
        /* <DEDUP_REMOVED lines=11> */
.L_x_356:
[----:B------:R-:W-:Y:S05]  /*f580*/  BSYNC B1 ;  /* 0x0000000000017941 */ /* 0x000fea0003800000 */
.L_x_355:
        /* <DEDUP_REMOVED lines=12> */
.L_x_358:
[----:B------:R-:W-:Y:S05]  /*f650*/  BSYNC B1 ;  /* 0x0000000000017941 */ /* 0x000fea0003800000 */
.L_x_357:
        /* <DEDUP_REMOVED lines=12> */
.L_x_360:
[----:B------:R-:W-:Y:S05]  /*f720*/  BSYNC B1 ;  /* 0x0000000000017941 */ /* 0x000fea0003800000 */
.L_x_359:
        /* <DEDUP_REMOVED lines=11> */
.L_x_362:
[----:B------:R-:W-:Y:S05]  /*f7e0*/  BSYNC B1 ;  /* 0x0000000000017941 */ /* 0x000fea0003800000 */
.L_x_361:
        /* <DEDUP_REMOVED lines=11> */
.L_x_364:
[----:B------:R-:W-:Y:S05]  /*f8a0*/  BSYNC B1 ;  /* 0x0000000000017941 */ /* 0x000fea0003800000 */
.L_x_363:
        /* <DEDUP_REMOVED lines=11> */
.L_x_366:
[----:B------:R-:W-:Y:S05]  /*f960*/  BSYNC B1 ;  /* 0x0000000000017941 */ /* 0x000fea0003800000 */
.L_x_365:
        /* <DEDUP_REMOVED lines=11> */
.L_x_368:
[----:B------:R-:W-:Y:S05]  /*fa20*/  BSYNC B1 ;  /* 0x0000000000017941 */ /* 0x000fea0003800000 */
.L_x_367:
        /* <DEDUP_REMOVED lines=11> */
.L_x_370:
[----:B------:R-:W-:Y:S05]  /*fae0*/  BSYNC B1 ;  /* 0x0000000000017941 */ /* 0x000fea0003800000 */
.L_x_369:
        /* <DEDUP_REMOVED lines=11> */
.L_x_372:
[----:B------:R-:W-:Y:S05]  /*fba0*/  BSYNC B1 ;  /* 0x0000000000017941 */ /* 0x000fea0003800000 */
.L_x_371:
        /* <DEDUP_REMOVED lines=11> */
.L_x_374:
[----:B------:R-:W-:Y:S05]  /*fc60*/  BSYNC B1 ;  /* 0x0000000000017941 */ /* 0x000fea0003800000 */
.L_x_373:
        /* <DEDUP_REMOVED lines=11> */
.L_x_376:
[----:B------:R-:W-:Y:S05]  /*fd20*/  BSYNC B1 ;  /* 0x0000000000017941 */ /* 0x000fea0003800000 */
.L_x_375:
        /* <DEDUP_REMOVED lines=11> */
.L_x_378:
[----:B------:R-:W-:Y:S05]  /*fde0*/  BSYNC B1 ;  /* 0x0000000000017941 */ /* 0x000fea0003800000 */
.L_x_377:
        /* <DEDUP_REMOVED lines=11> */
.L_x_380:
[----:B------:R-:W-:Y:S05]  /*fea0*/  BSYNC B1 ;  /* 0x0000000000017941 */ /* 0x000fea0003800000 */
.L_x_379:
        /* <DEDUP_REMOVED lines=12> */
.L_x_382:
[----:B------:R-:W-:Y:S05]  /*ff70*/  BSYNC B1 ;  /* 0x0000000000017941 */ /* 0x000fea0003800000 */
.L_x_381:
        /* <DEDUP_REMOVED lines=12> */
.L_x_384:
[----:B------:R-:W-:Y:S05]  /*10040*/  BSYNC B1 ;  /* 0x0000000000017941 */ /* 0x000fea0003800000 */
.L_x_383:
        /* <DEDUP_REMOVED lines=11> */
.L_x_386:
[----:B------:R-:W-:Y:S05]  /*10100*/  BSYNC B1 ;  /* 0x0000000000017941 */ /* 0x000fea0003800000 */
.L_x_385:
        /* <DEDUP_REMOVED lines=11> */
.L_x_388:
[----:B------:R-:W-:Y:S05]  /*101c0*/  BSYNC B1 ;  /* 0x0000000000017941 */ /* 0x000fea0003800000 */
.L_x_387:
        /* <DEDUP_REMOVED lines=12> */
.L_x_390:
[----:B------:R-:W-:Y:S05]  /*10290*/  BSYNC B1 ;  /* 0x0000000000017941 */ /* 0x000fea0003800000 */
.L_x_389:
        /* <DEDUP_REMOVED lines=12> */
.L_x_392:
[----:B------:R-:W-:Y:S05]  /*10360*/  BSYNC B1 ;  /* 0x0000000000017941 */ /* 0x000fea0003800000 */
.L_x_391:
        /* <DEDUP_REMOVED lines=11> */
.L_x_394:
[----:B------:R-:W-:Y:S05]  /*10420*/  BSYNC B1 ;  /* 0x0000000000017941 */ /* 0x000fea0003800000 */
.L_x_393:
        /* <DEDUP_REMOVED lines=11> */
.L_x_396:
[----:B------:R-:W-:Y:S05]  /*104e0*/  BSYNC B1 ;  /* 0x0000000000017941 */ /* 0x000fea0003800000 */
.L_x_395:
        /* <DEDUP_REMOVED lines=11> */
.L_x_398:
[----:B------:R-:W-:Y:S05]  /*105a0*/  BSYNC B1 ;  /* 0x0000000000017941 */ /* 0x000fea0003800000 */
.L_x_397:
        /* <DEDUP_REMOVED lines=11> */
.L_x_400:
[----:B------:R-:W-:Y:S05]  /*10660*/  BSYNC B1 ;  /* 0x0000000000017941 */ /* 0x000fea0003800000 */
.L_x_399:
        /* <DEDUP_REMOVED lines=11> */
.L_x_402:
[----:B------:R-:W-:Y:S05]  /*10720*/  BSYNC B1 ;  /* 0x0000000000017941 */ /* 0x000fea0003800000 */
.L_x_401:
        /* <DEDUP_REMOVED lines=11> */
.L_x_404:
[----:B------:R-:W-:Y:S05]  /*107e0*/  BSYNC B1 ;  /* 0x0000000000017941 */ /* 0x000fea0003800000 */
.L_x_403:
        /* <DEDUP_REMOVED lines=11> */
.L_x_406:
[----:B------:R-:W-:Y:S05]  /*108a0*/  BSYNC B1 ;  /* 0x0000000000017941 */ /* 0x000fea0003800000 */
.L_x_405:
        /* <DEDUP_REMOVED lines=11> */
.L_x_408:
[----:B------:R-:W-:Y:S05]  /*10960*/  BSYNC B1 ;  /* 0x0000000000017941 */ /* 0x000fea0003800000 */
.L_x_407:
        /* <DEDUP_REMOVED lines=11> */
.L_x_410:
[----:B------:R-:W-:Y:S05]  /*10a20*/  BSYNC B1 ;  /* 0x0000000000017941 */ /* 0x000fea0003800000 */
.L_x_409:
        /* <DEDUP_REMOVED lines=11> */
.L_x_412:
[----:B------:R-:W-:Y:S05]  /*10ae0*/  BSYNC B1 ;  /* 0x0000000000017941 */ /* 0x000fea0003800000 */
.L_x_411:
        /* <DEDUP_REMOVED lines=12> */
.L_x_414:
[----:B------:R-:W-:Y:S05]  /*10bb0*/  BSYNC B1 ;  /* 0x0000000000017941 */ /* 0x000fea0003800000 */
.L_x_413:
        /* <DEDUP_REMOVED lines=12> */
.L_x_416:
[----:B------:R-:W-:Y:S05]  /*10c80*/  BSYNC B1 ;  /* 0x0000000000017941 */ /* 0x000fea0003800000 */
.L_x_415:
        /* <DEDUP_REMOVED lines=11> */
.L_x_418:
[----:B------:R-:W-:Y:S05]  /*10d40*/  BSYNC B1 ;  /* 0x0000000000017941 */ /* 0x000fea0003800000 */
.L_x_417:
        /* <DEDUP_REMOVED lines=11> */
.L_x_420:
[----:B------:R-:W-:Y:S05]  /*10e00*/  BSYNC B1 ;  /* 0x0000000000017941 */ /* 0x000fea0003800000 */
.L_x_419:
        /* <DEDUP_REMOVED lines=12> */
.L_x_422:
[----:B------:R-:W-:Y:S05]  /*10ed0*/  BSYNC B1 ;  /* 0x0000000000017941 */ /* 0x000fea0003800000 */
.L_x_421:
        /* <DEDUP_REMOVED lines=12> */
.L_x_424:
[----:B------:R-:W-:Y:S05]  /*10fa0*/  BSYNC B1 ;  /* 0x0000000000017941 */ /* 0x000fea0003800000 */
.L_x_423:
        /* <DEDUP_REMOVED lines=11> */
.L_x_426:
[----:B------:R-:W-:Y:S05]  /*11060*/  BSYNC B1 ;  /* 0x0000000000017941 */ /* 0x000fea0003800000 */
.L_x_425:
        /* <DEDUP_REMOVED lines=11> */
.L_x_428:
[----:B------:R-:W-:Y:S05]  /*11120*/  BSYNC B1 ;  /* 0x0000000000017941 */ /* 0x000fea0003800000 */
.L_x_427:
        /* <DEDUP_REMOVED lines=11> */
.L_x_430:
[----:B------:R-:W-:Y:S05]  /*111e0*/  BSYNC B1 ;  /* 0x0000000000017941 */ /* 0x000fea0003800000 */
.L_x_429:
        /* <DEDUP_REMOVED lines=11> */
.L_x_432:
[----:B------:R-:W-:Y:S05]  /*112a0*/  BSYNC B1 ;  /* 0x0000000000017941 */ /* 0x000fea0003800000 */
.L_x_431:
        /* <DEDUP_REMOVED lines=11> */
.L_x_434:
[----:B------:R-:W-:Y:S05]  /*11360*/  BSYNC B1 ;  /* 0x0000000000017941 */ /* 0x000fea0003800000 */
.L_x_433:
        /* <DEDUP_REMOVED lines=11> */
.L_x_436:
[----:B------:R-:W-:Y:S05]  /*11420*/  BSYNC B1 ;  /* 0x0000000000017941 */ /* 0x000fea0003800000 */
.L_x_435:
        /* <DEDUP_REMOVED lines=11> */
.L_x_438:
[----:B------:R-:W-:Y:S05]  /*114e0*/  BSYNC B1 ;  /* 0x0000000000017941 */ /* 0x000fea0003800000 */
.L_x_437:
        /* <DEDUP_REMOVED lines=11> */
.L_x_440:
[----:B------:R-:W-:Y:S05]  /*115a0*/  BSYNC B1 ;  /* 0x0000000000017941 */ /* 0x000fea0003800000 */
.L_x_439:
        /* <DEDUP_REMOVED lines=11> */
.L_x_442:
[----:B------:R-:W-:Y:S05]  /*11660*/  BSYNC B1 ;  /* 0x0000000000017941 */ /* 0x000fea0003800000 */
.L_x_441:
        /* <DEDUP_REMOVED lines=11> */
.L_x_444:
[----:B------:R-:W-:Y:S05]  /*11720*/  BSYNC B1 ;  /* 0x0000000000017941 */ /* 0x000fea0003800000 */
.L_x_443:
        /* <DEDUP_REMOVED lines=12> */
.L_x_446:
[----:B------:R-:W-:Y:S05]  /*117f0*/  BSYNC B1 ;  /* 0x0000000000017941 */ /* 0x000fea0003800000 */
.L_x_445:
        /* <DEDUP_REMOVED lines=12> */
.L_x_448:
[----:B------:R-:W-:Y:S05]  /*118c0*/  BSYNC B1 ;  /* 0x0000000000017941 */ /* 0x000fea0003800000 */
.L_x_447:
        /* <DEDUP_REMOVED lines=11> */
.L_x_450:
[----:B------:R-:W-:Y:S05]  /*11980*/  BSYNC B1 ;  /* 0x0000000000017941 */ /* 0x000fea0003800000 */
.L_x_449:
        /* <DEDUP_REMOVED lines=11> */
.L_x_452:
[----:B------:R-:W-:Y:S05]  /*11a40*/  BSYNC B1 ;  /* 0x0000000000017941 */ /* 0x000fea0003800000 */
.L_x_451:
        /* <DEDUP_REMOVED lines=12> */
.L_x_454:
[----:B------:R-:W-:Y:S05]  /*11b10*/  BSYNC B1 ;  /* 0x0000000000017941 */ /* 0x000fea0003800000 */
.L_x_453:
        /* <DEDUP_REMOVED lines=12> */
.L_x_456:
[----:B------:R-:W-:Y:S05]  /*11be0*/  BSYNC B1 ;  /* 0x0000000000017941 */ /* 0x000fea0003800000 */
.L_x_455:
        /* <DEDUP_REMOVED lines=11> */
.L_x_458:
[----:B------:R-:W-:Y:S05]  /*11ca0*/  BSYNC B1 ;  /* 0x0000000000017941 */ /* 0x000fea0003800000 */
.L_x_457:
        /* <DEDUP_REMOVED lines=11> */
.L_x_460:
[----:B------:R-:W-:Y:S05]  /*11d60*/  BSYNC B1 ;  /* 0x0000000000017941 */ /* 0x000fea0003800000 */
.L_x_459:
        /* <DEDUP_REMOVED lines=11> */
.L_x_462:
[----:B------:R-:W-:Y:S05]  /*11e20*/  BSYNC B1 ;  /* 0x0000000000017941 */ /* 0x000fea0003800000 */
.L_x_461:
        /* <DEDUP_REMOVED lines=11> */
.L_x_464:
[----:B------:R-:W-:Y:S05]  /*11ee0*/  BSYNC B1 ;  /* 0x0000000000017941 */ /* 0x000fea0003800000 */
.L_x_463:
        /* <DEDUP_REMOVED lines=11> */
.L_x_466:
[----:B------:R-:W-:Y:S05]  /*11fa0*/  BSYNC B1 ;  /* 0x0000000000017941 */ /* 0x000fea0003800000 */
.L_x_465:
        /* <DEDUP_REMOVED lines=11> */
.L_x_468:
[----:B------:R-:W-:Y:S05]  /*12060*/  BSYNC B1 ;  /* 0x0000000000017941 */ /* 0x000fea0003800000 */
.L_x_467:
        /* <DEDUP_REMOVED lines=11> */
.L_x_470:
[----:B------:R-:W-:Y:S05]  /*12120*/  BSYNC B1 ;  /* 0x0000000000017941 */ /* 0x000fea0003800000 */
.L_x_469:
        /* <DEDUP_REMOVED lines=11> */
.L_x_472:
[----:B------:R-:W-:Y:S05]  /*121e0*/  BSYNC B1 ;  /* 0x0000000000017941 */ /* 0x000fea0003800000 */
.L_x_471:
        /* <DEDUP_REMOVED lines=11> */
.L_x_474:
[----:B------:R-:W-:Y:S05]  /*122a0*/  BSYNC B1 ;  /* 0x0000000000017941 */ /* 0x000fea0003800000 */
.L_x_473:
        /* <DEDUP_REMOVED lines=11> */
.L_x_476:
[----:B------:R-:W-:Y:S05]  /*12360*/  BSYNC B1 ;  /* 0x0000000000017941 */ /* 0x000fea0003800000 */
.L_x_475:
        /* <DEDUP_REMOVED lines=12> */
.L_x_478:
[----:B------:R-:W-:Y:S05]  /*12430*/  BSYNC B1 ;  /* 0x0000000000017941 */ /* 0x000fea0003800000 */
.L_x_477:
        /* <DEDUP_REMOVED lines=12> */
.L_x_480:
[----:B------:R-:W-:Y:S05]  /*12500*/  BSYNC B1 ;  /* 0x0000000000017941 */ /* 0x000fea0003800000 */
.L_x_479:
        /* <DEDUP_REMOVED lines=11> */
.L_x_482:
[----:B------:R-:W-:Y:S05]  /*125c0*/  BSYNC B1 ;  /* 0x0000000000017941 */ /* 0x000fea0003800000 */
.L_x_481:
        /* <DEDUP_REMOVED lines=11> */
.L_x_484:
[----:B------:R-:W-:Y:S05]  /*12680*/  BSYNC B1 ;  /* 0x0000000000017941 */ /* 0x000fea0003800000 */
.L_x_483:
        /* <DEDUP_REMOVED lines=12> */
.L_x_486:
[----:B------:R-:W-:Y:S05]  /*12750*/  BSYNC B1 ;  /* 0x0000000000017941 */ /* 0x000fea0003800000 */
.L_x_485:
        /* <DEDUP_REMOVED lines=12> */
.L_x_488:
[----:B------:R-:W-:Y:S05]  /*12820*/  BSYNC B1 ;  /* 0x0000000000017941 */ /* 0x000fea0003800000 */
.L_x_487:
[----:B-----5:R-:W-:Y:S01]  /*12830*/  HADD2.F32 R3, -RZ, R17.H0_H0 ;  /* 0x20000011ff037230 */ /* 0x020fe20000004100 */
[----:B------:R-:W-:Y:S01]  /*12840*/  ISETP.GT.AND P5, PT, R0, 0x8, P1 ;  /* 0x000000080000780c */ /* 0x000fe20000fa4270 */
[----:B------:R-:W-:Y:S01]  /*12850*/  ULDC.64 UR4, c[0x0][0x208] ;  /* 0x0000820000047ab9 */ /* 0x000fe20000000a00 */
[----:B------:R-:W-:Y:S02]  /*12860*/  BSSY B1, `(.L_x_489) ;  /* 0x0000008000017945 */ /* 0x000fe40003800000 */
[----:B0-----:R-:W-:-:S04]  /*12870*/  FMUL R20, R3, R16 ;  /* 0x0000001003147220 */ /* 0x001fc80000400000 */
[----:B------:R-:W-:-:S05]  /*12880*/  FFMA R20, R37, R2, R20 ;  /* 0x0000000225147223 */ /* 0x000fca0000000014 */
[----:B------:R-:W-:-:S05]  /*12890*/  F2FP.F16.F32.PACK_AB R20, RZ, R20 ;  /* 0x00000014ff14723e */ /* 0x000fca00000000ff */
[----:B------:R0:W-:Y:S01]  /*128a0*/  @P4 STG.E.U16 desc[UR4][R4.64+0x1d2], R20 ;  /* 0x0001d21404004986 */ /* 0x0001e2000c101504 */
[----:B------:R-:W-:Y:S05]  /*128b0*/  @!P5 BRA `(.L_x_490) ;  /* 0x000000000008d947 */ /* 0x000fea0003800000 */
[----:B------:R-:W-:Y:S02]  /*128c0*/  ULDC.64 UR4, c[0x0][0x208] ;  /* 0x0000820000047ab9 */ /* 0x000fe40000000a00 */
[----:B------:R0:W5:Y:S03]  /*128d0*/  LDG.E.LTC128B.U16 R17, desc[UR4][R18.64+0x1d0] ;  /* 0x0001d00412117981 */ /* 0x000166000c1e1520 */
.L_x_490:
[----:B------:R-:W-:Y:S05]  /*128e0*/  BSYNC B1 ;  /* 0x0000000000017941 */ /* 0x000fea0003800000 */
.L_x_489:
        /* <DEDUP_REMOVED lines=11> */
.L_x_492:
[----:B------:R-:W-:Y:S05]  /*129a0*/  BSYNC B1 ;  /* 0x0000000000017941 */ /* 0x000fea0003800000 */
.L_x_491:
        /* <DEDUP_REMOVED lines=11> */
.L_x_494:
[----:B------:R-:W-:Y:S05]  /*12a60*/  BSYNC B1 ;  /* 0x0000000000017941 */ /* 0x000fea0003800000 */
.L_x_493:
        /* <DEDUP_REMOVED lines=11> */
.L_x_496:
[----:B------:R-:W-:Y:S05]  /*12b20*/  BSYNC B1 ;  /* 0x0000000000017941 */ /* 0x000fea0003800000 */
.L_x_495:
        /* <DEDUP_REMOVED lines=11> */
.L_x_498:
[----:B------:R-:W-:Y:S05]  /*12be0*/  BSYNC B1 ;  /* 0x0000000000017941 */ /* 0x000fea0003800000 */
.L_x_497:
        /* <DEDUP_REMOVED lines=11> */
.L_x_500:
[----:B------:R-:W-:Y:S05]  /*12ca0*/  BSYNC B1 ;  /* 0x0000000000017941 */ /* 0x000fea0003800000 */
.L_x_499:
        /* <DEDUP_REMOVED lines=11> */
.L_x_502:
[----:B------:R-:W-:Y:S05]  /*12d60*/  BSYNC B1 ;  /* 0x0000000000017941 */ /* 0x000fea0003800000 */
.L_x_501:
        /* <DEDUP_REMOVED lines=11> */
.L_x_504:
[----:B------:R-:W-:Y:S05]  /*12e20*/  BSYNC B1 ;  /* 0x0000000000017941 */ /* 0x000fea0003800000 */
.L_x_503:
        /* <DEDUP_REMOVED lines=11> */
.L_x_506:
[----:B------:R-:W-:Y:S05]  /*12ee0*/  BSYNC B1 ;  /* 0x0000000000017941 */ /* 0x000fea0003800000 */
.L_x_505:
        /* <DEDUP_REMOVED lines=11> */
.L_x_508:
[----:B------:R-:W-:Y:S05]  /*12fa0*/  BSYNC B1 ;  /* 0x0000000000017941 */ /* 0x000fea0003800000 */
.L_x_507:
[----:B------:R-:W-:Y:S05]  /*12fb0*/  @!P0 BRA `(.L_x_509) ;  /* 0x0000004400108947 */ /* 0x000fea0003800000 */
[----:B-----5:R-:W-:Y:S01]  /*12fc0*/  HADD2.F32 R17, -RZ, R17.H0_H0 ;  /* 0x20000011ff117230 */ /* 0x020fe20000004100 */
[----:B------:R-:W-:-:S04]  /*12fd0*/  ULDC.64 UR4, c[0x0][0x208] ;  /* 0x0000820000047ab9 */ /* 0x000fc80000000a00 */
[----:B------:R-:W-:-:S04]  /*12fe0*/  FMUL R0, R17, R16 ;  /* 0x0000001011007220 */ /* 0x000fc80000400000 */
[----:B------:R-:W-:-:S05]  /*12ff0*/  FFMA R0, R31, R2, R0 ;  /* 0x000000021f007223 */ /* 0x000fca0000000000 */
[----:B------:R-:W-:-:S05]  /*13000*/  F2FP.F16.F32.PACK_AB R0, RZ, R0 ;  /* 0x00000000ff00723e */ /* 0x000fca00000000ff */
[----:B------:R0:W-:Y:S01]  /*13010*/  STG.E.U16 desc[UR4][R14.64+0x1d2], R0 ;  /* 0x0001d2000e007986 */ /* 0x0001e2000c101504 */
[----:B------:R-:W-:Y:S05]  /*13020*/  BRA `(.L_x_509) ;  /* 0x0000004000f47947 */ /* 0x000fea0003800000 */
.L_x_34:
[----:B------:R-:W2:Y:S01]  /*13030*/  LDL.LU R9, [R1+0x84] ;  /* 0x0000840001097983 */ /* 0x000ea20000300800 */
[----:B------:R-:W-:-:S03]  /*13040*/  ULDC.64 UR4, c[0x0][0x5c0] ;  /* 0x0001700000047ab9 */ /* 0x000fc60000000a00 */
[----:B------:R-:W3:Y:S04]  /*13050*/  LDL.LU R15, [R1+0x88] ;  /* 0x00008800010f7983 */ /* 0x000ee80000300800 */
[----:B------:R-:W4:Y:S04]  /*13060*/  LDL.LU R14, [R1+0x8c] ;  /* 0x00008c00010e7983 */ /* 0x000f280000300800 */
[----:B------:R-:W5:Y:S04]  /*13070*/  LDL.LU R8, [R1+0x80] ;  /* 0x0000800001087983 */ /* 0x000f680000300800 */
[----:B------:R-:W5:Y:S04]  /*13080*/  LDL.LU R13, [R1+0x90] ;  /* 0x00009000010d7983 */ /* 0x000f680000300800 */
[----:B------:R-:W5:Y:S04]  /*13090*/  LDL.LU R12, [R1+0x94] ;  /* 0x00009400010c7983 */ /* 0x000f680000300800 */
[----:B------:R-:W5:Y:S04]  /*130a0*/  LDL.LU R21, [R1+0x98] ;  /* 0x0000980001157983 */ /* 0x000f680000300800 */
[----:B------:R-:W5:Y:S01]  /*130b0*/  LDL.LU R20, [R1+0x9c] ;  /* 0x00009c0001147983 */ /* 0x000f620000300800 */
[----:B------:R-:W-:Y:S01]  /*130c0*/  LEA R4, P2, R18, UR4, 0x1 ;  /* 0x0000000412047c11 */ /* 0x000fe2000f8408ff */
[----:B------:R-:W-:-:S03]  /*130d0*/  ULDC.64 UR6, c[0x0][0x208] ;  /* 0x0000820000067ab9 */ /* 0x000fc60000000a00 */
[----:B------:R-:W-:Y:S02]  /*130e0*/  LEA.HI.X R5, R18, UR5, R22, 0x1, P2 ;  /* 0x0000000512057c11 */ /* 0x000fe400090f0c16 */
[----:B------:R-:W5:Y:S01]  /*130f0*/  LDL.LU R18, [R1+0x60] ;  /* 0x0000600001127983 */ /* 0x000f620000300800 */
[----:B------:R-:W-:-:S03]  /*13100*/  ISETP.GT.AND P2, PT, R3, 0x1, PT ;  /* 0x000000010300780c */ /* 0x000fc60003f44270 */
[----:B------:R-:W5:Y:S01]  /*13110*/  LDL.LU R22, [R1+0x64] ;  /* 0x0000640001167983 */ /* 0x000f620000300800 */
[----:B------:R-:W-:-:S03]  /*13120*/  ISETP.GT.AND P3, PT, R0, RZ, P2 ;  /* 0x000000ff0000720c */ /* 0x000fc60001764270 */
[----:B------:R-:W5:Y:S04]  /*13130*/  LDL.LU R227, [R1+0x68] ;  /* 0x0000680001e37983 */ /* 0x000f680000300800 */
[----:B------:R-:W5:Y:S04]  /*13140*/  LDL.LU R226, [R1+0x6c] ;  /* 0x00006c0001e27983 */ /* 0x000f680000300800 */
[----:B------:R-:W5:Y:S04]  /*13150*/  LDL.LU R225, [R1+0x70] ;  /* 0x0000700001e17983 */ /* 0x000f680000300800 */
[----:B------:R-:W5:Y:S04]  /*13160*/  LDL.LU R224, [R1+0x74] ;  /* 0x0000740001e07983 */ /* 0x000f680000300800 */
[----:B------:R-:W5:Y:S01]  /*13170*/  LDL.LU R23, [R1+0x78] ;  /* 0x0000780001177983 */ /* 0x000f620000300800 */
[----:B------:R-:W-:-:S02]  /*13180*/  IMAD.SHL.U32 R19, R6, 0x10, RZ ;  /* 0x0000001006137824 */ /* 0x000fc400078e00ff */
[-C--:B--2---:R-:W-:Y:S01]  /*13190*/  FMUL R9, R9, R2.reuse ;  /* 0x0000000209097220 */ /* 0x084fe20000400000 */
[----:B---3--:R-:W-:-:S04]  /*131a0*/  FMUL R15, R15, R2 ;  /* 0x000000020f0f7220 */ /* 0x008fc80000400000 */
[----:B------:R-:W-:Y:S01]  /*131b0*/  F2FP.F16.F32.PACK_AB R9, RZ, R9 ;  /* 0x00000009ff09723e */ /* 0x000fe200000000ff */
[----:B----4-:R-:W-:-:S03]  /*131c0*/  FMUL R14, R14, R2 ;  /* 0x000000020e0e7220 */ /* 0x010fc60000400000 */
[----:B------:R-:W-:Y:S02]  /*131d0*/  PRMT R10, R9, 0x7610, R10 ;  /* 0x00007610090a7816 */ /* 0x000fe4000000000a */
[----:B------:R-:W-:Y:S01]  /*131e0*/  F2FP.F16.F32.PACK_AB R15, RZ, R15 ;  /* 0x0000000fff0f723e */ /* 0x000fe200000000ff */
[----:B-----5:R-:W-:Y:S01]  /*131f0*/  FMUL R8, R8, R2 ;  /* 0x0000000208087220 */ /* 0x020fe20000400000 */
[----:B------:R-:W-:Y:S01]  /*13200*/  F2FP.F16.F32.PACK_AB R14, RZ, R14 ;  /* 0x0000000eff0e723e */ /* 0x000fe200000000ff */
[----:B------:R-:W-:-:S03]  /*13210*/  FMUL R13, R13, R2 ;  /* 0x000000020d0d7220 */ /* 0x000fc60000400000 */
[----:B------:R-:W-:Y:S01]  /*13220*/  F2FP.F16.F32.PACK_AB R8, RZ, R8 ;  /* 0x00000008ff08723e */ /* 0x000fe200000000ff */
[----:B------:R-:W-:-:S03]  /*13230*/  FMUL R12, R12, R2 ;  /* 0x000000020c0c7220 */ /* 0x000fc60000400000 */
[----:B------:R-:W-:Y:S01]  /*13240*/  PRMT R11, R8, 0x7610, R11 ;  /* 0x00007610080b7816 */ /* 0x000fe2000000000b */
[-C--:B------:R-:W-:Y:S01]  /*13250*/  FMUL R9, R21, R2.reuse ;  /* 0x0000000215097220 */ /* 0x080fe20000400000 */
[----:B------:R0:W-:Y:S01]  /*13260*/  @P3 STG.E.U16 desc[UR6][R4.64+0x2], R10 ;  /* 0x0000020a04003986 */ /* 0x0001e2000c101506 */
[----:B------:R-:W-:Y:S01]  /*13270*/  F2FP.F16.F32.PACK_AB R13, RZ, R13 ;  /* 0x0000000dff0d723e */ /* 0x000fe200000000ff */
[----:B------:R-:W-:Y:S02]  /*13280*/  FMUL R8, R20, R2 ;  /* 0x0000000214087220 */ /* 0x000fe40000400000 */
[----:B------:R-:W2:Y:S01]  /*13290*/  LDL.LU R21, [R1+0x7c] ;  /* 0x00007c0001157983 */ /* 0x000ea20000300800 */
[----:B------:R-:W-:Y:S02]  /*132a0*/  SHF.L.U64.HI R20, R6, 0x4, R7 ;  /* 0x0000000406147819 */ /* 0x000fe40000010207 */
[----:B------:R-:W-:Y:S01]  /*132b0*/  F2FP.F16.F32.PACK_AB R12, RZ, R12 ;  /* 0x0000000cff0c723e */ /* 0x000fe200000000ff */
[----:B------:R1:W-:Y:S01]  /*132c0*/  @P1 STG.E.U16 desc[UR6][R4.64], R11 ;  /* 0x0000000b04001986 */ /* 0x0003e2000c101506 */
[----:B------:R-:W-:-:S02]  /*132d0*/  ISETP.GT.AND P3, PT, R0, 0x8, P0 ;  /* 0x000000080000780c */ /* 0x000fc40000764270 */
[----:B0-----:R-:W-:-:S05]  /*132e0*/  IADD3 R10, P1, R19, R4, RZ ;  /* 0x00000004130a7210 */ /* 0x001fca0007f3e0ff */
[----:B-1----:R-:W-:Y:S01]  /*132f0*/  IMAD.X R11, R20, 0x1, R5, P1 ;  /* 0x00000001140b7824 */ /* 0x002fe200008e0605 */
[----:B------:R-:W-:-:S05]  /*13300*/  ISETP.GT.AND P1, PT, R0, 0x8, P2 ;  /* 0x000000080000780c */ /* 0x000fca0001724270 */
[----:B------:R-:W-:Y:S01]  /*13310*/  @P3 STG.E.U16 desc[UR6][R10.64], R15 ;  /* 0x0000000f0a003986 */ /* 0x000fe2000c101506 */
[----:B------:R-:W-:-:S07]  /*13320*/  ISETP.GT.AND P3, PT, R3, 0x8, PT ;  /* 0x000000080300780c */ /* 0x000fce0003f64270 */
[----:B------:R-:W-:Y:S01]  /*13330*/  @P1 STG.E.U16 desc[UR6][R10.64+0x2], R14 ;  /* 0x0000020e0a001986 */ /* 0x000fe2000c101506 */
[----:B------:R-:W-:-:S13]  /*13340*/  ISETP.GT.AND P1, PT, R0, RZ, P3 ;  /* 0x000000ff0000720c */ /* 0x000fda0001f24270 */
[----:B------:R-:W-:Y:S01]  /*13350*/  @P1 STG.E.U16 desc[UR6][R4.64+0x10], R13 ;  /* 0x0000100d04001986 */ /* 0x000fe2000c101506 */
[----:B------:R-:W-:-:S04]  /*13360*/  ISETP.GT.AND P1, PT, R3, 0x9, PT ;  /* 0x000000090300780c */ /* 0x000fc80003f24270 */
[C---:B------:R-:W-:Y:S02]  /*13370*/  ISETP.GT.AND P4, PT, R0.reuse, RZ, P1 ;  /* 0x000000ff0000720c */ /* 0x040fe40000f84270 */
[----:B------:R-:W-:Y:S02]  /*13380*/  ISETP.GT.AND P5, PT, R0, 0x8, P1 ;  /* 0x000000080000780c */ /* 0x000fe40000fa4270 */
[----:B------:R-:W-:-:S09]  /*13390*/  F2FP.F16.F32.PACK_AB R9, RZ, R9 ;  /* 0x00000009ff09723e */ /* 0x000fd200000000ff */
[----:B------:R0:W-:Y:S01]  /*133a0*/  @P4 STG.E.U16 desc[UR6][R4.64+0x12], R12 ;  /* 0x0000120c04004986 */ /* 0x0001e2000c101506 */
[----:B------:R-:W-:Y:S02]  /*133b0*/  ISETP.GT.AND P4, PT, R0, 0x8, P3 ;  /* 0x000000080000780c */ /* 0x000fe40001f84270 */
[----:B------:R-:W-:-:S05]  /*133c0*/  F2FP.F16.F32.PACK_AB R8, RZ, R8 ;  /* 0x00000008ff08723e */ /* 0x000fca00000000ff */
[----:B------:R-:W-:Y:S06]  /*133d0*/  @P5 STG.E.U16 desc[UR6][R10.64+0x12], R8 ;  /* 0x000012080a005986 */ /* 0x000fec000c101506 */
[----:B------:R1:W-:Y:S01]  /*133e0*/  @P4 STG.E.U16 desc[UR6][R10.64+0x10], R9 ;  /* 0x000010090a004986 */ /* 0x0003e2000c101506 */
[----:B------:R-:W-:Y:S01]  /*133f0*/  ISETP.GT.AND P4, PT, R0, 0x80, P0 ;  /* 0x000000800000780c */ /* 0x000fe20000784270 */
[----:B0-----:R-:W-:Y:S01]  /*13400*/  FMUL R12, R18, R2 ;  /* 0x00000002120c7220 */ /* 0x001fe20000400000 */
[----:B------:R-:W-:-:S04]  /*13410*/  IMAD R18, R7, 0xf0, RZ ;  /* 0x000000f007127824 */ /* 0x000fc800078e02ff */
[----:B------:R-:W-:Y:S01]  /*13420*/  F2FP.F16.F32.PACK_AB R12, RZ, R12 ;  /* 0x0000000cff0c723e */ /* 0x000fe200000000ff */
[----:B-1----:R-:W-:-:S04]  /*13430*/  IMAD.WIDE.U32 R8, R6, 0xf0, R10 ;  /* 0x000000f006087825 */ /* 0x002fc800078e000a */
[----:B------:R-:W-:Y:S02]  /*13440*/  IMAD.IADD R9, R18, 0x1, R9 ;  /* 0x0000000112097824 */ /* 0x000fe400078e0209 */
[----:B------:R-:W-:-:S03]  /*13450*/  FMUL R7, R22, R2 ;  /* 0x0000000216077220 */ /* 0x000fc60000400000 */
[----:B------:R0:W-:Y:S01]  /*13460*/  @P4 STG.E.U16 desc[UR6][R8.64], R12 ;  /* 0x0000000c08004986 */ /* 0x0001e2000c101506 */
[C---:B------:R-:W-:Y:S02]  /*13470*/  ISETP.GT.AND P4, PT, R0.reuse, 0x80, P2 ;  /* 0x000000800000780c */ /* 0x040fe40001784270 */
[----:B------:R-:W-:Y:S02]  /*13480*/  F2FP.F16.F32.PACK_AB R7, RZ, R7 ;  /* 0x00000007ff07723e */ /* 0x000fe400000000ff */
[----:B------:R-:W-:-:S09]  /*13490*/  ISETP.GT.AND P0, PT, R0, 0x88, P0 ;  /* 0x000000880000780c */ /* 0x000fd20000704270 */
[----:B------:R1:W-:Y:S01]  /*134a0*/  @P4 STG.E.U16 desc[UR6][R8.64+0x2], R7 ;  /* 0x0000020708004986 */ /* 0x0003e2000c101506 */
[----:B0-----:R-:W-:Y:S01]  /*134b0*/  IADD3 R12, P4, R19, R8, RZ ;  /* 0x00000008130c7210 */ /* 0x001fe20007f9e0ff */
[----:B-1----:R-:W-:-:S04]  /*134c0*/  FMUL R7, R227, R2 ;  /* 0x00000002e3077220 */ /* 0x002fc80000400000 */
[----:B------:R-:W-:Y:S01]  /*134d0*/  IMAD.X R13, R20, 0x1, R9, P4 ;  /* 0x00000001140d7824 */ /* 0x000fe200020e0609 */
[----:B------:R-:W-:-:S04]  /*134e0*/  F2FP.F16.F32.PACK_AB R7, RZ, R7 ;  /* 0x00000007ff07723e */ /* 0x000fc800000000ff */
[----:B------:R-:W-:Y:S02]  /*134f0*/  PRMT R17, R7, 0x7610, R17 ;  /* 0x0000761007117816 */ /* 0x000fe40000000011 */
[----:B------:R-:W-:-:S03]  /*13500*/  ISETP.GT.AND P2, PT, R0, 0x88, P2 ;  /* 0x000000880000780c */ /* 0x000fc60001744270 */
[----:B------:R-:W-:Y:S01]  /*13510*/  @P0 STG.E.U16 desc[UR6][R12.64], R17 ;  /* 0x000000110c000986 */ /* 0x000fe2000c101506 */
[----:B------:R-:W-:Y:S01]  /*13520*/  ISETP.GT.AND P0, PT, R0, 0x80, P3 ;  /* 0x000000800000780c */ /* 0x000fe20001f04270 */
[-C--:B------:R-:W-:Y:S01]  /*13530*/  FMUL R14, R226, R2.reuse ;  /* 0x00000002e20e7220 */ /* 0x080fe20000400000 */
[----:B------:R-:W-:-:S04]  /*13540*/  FMUL R15, R225, R2 ;  /* 0x00000002e10f7220 */ /* 0x000fc80000400000 */
[----:B------:R-:W-:Y:S02]  /*13550*/  F2FP.F16.F32.PACK_AB R14, RZ, R14 ;  /* 0x0000000eff0e723e */ /* 0x000fe400000000ff */
[----:B------:R-:W-:-:S03]  /*13560*/  F2FP.F16.F32.PACK_AB R7, RZ, R15 ;  /* 0x0000000fff07723e */ /* 0x000fc600000000ff */
[----:B------:R0:W-:Y:S04]  /*13570*/  @P2 STG.E.U16 desc[UR6][R12.64+0x2], R14 ;  /* 0x0000020e0c002986 */ /* 0x0001e8000c101506 */
[----:B------:R1:W-:Y:S01]  /*13580*/  @P0 STG.E.U16 desc[UR6][R8.64+0x10], R7 ;  /* 0x0000100708000986 */ /* 0x0003e2000c101506 */
[C---:B------:R-:W-:Y:S02]  /*13590*/  ISETP.GT.AND P0, PT, R0.reuse, 0x80, P1 ;  /* 0x000000800000780c */ /* 0x040fe40000f04270 */
[----:B------:R-:W-:Y:S01]  /*135a0*/  ISETP.GT.AND P3, PT, R0, 0x88, P3 ;  /* 0x000000880000780c */ /* 0x000fe20001f64270 */
[----:B0-----:R-:W3:Y:S01]  /*135b0*/  LDL.LU R14, [R1+0x50] ;  /* 0x00005000010e7983 */ /* 0x001ee20000300800 */
[----:B-1----:R-:W-:-:S05]  /*135c0*/  FMUL R7, R224, R2 ;  /* 0x00000002e0077220 */ /* 0x002fca0000400000 */
[----:B------:R-:W-:-:S05]  /*135d0*/  F2FP.F16.F32.PACK_AB R7, RZ, R7 ;  /* 0x00000007ff07723e */ /* 0x000fca00000000ff */
[----:B------:R0:W-:Y:S01]  /*135e0*/  @P0 STG.E.U16 desc[UR6][R8.64+0x12], R7 ;  /* 0x0000120708000986 */ /* 0x0001e2000c101506 */
[----:B------:R-:W-:Y:S01]  /*135f0*/  ISETP.GT.AND P1, PT, R0, 0x88, P1 ;  /* 0x000000880000780c */ /* 0x000fe20000f24270 */
[----:B0-----:R-:W-:Y:S01]  /*13600*/  FMUL R7, R23, R2 ;  /* 0x0000000217077220 */ /* 0x001fe20000400000 */
[----:B------:R-:W-:Y:S02]  /*13610*/  @P3 IMAD.MOV.U32 R8, RZ, RZ, R12 ;  /* 0x000000ffff083224 */ /* 0x000fe400078e000c */
[----:B------:R-:W-:Y:S02]  /*13620*/  @P3 IMAD.MOV.U32 R9, RZ, RZ, R13 ;  /* 0x000000ffff093224 */ /* 0x000fe400078e000d */
[----:B------:R-:W-:-:S05]  /*13630*/  F2FP.F16.F32.PACK_AB R7, RZ, R7 ;  /* 0x00000007ff07723e */ /* 0x000fca00000000ff */
[----:B------:R0:W-:Y:S04]  /*13640*/  @P3 STG.E.U16 desc[UR6][R8.64+0x10], R7 ;  /* 0x0000100708003986 */ /* 0x0001e8000c101506 */
[----:B0-----:R-:W4:Y:S04]  /*13650*/  LDL.LU R8, [R1+0x40] ;  /* 0x0000400001087983 */ /* 0x001f280000300800 */
[----:B------:R-:W5:Y:S04]  /*13660*/  LDL.LU R9, [R1+0x48] ;  /* 0x0000480001097983 */ /* 0x000f680000300800 */
[----:B------:R-:W3:Y:S04]  /*13670*/  LDL.LU R22, [R1+0x54] ;  /* 0x0000540001167983 */ /* 0x000ee80000300800 */
[----:B------:R-:W3:Y:S01]  /*13680*/  LDL.LU R23, [R1+0x58] ;  /* 0x0000580001177983 */ /* 0x000ee20000300800 */
[----:B--2---:R-:W-:-:S03]  /*13690*/  FMUL R7, R21, R2 ;  /* 0x0000000215077220 */ /* 0x004fc60000400000 */
[----:B------:R-:W2:Y:S02]  /*136a0*/  LDL.LU R21, [R1+0x5c] ;  /* 0x00005c0001157983 */ /* 0x000ea40000300800 */
[----:B------:R-:W-:Y:S02]  /*136b0*/  F2FP.F16.F32.PACK_AB R7, RZ, R7 ;  /* 0x00000007ff07723e */ /* 0x000fe400000000ff */
[----:B------:R-:W2:Y:S04]  /*136c0*/  LDL.LU R17, [R1+0x20] ;  /* 0x0000200001117983 */ /* 0x000ea80000300800 */
[----:B------:R-:W2:Y:S04]  /*136d0*/  LDL.LU R15, [R1+0x24] ;  /* 0x00002400010f7983 */ /* 0x000ea80000300800 */
[----:B------:R-:W2:Y:S04]  /*136e0*/  LDL.LU R227, [R1+0x28] ;  /* 0x0000280001e37983 */ /* 0x000ea80000300800 */
[----:B------:R-:W2:Y:S04]  /*136f0*/  LDL.LU R226, [R1+0x2c] ;  /* 0x00002c0001e27983 */ /* 0x000ea80000300800 */
[----:B------:R-:W2:Y:S04]  /*13700*/  LDL.LU R225, [R1+0x30] ;  /* 0x0000300001e17983 */ /* 0x000ea80000300800 */
[----:B------:R-:W2:Y:S04]  /*13710*/  LDL.LU R224, [R1+0x34] ;  /* 0x0000340001e07983 */ /* 0x000ea80000300800 */
[----:B------:R0:W-:Y:S04]  /*13720*/  @P1 STG.E.U16 desc[UR6][R12.64+0x12], R7 ;  /* 0x000012070c001986 */ /* 0x0001e8000c101506 */
[----:B0-----:R-:W3:Y:S04]  /*13730*/  LDL.LU R12, [R1+0x44] ;  /* 0x00004400010c7983 */ /* 0x001ee80000300800 */
[----:B------:R-:W2:Y:S01]  /*13740*/  LDL.LU R13, [R1+0x4c] ;  /* 0x00004c00010d7983 */ /* 0x000ea20000300800 */
[----:B------:R-:W-:-:S02]  /*13750*/  ISETP.GT.AND P3, PT, R3, 0x10, PT ;  /* 0x000000100300780c */ /* 0x000fc40003f64270 */
[----:B------:R-:W-:Y:S02]  /*13760*/  ISETP.GT.AND P2, PT, R3, 0x11, PT ;  /* 0x000000110300780c */ /* 0x000fe40003f44270 */
[C---:B------:R-:W-:Y:S02]  /*13770*/  ISETP.GT.AND P0, PT, R0.reuse, RZ, P3 ;  /* 0x000000ff0000720c */ /* 0x040fe40001f04270 */
[C---:B------:R-:W-:Y:S02]  /*13780*/  ISETP.GT.AND P1, PT, R0.reuse, RZ, P2 ;  /* 0x000000ff0000720c */ /* 0x040fe40001724270 */
[----:B------:R-:W-:Y:S01]  /*13790*/  ISETP.GT.AND P4, PT, R0, 0x8, P2 ;  /* 0x000000080000780c */ /* 0x000fe20001784270 */
[----:B----4-:R-:W-:-:S05]  /*137a0*/  FMUL R8, R8, R2 ;  /* 0x0000000208087220 */ /* 0x010fca0000400000 */
[----:B------:R-:W-:-:S05]  /*137b0*/  F2FP.F16.F32.PACK_AB R8, RZ, R8 ;  /* 0x00000008ff08723e */ /* 0x000fca00000000ff */
[----:B------:R2:W-:Y:S01]  /*137c0*/  @P0 STG.E.U16 desc[UR6][R4.64+0x20], R8 ;  /* 0x0000200804000986 */ /* 0x0005e2000c101506 */
[----:B------:R-:W-:Y:S01]  /*137d0*/  ISETP.GT.AND P0, PT, R3, 0x18, PT ;  /* 0x000000180300780c */ /* 0x000fe20003f04270 */
[----:B-----5:R-:W-:-:S03]  /*137e0*/  FMUL R9, R9, R2 ;  /* 0x0000000209097220 */ /* 0x020fc60000400000 */
[----:B------:R-:W-:Y:S02]  /*137f0*/  ISETP.GT.AND P5, PT, R0, RZ, P0 ;  /* 0x000000ff0000720c */ /* 0x000fe400007a4270 */
[----:B------:R-:W-:Y:S01]  /*13800*/  F2FP.F16.F32.PACK_AB R9, RZ, R9 ;  /* 0x00000009ff09723e */ /* 0x000fe200000000ff */
[----:B---3--:R-:W-:-:S05]  /*13810*/  FMUL R7, R12, R2 ;  /* 0x000000020c077220 */ /* 0x008fca0000400000 */
[----:B------:R-:W-:Y:S01]  /*13820*/  F2FP.F16.F32.PACK_AB R7, RZ, R7 ;  /* 0x00000007ff07723e */ /* 0x000fe200000000ff */
[----:B--2---:R-:W-:-:S04]  /*13830*/  FMUL R8, R13, R2 ;  /* 0x000000020d087220 */ /* 0x004fc80000400000 */
[----:B------:R0:W-:Y:S01]  /*13840*/  @P1 STG.E.U16 desc[UR6][R4.64+0x22], R7 ;  /* 0x0000220704001986 */ /* 0x0001e2000c101506 */
[----:B------:R-:W-:Y:S02]  /*13850*/  ISETP.GT.AND P1, PT, R0, 0x8, P3 ;  /* 0x000000080000780c */ /* 0x000fe40001f24270 */
[----:B------:R-:W-:-:S05]  /*13860*/  F2FP.F16.F32.PACK_AB R8, RZ, R8 ;  /* 0x00000008ff08723e */ /* 0x000fca00000000ff */
[----:B------:R1:W-:Y:S01]  /*13870*/  @P4 STG.E.U16 desc[UR6][R10.64+0x22], R8 ;  /* 0x000022080a004986 */ /* 0x0003e2000c101506 */
[----:B0-----:R-:W-:-:S05]  /*13880*/  FMUL R7, R14, R2 ;  /* 0x000000020e077220 */ /* 0x001fca0000400000 */
[----:B------:R-:W-:Y:S01]  /*13890*/  F2FP.F16.F32.PACK_AB R7, RZ, R7 ;  /* 0x00000007ff07723e */ /* 0x000fe200000000ff */
[----:B-1----:R-:W-:Y:S01]  /*138a0*/  FMUL R8, R22, R2 ;  /* 0x0000000216087220 */ /* 0x002fe20000400000 */
[----:B------:R0:W-:Y:S04]  /*138b0*/  @P1 STG.E.U16 desc[UR6][R10.64+0x20], R9 ;  /* 0x000020090a001986 */ /* 0x0001e8000c101506 */
[----:B------:R1:W-:Y:S01]  /*138c0*/  @P5 STG.E.U16 desc[UR6][R4.64+0x30], R7 ;  /* 0x0000300704005986 */ /* 0x0003e2000c101506 */
[----:B------:R-:W-:-:S04]  /*138d0*/  F2FP.F16.F32.PACK_AB R8, RZ, R8 ;  /* 0x00000008ff08723e */ /* 0x000fc800000000ff */
[----:B0-----:R-:W-:Y:S01]  /*138e0*/  PRMT R9, R8, 0x7610, R9 ;  /* 0x0000761008097816 */ /* 0x001fe20000000009 */
[-C--:B-1----:R-:W-:Y:S02]  /*138f0*/  FMUL R7, R23, R2.reuse ;  /* 0x0000000217077220 */ /* 0x082fe40000400000 */
[----:B------:R-:W2:Y:S01]  /*13900*/  LDL.LU R23, [R1+0x38] ;  /* 0x0000380001177983 */ /* 0x000ea20000300800 */
[----:B------:R-:W-:-:S03]  /*13910*/  FMUL R8, R21, R2 ;  /* 0x0000000215087220 */ /* 0x000fc60000400000 */
[----:B------:R-:W3:Y:S01]  /*13920*/  LDL.LU R21, [R1+0x3c] ;  /* 0x00003c0001157983 */ /* 0x000ee20000300800 */
[----:B------:R-:W-:Y:S02]  /*13930*/  ISETP.GT.AND P1, PT, R3, 0x19, PT ;  /* 0x000000190300780c */ /* 0x000fe40003f24270 */
[C---:B------:R-:W-:Y:S01]  /*13940*/  ISETP.GT.AND P4, PT, R0.reuse, 0x8, P0 ;  /* 0x000000080000780c */ /* 0x040fe20000784270 */
[----:B------:R-:W4:Y:S01]  /*13950*/  LDL.LU R22, [R1+0x4] ;  /* 0x0000040001167983 */ /* 0x000f220000300800 */
[----:B------:R-:W-:Y:S02]  /*13960*/  ISETP.GT.AND P5, PT, R0, RZ, P1 ;  /* 0x000000ff0000720c */ /* 0x000fe40000fa4270 */
[----:B------:R-:W-:Y:S02]  /*13970*/  F2FP.F16.F32.PACK_AB R7, RZ, R7 ;  /* 0x00000007ff07723e */ /* 0x000fe400000000ff */
[----:B------:R-:W-:-:S09]  /*13980*/  F2FP.F16.F32.PACK_AB R8, RZ, R8 ;  /* 0x00000008ff08723e */ /* 0x000fd200000000ff */
[----:B------:R0:W-:Y:S01]  /*13990*/  @P5 STG.E.U16 desc[UR6][R4.64+0x32], R9 ;  /* 0x0000320904005986 */ /* 0x0001e2000c101506 */
[----:B------:R-:W-:-:S03]  /*139a0*/  ISETP.GT.AND P5, PT, R0, 0x8, P1 ;  /* 0x000000080000780c */ /* 0x000fc60000fa4270 */
[----:B------:R1:W-:Y:S01]  /*139b0*/  @P4 STG.E.U16 desc[UR6][R10.64+0x30], R7 ;  /* 0x000030070a004986 */ /* 0x0003e2000c101506 */
[----:B------:R-:W-:Y:S01]  /*139c0*/  ISETP.GT.AND P4, PT, R0, 0x80, P3 ;  /* 0x000000800000780c */ /* 0x000fe20001f84270 */
[----:B0-----:R-:W-:Y:S01]  /*139d0*/  FMUL R9, R17, R2 ;  /* 0x0000000211097220 */ /* 0x001fe20000400000 */
[----:B-1----:R-:W-:-:S04]  /*139e0*/  IMAD.WIDE.U32 R6, R6, 0xf0, R10 ;  /* 0x000000f006067825 */ /* 0x002fc800078e000a */
[----:B------:R-:W-:-:S03]  /*139f0*/  F2FP.F16.F32.PACK_AB R9, RZ, R9 ;  /* 0x00000009ff09723e */ /* 0x000fc600000000ff */
[----:B------:R0:W-:Y:S01]  /*13a00*/  @P5 STG.E.U16 desc[UR6][R10.64+0x32], R8 ;  /* 0x000032080a005986 */ /* 0x0001e2000c101506 */
[----:B------:R-:W-:Y:S02]  /*13a10*/  IMAD.IADD R7, R18, 0x1, R7 ;  /* 0x0000000112077824 */ /* 0x000fe400078e0207 */
[-C--:B------:R-:W-:Y:S01]  /*13a20*/  FMUL R12, R227, R2.reuse ;  /* 0x00000002e30c7220 */ /* 0x080fe20000400000 */
[----:B------:R-:W-:Y:S02]  /*13a30*/  FMUL R14, R226, R2 ;  /* 0x00000002e20e7220 */ /* 0x000fe40000400000 */
[----:B------:R1:W-:Y:S01]  /*13a40*/  @P4 STG.E.U16 desc[UR6][R6.64+0x20], R9 ;  /* 0x0000200906004986 */ /* 0x0003e2000c101506 */
[----:B0-----:R-:W-:-:S05]  /*13a50*/  IADD3 R8, P5, R19, R6, RZ ;  /* 0x0000000613087210 */ /* 0x001fca0007fbe0ff */
[----:B-1----:R-:W-:Y:S02]  /*13a60*/  IMAD.X R9, R20, 0x1, R7, P5 ;  /* 0x0000000114097824 */ /* 0x002fe400028e0607 */
[----:B------:R-:W5:Y:S04]  /*13a70*/  LDL.LU R20, [R1] ;  /* 0x0000000001147983 */ /* 0x000f680000300800 */
[----:B------:R-:W4:Y:S04]  /*13a80*/  LDL.LU R227, [R1+0x8] ;  /* 0x0000080001e37983 */ /* 0x000f280000300800 */
[----:B------:R-:W4:Y:S01]  /*13a90*/  LDL.LU R226, [R1+0xc] ;  /* 0x00000c0001e27983 */ /* 0x000f220000300800 */
[-C--:B------:R-:W-:Y:S01]  /*13aa0*/  FMUL R13, R15, R2.reuse ;  /* 0x000000020f0d7220 */ /* 0x080fe20000400000 */
[----:B------:R-:W-:-:S02]  /*13ab0*/  FMUL R15, R225, R2 ;  /* 0x00000002e10f7220 */ /* 0x000fc40000400000 */
[----:B------:R-:W4:Y:S01]  /*13ac0*/  LDL.LU R225, [R1+0x10] ;  /* 0x0000100001e17983 */ /* 0x000f220000300800 */
[----:B------:R-:W-:-:S03]  /*13ad0*/  FMUL R18, R224, R2 ;  /* 0x00000002e0127220 */ /* 0x000fc60000400000 */
[----:B------:R-:W4:Y:S01]  /*13ae0*/  LDL.LU R224, [R1+0x14] ;  /* 0x0000140001e07983 */ /* 0x000f220000300800 */
[----:B------:R-:W-:-:S04]  /*13af0*/  F2FP.F16.F32.PACK_AB R13, RZ, R13 ;  /* 0x0000000dff0d723e */ /* 0x000fc800000000ff */
[----:B------:R-:W-:Y:S01]  /*13b00*/  PRMT R19, R13, 0x7610, R19 ;  /* 0x000076100d137816 */ /* 0x000fe20000000013 */
[-C--:B--2---:R-:W-:Y:S02]  /*13b10*/  FMUL R13, R23, R2.reuse ;  /* 0x00000002170d7220 */ /* 0x084fe40000400000 */
[----:B------:R-:W2:Y:S01]  /*13b20*/  LDL.LU R23, [R1+0x18] ;  /* 0x0000180001177983 */ /* 0x000ea20000300800 */
[----:B---3--:R-:W-:-:S03]  /*13b30*/  FMUL R17, R21, R2 ;  /* 0x0000000215117220 */ /* 0x008fc60000400000 */
[----:B------:R-:W3:Y:S01]  /*13b40*/  LDL.LU R21, [R1+0x1c] ;  /* 0x00001c0001157983 */ /* 0x000ee20000300800 */
[C---:B------:R-:W-:Y:S02]  /*13b50*/  ISETP.GT.AND P4, PT, R0.reuse, 0x80, P2 ;  /* 0x000000800000780c */ /* 0x040fe40001784270 */
[C---:B------:R-:W-:Y:S02]  /*13b60*/  ISETP.GT.AND P3, PT, R0.reuse, 0x88, P3 ;  /* 0x000000880000780c */ /* 0x040fe40001f64270 */
[----:B------:R-:W-:Y:S02]  /*13b70*/  F2FP.F16.F32.PACK_AB R12, RZ, R12 ;  /* 0x0000000cff0c723e */ /* 0x000fe400000000ff */
[----:B------:R-:W-:Y:S02]  /*13b80*/  ISETP.GT.AND P2, PT, R0, 0x88, P2 ;  /* 0x000000880000780c */ /* 0x000fe40001744270 */
[----:B------:R-:W-:-:S05]  /*13b90*/  F2FP.F16.F32.PACK_AB R14, RZ, R14 ;  /* 0x0000000eff0e723e */ /* 0x000fca00000000ff */
[----:B------:R-:W-:Y:S04]  /*13ba0*/  @P4 STG.E.U16 desc[UR6][R6.64+0x22], R19 ;  /* 0x0000221306004986 */ /* 0x000fe8000c101506 */
[----:B------:R0:W-:Y:S01]  /*13bb0*/  @P3 STG.E.U16 desc[UR6][R8.64+0x20], R12 ;  /* 0x0000200c08003986 */ /* 0x0001e2000c101506 */
[C---:B------:R-:W-:Y:S02]  /*13bc0*/  ISETP.GT.AND P3, PT, R0.reuse, 0x80, P1 ;  /* 0x000000800000780c */ /* 0x040fe40000f64270 */
[C---:B------:R-:W-:Y:S02]  /*13bd0*/  ISETP.GT.AND P4, PT, R0.reuse, 0x80, P0 ;  /* 0x000000800000780c */ /* 0x040fe40000784270 */
[C---:B------:R-:W-:Y:S02]  /*13be0*/  ISETP.GT.AND P0, PT, R0.reuse, 0x88, P0 ;  /* 0x000000880000780c */ /* 0x040fe40000704270 */
[----:B------:R-:W-:-:S02]  /*13bf0*/  ISETP.GT.AND P1, PT, R0, 0x88, P1 ;  /* 0x000000880000780c */ /* 0x000fc40000f24270 */
[----:B0-----:R-:W-:Y:S02]  /*13c00*/  F2FP.F16.F32.PACK_AB R12, RZ, R18 ;  /* 0x00000012ff0c723e */ /* 0x001fe400000000ff */
[----:B------:R-:W-:Y:S02]  /*13c10*/  PRMT R18, R14, 0x7610, R18 ;  /* 0x000076100e127816 */ /* 0x000fe40000000012 */
[----:B------:R-:W-:Y:S02]  /*13c20*/  F2FP.F16.F32.PACK_AB R15, RZ, R15 ;  /* 0x0000000fff0f723e */ /* 0x000fe400000000ff */
[----:B------:R-:W-:Y:S01]  /*13c30*/  F2FP.F16.F32.PACK_AB R13, RZ, R13 ;  /* 0x0000000dff0d723e */ /* 0x000fe200000000ff */
[----:B------:R-:W-:Y:S01]  /*13c40*/  @P2 STG.E.U16 desc[UR6][R8.64+0x22], R18 ;  /* 0x0000221208002986 */ /* 0x000fe2000c101506 */
[----:B------:R-:W-:Y:S02]  /*13c50*/  F2FP.F16.F32.PACK_AB R14, RZ, R17 ;  /* 0x00000011ff0e723e */ /* 0x000fe400000000ff */
[C---:B------:R-:W-:Y:S01]  /*13c60*/  ISETP.GT.AND P2, PT, R3.reuse, 0x21, PT ;  /* 0x000000210300780c */ /* 0x040fe20003f44270 */
[----:B------:R5:W-:Y:S01]  /*13c70*/  @P3 STG.E.U16 desc[UR6][R6.64+0x32], R12 ;  /* 0x0000320c06003986 */ /* 0x000be2000c101506 */
[----:B------:R-:W-:-:S03]  /*13c80*/  ISETP.GT.AND P3, PT, R3, 0x20, PT ;  /* 0x000000200300780c */ /* 0x000fc60003f64270 */
[----:B------:R-:W-:Y:S01]  /*13c90*/  @P4 STG.E.U16 desc[UR6][R6.64+0x30], R15 ;  /* 0x0000300f06004986 */ /* 0x000fe2000c101506 */
[----:B------:R-:W-:-:S03]  /*13ca0*/  ISETP.GT.AND P4, PT, R0, RZ, P2 ;  /* 0x000000ff0000720c */ /* 0x000fc60001784270 */
[----:B------:R4:W-:Y:S01]  /*13cb0*/  @P0 STG.E.U16 desc[UR6][R8.64+0x30], R13 ;  /* 0x0000300d08000986 */ /* 0x0009e2000c101506 */
[----:B------:R-:W-:-:S03]  /*13cc0*/  ISETP.GT.AND P0, PT, R0, RZ, P3 ;  /* 0x000000ff0000720c */ /* 0x000fc60001f04270 */
[----:B------:R0:W-:Y:S01]  /*13cd0*/  @P1 STG.E.U16 desc[UR6][R8.64+0x32], R14 ;  /* 0x0000320e08001986 */ /* 0x0001e2000c101506 */
[----:B------:R-:W-:Y:S01]  /*13ce0*/  ISETP.GT.AND P1, PT, R0, 0x8, P2 ;  /* 0x000000080000780c */ /* 0x000fe20001724270 */
[-C--:B-----5:R-:W-:Y:S01]  /*13cf0*/  FMUL R12, R20, R2.reuse ;  /* 0x00000002140c7220 */ /* 0x0a0fe20000400000 */
[----:B------:R-:W-:Y:S01]  /*13d00*/  ISETP.GT.AND P5, PT, R0, 0x8, P3 ;  /* 0x000000080000780c */ /* 0x000fe20001fa4270 */
[-C--:B----4-:R-:W-:Y:S01]  /*13d10*/  FMUL R13, R22, R2.reuse ;  /* 0x00000002160d7220 */ /* 0x090fe20000400000 */
[----:B------:R-:W-:Y:S02]  /*13d20*/  FMUL R15, R226, R2 ;  /* 0x00000002e20f7220 */ /* 0x000fe40000400000 */
[----:B------:R-:W-:Y:S01]  /*13d30*/  F2FP.F16.F32.PACK_AB R12, RZ, R12 ;  /* 0x0000000cff0c723e */ /* 0x000fe200000000ff */
[----:B0-----:R-:W-:Y:S01]  /*13d40*/  FMUL R14, R227, R2 ;  /* 0x00000002e30e7220 */ /* 0x001fe20000400000 */
[----:B------:R-:W-:Y:S02]  /*13d50*/  F2FP.F16.F32.PACK_AB R13, RZ, R13 ;  /* 0x0000000dff0d723e */ /* 0x000fe400000000ff */
[----:B------:R-:W-:Y:S01]  /*13d60*/  F2FP.F16.F32.PACK_AB R15, RZ, R15 ;  /* 0x0000000fff0f723e */ /* 0x000fe200000000ff */
[----:B------:R-:W-:Y:S01]  /*13d70*/  @P0 STG.E.U16 desc[UR6][R4.64+0x40], R12 ;  /* 0x0000400c04000986 */ /* 0x000fe2000c101506 */
[----:B------:R-:W-:-:S03]  /*13d80*/  F2FP.F16.F32.PACK_AB R14, RZ, R14 ;  /* 0x0000000eff0e723e */ /* 0x000fc600000000ff */
[----:B------:R0:W-:Y:S01]  /*13d90*/  @P4 STG.E.U16 desc[UR6][R4.64+0x42], R13 ;  /* 0x0000420d04004986 */ /* 0x0001e2000c101506 */
[----:B------:R-:W-:-:S03]  /*13da0*/  ISETP.GT.AND P0, PT, R3, 0x28, PT ;  /* 0x000000280300780c */ /* 0x000fc60003f04270 */
[----:B------:R-:W-:Y:S01]  /*13db0*/  @P1 STG.E.U16 desc[UR6][R10.64+0x42], R15 ;  /* 0x0000420f0a001986 */ /* 0x000fe2000c101506 */
[----:B------:R-:W-:Y:S01]  /*13dc0*/  ISETP.GT.AND P1, PT, R3, 0x29, PT ;  /* 0x000000290300780c */ /* 0x000fe20003f24270 */
[-C--:B------:R-:W-:Y:S02]  /*13dd0*/  FMUL R17, R225, R2.reuse ;  /* 0x00000002e1117220 */ /* 0x080fe40000400000 */
[----:B------:R3:W-:Y:S01]  /*13de0*/  @P5 STG.E.U16 desc[UR6][R10.64+0x40], R14 ;  /* 0x0000400e0a005986 */ /* 0x0007e2000c101506 */
[C---:B------:R-:W-:Y:S02]  /*13df0*/  ISETP.GT.AND P5, PT, R0.reuse, RZ, P0 ;  /* 0x000000ff0000720c */ /* 0x040fe400007a4270 */
[----:B------:R-:W-:Y:S01]  /*13e00*/  ISETP.GT.AND P4, PT, R0, RZ, P1 ;  /* 0x000000ff0000720c */ /* 0x000fe20000f84270 */
[----:B------:R-:W-:Y:S01]  /*13e10*/  FMUL R18, R224, R2 ;  /* 0x00000002e0127220 */ /* 0x000fe20000400000 */
[----:B------:R-:W-:-:S04]  /*13e20*/  F2FP.F16.F32.PACK_AB R17, RZ, R17 ;  /* 0x00000011ff11723e */ /* 0x000fc800000000ff */
[----:B------:R-:W-:Y:S02]  /*13e30*/  F2FP.F16.F32.PACK_AB R18, RZ, R18 ;  /* 0x00000012ff12723e */ /* 0x000fe400000000ff */
[----:B0-----:R-:W-:-:S05]  /*13e40*/  PRMT R13, R17, 0x7610, R13 ;  /* 0x00007610110d7816 */ /* 0x001fca000000000d */
[----:B------:R0:W-:Y:S01]  /*13e50*/  @P5 STG.E.U16 desc[UR6][R4.64+0x50], R13 ;  /* 0x0000500d04005986 */ /* 0x0001e2000c101506 */
[----:B------:R-:W-:-:S03]  /*13e60*/  ISETP.GT.AND P5, PT, R0, 0x8, P0 ;  /* 0x000000080000780c */ /* 0x000fc600007a4270 */
[----:B------:R0:W-:Y:S01]  /*13e70*/  @P4 STG.E.U16 desc[UR6][R4.64+0x52], R18 ;  /* 0x0000521204004986 */ /* 0x0001e2000c101506 */
[----:B------:R-:W-:Y:S01]  /*13e80*/  ISETP.GT.AND P4, PT, R0, 0x8, P1 ;  /* 0x000000080000780c */ /* 0x000fe20000f84270 */
[-C--:B------:R-:W-:Y:S01]  /*13e90*/  FMUL R217, R217, R2.reuse ;  /* 0x00000002d9d97220 */ /* 0x080fe20000400000 */
[----:B------:R-:W-:-:S04]  /*13ea0*/  FMUL R218, R218, R2 ;  /* 0x00000002dada7220 */ /* 0x000fc80000400000 */
[----:B------:R-:W-:Y:S02]  /*13eb0*/  F2FP.F16.F32.PACK_AB R217, RZ, R217 ;  /* 0x000000d9ffd9723e */ /* 0x000fe400000000ff */
[----:B------:R-:W-:Y:S01]  /*13ec0*/  F2FP.F16.F32.PACK_AB R218, RZ, R218 ;  /* 0x000000daffda723e */ /* 0x000fe200000000ff */
[-C--:B------:R-:W-:Y:S01]  /*13ed0*/  FMUL R219, R219, R2.reuse ;  /* 0x00000002dbdb7220 */ /* 0x080fe20000400000 */
[-C--:B------:R-:W-:Y:S01]  /*13ee0*/  FMUL R221, R221, R2.reuse ;  /* 0x00000002dddd7220 */ /* 0x080fe20000400000 */
[-C--:B------:R-:W-:Y:S01]  /*13ef0*/  FMUL R220, R220, R2.reuse ;  /* 0x00000002dcdc7220 */ /* 0x080fe20000400000 */
[-C--:B------:R-:W-:Y:S01]  /*13f00*/  FMUL R222, R222, R2.reuse ;  /* 0x00000002dede7220 */ /* 0x080fe20000400000 */
[----:B------:R-:W-:Y:S01]  /*13f10*/  FMUL R223, R223, R2 ;  /* 0x00000002dfdf7220 */ /* 0x000fe20000400000 */
[----:B------:R-:W-:Y:S02]  /*13f20*/  F2FP.F16.F32.PACK_AB R219, RZ, R219 ;  /* 0x000000dbffdb723e */ /* 0x000fe400000000ff */
[----:B------:R-:W-:-:S02]  /*13f30*/  F2FP.F16.F32.PACK_AB R221, RZ, R221 ;  /* 0x000000ddffdd723e */ /* 0x000fc400000000ff */
[----:B------:R-:W-:Y:S02]  /*13f40*/  F2FP.F16.F32.PACK_AB R220, RZ, R220 ;  /* 0x000000dcffdc723e */ /* 0x000fe400000000ff */
[----:B------:R-:W-:Y:S02]  /*13f50*/  F2FP.F16.F32.PACK_AB R222, RZ, R222 ;  /* 0x000000deffde723e */ /* 0x000fe400000000ff */
[----:B------:R-:W-:Y:S01]  /*13f60*/  F2FP.F16.F32.PACK_AB R223, RZ, R223 ;  /* 0x000000dfffdf723e */ /* 0x000fe200000000ff */
[-C--:B------:R-:W-:Y:S01]  /*13f70*/  FMUL R208, R208, R2.reuse ;  /* 0x00000002d0d07220 */ /* 0x080fe20000400000 */
[-C--:B------:R-:W-:Y:S01]  /*13f80*/  FMUL R209, R209, R2.reuse ;  /* 0x00000002d1d17220 */ /* 0x080fe20000400000 */
[-C--:B------:R-:W-:Y:S01]  /*13f90*/  FMUL R211, R211, R2.reuse ;  /* 0x00000002d3d37220 */ /* 0x080fe20000400000 */
[----:B------:R-:W-:Y:S02]  /*13fa0*/  FMUL R210, R210, R2 ;  /* 0x00000002d2d27220 */ /* 0x000fe40000400000 */
[----:B------:R-:W-:-:S02]  /*13fb0*/  F2FP.F16.F32.PACK_AB R208, RZ, R208 ;  /* 0x000000d0ffd0723e */ /* 0x000fc400000000ff */
[----:B------:R-:W-:Y:S02]  /*13fc0*/  F2FP.F16.F32.PACK_AB R209, RZ, R209 ;  /* 0x000000d1ffd1723e */ /* 0x000fe400000000ff */
[----:B------:R-:W-:Y:S02]  /*13fd0*/  F2FP.F16.F32.PACK_AB R211, RZ, R211 ;  /* 0x000000d3ffd3723e */ /* 0x000fe400000000ff */
[----:B------:R-:W-:Y:S01]  /*13fe0*/  F2FP.F16.F32.PACK_AB R210, RZ, R210 ;  /* 0x000000d2ffd2723e */ /* 0x000fe200000000ff */
[-C--:B------:R-:W-:Y:S01]  /*13ff0*/  FMUL R212, R212, R2.reuse ;  /* 0x00000002d4d47220 */ /* 0x080fe20000400000 */
[----:B------:R-:W-:-:S04]  /*14000*/  FMUL R213, R213, R2 ;  /* 0x00000002d5d57220 */ /* 0x000fc80000400000 */
[----:B------:R-:W-:Y:S02]  /*14010*/  F2FP.F16.F32.PACK_AB R212, RZ, R212 ;  /* 0x000000d4ffd4723e */ /* 0x000fe400000000ff */
[----:B------:R-:W-:Y:S01]  /*14020*/  F2FP.F16.F32.PACK_AB R213, RZ, R213 ;  /* 0x000000d5ffd5723e */ /* 0x000fe200000000ff */
[-C--:B------:R-:W-:Y:S01]  /*14030*/  FMUL R214, R214, R2.reuse ;  /* 0x00000002d6d67220 */ /* 0x080fe20000400000 */
[----:B------:R-:W-:-:S04]  /*14040*/  FMUL R215, R215, R2 ;  /* 0x00000002d7d77220 */ /* 0x000fc80000400000 */
[----:B------:R-:W-:Y:S02]  /*14050*/  F2FP.F16.F32.PACK_AB R214, RZ, R214 ;  /* 0x000000d6ffd6723e */ /* 0x000fe400000000ff */
[----:B------:R-:W-:Y:S01]  /*14060*/  F2FP.F16.F32.PACK_AB R215, RZ, R215 ;  /* 0x000000d7ffd7723e */ /* 0x000fe200000000ff */
[-C--:B------:R-:W-:Y:S01]  /*14070*/  FMUL R200, R200, R2.reuse ;  /* 0x00000002c8c87220 */ /* 0x080fe20000400000 */
[-C--:B------:R-:W-:Y:S01]  /*14080*/  FMUL R201, R201, R2.reuse ;  /* 0x00000002c9c97220 */ /* 0x080fe20000400000 */
[----:B------:R-:W-:-:S03]  /*14090*/  FMUL R202, R202, R2 ;  /* 0x00000002caca7220 */ /* 0x000fc60000400000 */
[----:B------:R-:W-:Y:S02]  /*140a0*/  F2FP.F16.F32.PACK_AB R200, RZ, R200 ;  /* 0x000000c8ffc8723e */ /* 0x000fe400000000ff */
[----:B------:R-:W-:Y:S02]  /*140b0*/  F2FP.F16.F32.PACK_AB R201, RZ, R201 ;  /* 0x000000c9ffc9723e */ /* 0x000fe400000000ff */
[----:B------:R-:W-:Y:S01]  /*140c0*/  F2FP.F16.F32.PACK_AB R202, RZ, R202 ;  /* 0x000000caffca723e */ /* 0x000fe200000000ff */
[-C--:B------:R-:W-:Y:S01]  /*140d0*/  FMUL R203, R203, R2.reuse ;  /* 0x00000002cbcb7220 */ /* 0x080fe20000400000 */
[-C--:B------:R-:W-:Y:S01]  /*140e0*/  FMUL R205, R205, R2.reuse ;  /* 0x00000002cdcd7220 */ /* 0x080fe20000400000 */
[-C--:B------:R-:W-:Y:S01]  /*140f0*/  FMUL R204, R204, R2.reuse ;  /* 0x00000002cccc7220 */ /* 0x080fe20000400000 */
[-C--:B------:R-:W-:Y:S01]  /*14100*/  FMUL R206, R206, R2.reuse ;  /* 0x00000002cece7220 */ /* 0x080fe20000400000 */
[----:B------:R-:W-:Y:S01]  /*14110*/  FMUL R207, R207, R2 ;  /* 0x00000002cfcf7220 */ /* 0x000fe20000400000 */
[----:B------:R-:W-:-:S02]  /*14120*/  F2FP.F16.F32.PACK_AB R203, RZ, R203 ;  /* 0x000000cbffcb723e */ /* 0x000fc400000000ff */
[----:B------:R-:W-:Y:S02]  /*14130*/  F2FP.F16.F32.PACK_AB R205, RZ, R205 ;  /* 0x000000cdffcd723e */ /* 0x000fe400000000ff */
[----:B------:R-:W-:Y:S02]  /*14140*/  F2FP.F16.F32.PACK_AB R204, RZ, R204 ;  /* 0x000000ccffcc723e */ /* 0x000fe400000000ff */
[----:B------:R-:W-:Y:S01]  /*14150*/  F2FP.F16.F32.PACK_AB R206, RZ, R206 ;  /* 0x000000ceffce723e */ /* 0x000fe200000000ff */
[-C--:B--2---:R-:W-:Y:S01]  /*14160*/  FMUL R12, R23, R2.reuse ;  /* 0x00000002170c7220 */ /* 0x084fe20000400000 */
[----:B---3--:R-:W-:-:S04]  /*14170*/  FMUL R14, R21, R2 ;  /* 0x00000002150e7220 */ /* 0x008fc80000400000 */
[----:B------:R-:W-:Y:S02]  /*14180*/  F2FP.F16.F32.PACK_AB R12, RZ, R12 ;  /* 0x0000000cff0c723e */ /* 0x000fe400000000ff */
[----:B------:R-:W-:Y:S02]  /*14190*/  F2FP.F16.F32.PACK_AB R14, RZ, R14 ;  /* 0x0000000eff0e723e */ /* 0x000fe400000000ff */
[----:B------:R-:W-:-:S03]  /*141a0*/  PRMT R15, R12, 0x7610, R15 ;  /* 0x000076100c0f7816 */ /* 0x000fc6000000000f */
[----:B------:R0:W-:Y:S01]  /*141b0*/  @P4 STG.E.U16 desc[UR6][R10.64+0x52], R14 ;  /* 0x0000520e0a004986 */ /* 0x0001e2000c101506 */
[----:B------:R-:W-:-:S03]  /*141c0*/  ISETP.GT.AND P4, PT, R0, 0x80, P2 ;  /* 0x000000800000780c */ /* 0x000fc60001784270 */
[----:B------:R0:W-:Y:S01]  /*141d0*/  @P5 STG.E.U16 desc[UR6][R10.64+0x50], R15 ;  /* 0x0000500f0a005986 */ /* 0x0001e2000c101506 */
[C---:B------:R-:W-:Y:S02]  /*141e0*/  ISETP.GT.AND P5, PT, R0.reuse, 0x80, P3 ;  /* 0x000000800000780c */ /* 0x040fe40001fa4270 */
[----:B------:R-:W-:Y:S01]  /*141f0*/  ISETP.GT.AND P3, PT, R0, 0x88, P3 ;  /* 0x000000880000780c */ /* 0x000fe20001f64270 */
[----:B------:R-:W-:-:S05]  /*14200*/  FMUL R12, R216, R2 ;  /* 0x00000002d80c7220 */ /* 0x000fca0000400000 */
[----:B------:R-:W-:Y:S01]  /*14210*/  F2FP.F16.F32.PACK_AB R12, RZ, R12 ;  /* 0x0000000cff0c723e */ /* 0x000fe200000000ff */
[----:B------:R0:W-:Y:S01]  /*14220*/  @P4 STG.E.U16 desc[UR6][R6.64+0x42], R217 ;  /* 0x000042d906004986 */ /* 0x0001e2000c101506 */
[----:B------:R-:W-:-:S03]  /*14230*/  ISETP.GT.AND P2, PT, R0, 0x88, P2 ;  /* 0x000000880000780c */ /* 0x000fc60001744270 */
[----:B------:R0:W-:Y:S04]  /*14240*/  @P5 STG.E.U16 desc[UR6][R6.64+0x40], R12 ;  /* 0x0000400c06005986 */ /* 0x0001e8000c101506 */
[----:B------:R0:W-:Y:S01]  /*14250*/  @P3 STG.E.U16 desc[UR6][R8.64+0x40], R218 ;  /* 0x000040da08003986 */ /* 0x0001e2000c101506 */
[C---:B------:R-:W-:Y:S02]  /*14260*/  ISETP.GT.AND P3, PT, R0.reuse, 0x80, P1 ;  /* 0x000000800000780c */ /* 0x040fe40000f64270 */
[C---:B------:R-:W-:Y:S02]  /*14270*/  ISETP.GT.AND P4, PT, R0.reuse, 0x80, P0 ;  /* 0x000000800000780c */ /* 0x040fe40000784270 */
[C---:B------:R-:W-:Y:S02]  /*14280*/  ISETP.GT.AND P0, PT, R0.reuse, 0x88, P0 ;  /* 0x000000880000780c */ /* 0x040fe40000704270 */
[----:B------:R-:W-:Y:S01]  /*14290*/  ISETP.GT.AND P1, PT, R0, 0x88, P1 ;  /* 0x000000880000780c */ /* 0x000fe20000f24270 */
[----:B------:R0:W-:Y:S01]  /*142a0*/  @P2 STG.E.U16 desc[UR6][R8.64+0x42], R219 ;  /* 0x000042db08002986 */ /* 0x0001e2000c101506 */
[----:B------:R-:W-:-:S05]  /*142b0*/  ISETP.GT.AND P2, PT, R3, 0x31, PT ;  /* 0x000000310300780c */ /* 0x000fca0003f44270 */
[----:B------:R0:W-:Y:S01]  /*142c0*/  @P3 STG.E.U16 desc[UR6][R6.64+0x52], R221 ;  /* 0x000052dd06003986 */ /* 0x0001e2000c101506 */
[----:B------:R-:W-:-:S03]  /*142d0*/  ISETP.GT.AND P3, PT, R3, 0x30, PT ;  /* 0x000000300300780c */ /* 0x000fc60003f64270 */
[----:B------:R0:W-:Y:S01]  /*142e0*/  @P4 STG.E.U16 desc[UR6][R6.64+0x50], R220 ;  /* 0x000050dc06004986 */ /* 0x0001e2000c101506 */
[----:B------:R-:W-:-:S03]  /*142f0*/  ISETP.GT.AND P4, PT, R0, RZ, P2 ;  /* 0x000000ff0000720c */ /* 0x000fc60001784270 */
[----:B------:R0:W-:Y:S01]  /*14300*/  @P0 STG.E.U16 desc[UR6][R8.64+0x50], R222 ;  /* 0x000050de08000986 */ /* 0x0001e2000c101506 */
[----:B------:R-:W-:-:S03]  /*14310*/  ISETP.GT.AND P0, PT, R0, RZ, P3 ;  /* 0x000000ff0000720c */ /* 0x000fc60001f04270 */
[----:B------:R0:W-:Y:S01]  /*14320*/  @P1 STG.E.U16 desc[UR6][R8.64+0x52], R223 ;  /* 0x000052df08001986 */ /* 0x0001e2000c101506 */
[C---:B------:R-:W-:Y:S02]  /*14330*/  ISETP.GT.AND P1, PT, R0.reuse, 0x8, P2 ;  /* 0x000000080000780c */ /* 0x040fe40001724270 */
[----:B------:R-:W-:-:S03]  /*14340*/  ISETP.GT.AND P5, PT, R0, 0x8, P3 ;  /* 0x000000080000780c */ /* 0x000fc60001fa4270 */
[----:B------:R0:W-:Y:S04]  /*14350*/  @P4 STG.E.U16 desc[UR6][R4.64+0x62], R209 ;  /* 0x000062d104004986 */ /* 0x0001e8000c101506 */
[----:B------:R0:W-:Y:S01]  /*14360*/  @P0 STG.E.U16 desc[UR6][R4.64+0x60], R208 ;  /* 0x000060d004000986 */ /* 0x0001e2000c101506 */
[----:B------:R-:W-:-:S03]  /*14370*/  ISETP.GT.AND P0, PT, R3, 0x38, PT ;  /* 0x000000380300780c */ /* 0x000fc60003f04270 */
[----:B------:R0:W-:Y:S01]  /*14380*/  @P1 STG.E.U16 desc[UR6][R10.64+0x62], R211 ;  /* 0x000062d30a001986 */ /* 0x0001e2000c101506 */
[----:B------:R-:W-:-:S03]  /*14390*/  ISETP.GT.AND P1, PT, R3, 0x39, PT ;  /* 0x000000390300780c */ /* 0x000fc60003f24270 */
[----:B------:R0:W-:Y:S01]  /*143a0*/  @P5 STG.E.U16 desc[UR6][R10.64+0x60], R210 ;  /* 0x000060d20a005986 */ /* 0x0001e2000c101506 */
[C---:B------:R-:W-:Y:S02]  /*143b0*/  ISETP.GT.AND P5, PT, R0.reuse, RZ, P0 ;  /* 0x000000ff0000720c */ /* 0x040fe400007a4270 */
[----:B------:R-:W-:-:S11]  /*143c0*/  ISETP.GT.AND P4, PT, R0, RZ, P1 ;  /* 0x000000ff0000720c */ /* 0x000fd60000f84270 */
[----:B------:R0:W-:Y:S01]  /*143d0*/  @P5 STG.E.U16 desc[UR6][R4.64+0x70], R212 ;  /* 0x000070d404005986 */ /* 0x0001e2000c101506 */
[----:B------:R-:W-:-:S03]  /*143e0*/  ISETP.GT.AND P5, PT, R0, 0x8, P0 ;  /* 0x000000080000780c */ /* 0x000fc600007a4270 */
[----:B------:R0:W-:Y:S01]  /*143f0*/  @P4 STG.E.U16 desc[UR6][R4.64+0x72], R213 ;  /* 0x000072d504004986 */ /* 0x0001e2000c101506 */
[----:B------:R-:W-:-:S09]  /*14400*/  ISETP.GT.AND P4, PT, R0, 0x8, P1 ;  /* 0x000000080000780c */ /* 0x000fd20000f84270 */
[----:B------:R0:W-:Y:S01]  /*14410*/  @P5 STG.E.U16 desc[UR6][R10.64+0x70], R214 ;  /* 0x000070d60a005986 */ /* 0x0001e2000c101506 */
[----:B------:R-:W-:-:S03]  /*14420*/  ISETP.GT.AND P5, PT, R0, 0x80, P3 ;  /* 0x000000800000780c */ /* 0x000fc60001fa4270 */
[----:B------:R0:W-:Y:S01]  /*14430*/  @P4 STG.E.U16 desc[UR6][R10.64+0x72], R215 ;  /* 0x000072d70a004986 */ /* 0x0001e2000c101506 */
[C---:B------:R-:W-:Y:S02]  /*14440*/  ISETP.GT.AND P4, PT, R0.reuse, 0x80, P2 ;  /* 0x000000800000780c */ /* 0x040fe40001784270 */
[C---:B------:R-:W-:Y:S02]  /*14450*/  ISETP.GT.AND P3, PT, R0.reuse, 0x88, P3 ;  /* 0x000000880000780c */ /* 0x040fe40001f64270 */
[----:B------:R-:W-:-:S05]  /*14460*/  ISETP.GT.AND P2, PT, R0, 0x88, P2 ;  /* 0x000000880000780c */ /* 0x000fca0001744270 */
[----:B------:R0:W-:Y:S04]  /*14470*/  @P5 STG.E.U16 desc[UR6][R6.64+0x60], R200 ;  /* 0x000060c806005986 */ /* 0x0001e8000c101506 */
[----:B------:R0:W-:Y:S04]  /*14480*/  @P4 STG.E.U16 desc[UR6][R6.64+0x62], R201 ;  /* 0x000062c906004986 */ /* 0x0001e8000c101506 */
[----:B------:R0:W-:Y:S01]  /*14490*/  @P3 STG.E.U16 desc[UR6][R8.64+0x60], R202 ;  /* 0x000060ca08003986 */ /* 0x0001e2000c101506 */
[C---:B------:R-:W-:Y:S02]  /*144a0*/  ISETP.GT.AND P3, PT, R0.reuse, 0x80, P1 ;  /* 0x000000800000780c */ /* 0x040fe40000f64270 */
[----:B------:R-:W-:-:S02]  /*144b0*/  ISETP.GT.AND P4, PT, R0, 0x80, P0 ;  /* 0x000000800000780c */ /* 0x000fc40000784270 */
[C---:B------:R-:W-:Y:S02]  /*144c0*/  ISETP.GT.AND P0, PT, R0.reuse, 0x88, P0 ;  /* 0x000000880000780c */ /* 0x040fe40000704270 */
[----:B------:R-:W-:Y:S01]  /*144d0*/  ISETP.GT.AND P1, PT, R0, 0x88, P1 ;  /* 0x000000880000780c */ /* 0x000fe20000f24270 */
[----:B------:R0:W-:Y:S01]  /*144e0*/  @P2 STG.E.U16 desc[UR6][R8.64+0x62], R203 ;  /* 0x000062cb08002986 */ /* 0x0001e2000c101506 */
[----:B------:R-:W-:Y:S02]  /*144f0*/  F2FP.F16.F32.PACK_AB R207, RZ, R207 ;  /* 0x000000cfffcf723e */ /* 0x000fe400000000ff */
[----:B------:R-:W-:-:S03]  /*14500*/  ISETP.GT.AND P2, PT, R3, 0x41, PT ;  /* 0x000000410300780c */ /* 0x000fc60003f44270 */
[----:B------:R0:W-:Y:S01]  /*14510*/  @P3 STG.E.U16 desc[UR6][R6.64+0x72], R205 ;  /* 0x000072cd06003986 */ /* 0x0001e2000c101506 */
[----:B------:R-:W-:-:S03]  /*14520*/  ISETP.GT.AND P3, PT, R3, 0x40, PT ;  /* 0x000000400300780c */ /* 0x000fc60003f64270 */
[----:B------:R0:W-:Y:S01]  /*14530*/  @P4 STG.E.U16 desc[UR6][R6.64+0x70], R204 ;  /* 0x000070cc06004986 */ /* 0x0001e2000c101506 */
[----:B------:R-:W-:-:S03]  /*14540*/  ISETP.GT.AND P4, PT, R0, RZ, P2 ;  /* 0x000000ff0000720c */ /* 0x000fc60001784270 */
[----:B------:R0:W-:Y:S01]  /*14550*/  @P0 STG.E.U16 desc[UR6][R8.64+0x70], R206 ;  /* 0x000070ce08000986 */ /* 0x0001e2000c101506 */
[----:B------:R-:W-:-:S03]  /*14560*/  ISETP.GT.AND P0, PT, R0, RZ, P3 ;  /* 0x000000ff0000720c */ /* 0x000fc60001f04270 */
[----:B------:R0:W-:Y:S01]  /*14570*/  @P1 STG.E.U16 desc[UR6][R8.64+0x72], R207 ;  /* 0x000072cf08001986 */ /* 0x0001e2000c101506 */
[----:B------:R-:W-:Y:S01]  /*14580*/  ISETP.GT.AND P1, PT, R0, 0x8, P2 ;  /* 0x000000080000780c */ /* 0x000fe20001724270 */
[-C--:B------:R-:W-:Y:S01]  /*14590*/  FMUL R192, R192, R2.reuse ;  /* 0x00000002c0c07220 */ /* 0x080fe20000400000 */
[-C--:B------:R-:W-:Y:S01]  /*145a0*/  FMUL R193, R193, R2.reuse ;  /* 0x00000002c1c17220 */ /* 0x080fe20000400000 */
[-C--:B------:R-:W-:Y:S01]  /*145b0*/  FMUL R195, R195, R2.reuse ;  /* 0x00000002c3c37220 */ /* 0x080fe20000400000 */
[----:B------:R-:W-:Y:S01]  /*145c0*/  ISETP.GT.AND P5, PT, R0, 0x8, P3 ;  /* 0x000000080000780c */ /* 0x000fe20001fa4270 */
[----:B------:R-:W-:Y:S01]  /*145d0*/  FMUL R194, R194, R2 ;  /* 0x00000002c2c27220 */ /* 0x000fe20000400000 */
[----:B------:R-:W-:Y:S02]  /*145e0*/  F2FP.F16.F32.PACK_AB R192, RZ, R192 ;  /* 0x000000c0ffc0723e */ /* 0x000fe400000000ff */
[----:B------:R-:W-:Y:S02]  /*145f0*/  F2FP.F16.F32.PACK_AB R193, RZ, R193 ;  /* 0x000000c1ffc1723e */ /* 0x000fe400000000ff */
[----:B------:R-:W-:Y:S01]  /*14600*/  F2FP.F16.F32.PACK_AB R195, RZ, R195 ;  /* 0x000000c3ffc3723e */ /* 0x000fe200000000ff */
[----:B------:R0:W-:Y:S01]  /*14610*/  @P0 STG.E.U16 desc[UR6][R4.64+0x80], R192 ;  /* 0x000080c004000986 */ /* 0x0001e2000c101506 */
[----:B------:R-:W-:-:S03]  /*14620*/  F2FP.F16.F32.PACK_AB R194, RZ, R194 ;  /* 0x000000c2ffc2723e */ /* 0x000fc600000000ff */
[----:B------:R0:W-:Y:S01]  /*14630*/  @P4 STG.E.U16 desc[UR6][R4.64+0x82], R193 ;  /* 0x000082c104004986 */ /* 0x0001e2000c101506 */
[----:B------:R-:W-:-:S03]  /*14640*/  ISETP.GT.AND P0, PT, R3, 0x48, PT ;  /* 0x000000480300780c */ /* 0x000fc60003f04270 */
[----:B------:R0:W-:Y:S01]  /*14650*/  @P1 STG.E.U16 desc[UR6][R10.64+0x82], R195 ;  /* 0x000082c30a001986 */ /* 0x0001e2000c101506 */
[----:B------:R-:W-:-:S03]  /*14660*/  ISETP.GT.AND P1, PT, R3, 0x49, PT ;  /* 0x000000490300780c */ /* 0x000fc60003f24270 */
[----:B------:R0:W-:Y:S01]  /*14670*/  @P5 STG.E.U16 desc[UR6][R10.64+0x80], R194 ;  /* 0x000080c20a005986 */ /* 0x0001e2000c101506 */
[C---:B------:R-:W-:Y:S02]  /*14680*/  ISETP.GT.AND P5, PT, R0.reuse, RZ, P0 ;  /* 0x000000ff0000720c */ /* 0x040fe400007a4270 */
[----:B------:R-:W-:Y:S01]  /*14690*/  ISETP.GT.AND P4, PT, R0, RZ, P1 ;  /* 0x000000ff0000720c */ /* 0x000fe20000f84270 */
[-C--:B------:R-:W-:Y:S01]  /*146a0*/  FMUL R196, R196, R2.reuse ;  /* 0x00000002c4c47220 */ /* 0x080fe20000400000 */
[----:B------:R-:W-:-:S04]  /*146b0*/  FMUL R197, R197, R2 ;  /* 0x00000002c5c57220 */ /* 0x000fc80000400000 */
[----:B------:R-:W-:Y:S02]  /*146c0*/  F2FP.F16.F32.PACK_AB R196, RZ, R196 ;  /* 0x000000c4ffc4723e */ /* 0x000fe400000000ff */
[----:B------:R-:W-:-:S03]  /*146d0*/  F2FP.F16.F32.PACK_AB R197, RZ, R197 ;  /* 0x000000c5ffc5723e */ /* 0x000fc600000000ff */
[----:B------:R0:W-:Y:S01]  /*146e0*/  @P5 STG.E.U16 desc[UR6][R4.64+0x90], R196 ;  /* 0x000090c404005986 */ /* 0x0001e2000c101506 */
[----:B------:R-:W-:-:S03]  /*146f0*/  ISETP.GT.AND P5, PT, R0, 0x8, P0 ;  /* 0x000000080000780c */ /* 0x000fc600007a4270 */
[----:B------:R0:W-:Y:S01]  /*14700*/  @P4 STG.E.U16 desc[UR6][R4.64+0x92], R197 ;  /* 0x000092c504004986 */ /* 0x0001e2000c101506 */
[----:B------:R-:W-:Y:S01]  /*14710*/  ISETP.GT.AND P4, PT, R0, 0x8, P1 ;  /* 0x000000080000780c */ /* 0x000fe20000f84270 */
[-C--:B------:R-:W-:Y:S01]  /*14720*/  FMUL R198, R198, R2.reuse ;  /* 0x00000002c6c67220 */ /* 0x080fe20000400000 */
[----:B------:R-:W-:-:S04]  /*14730*/  FMUL R199, R199, R2 ;  /* 0x00000002c7c77220 */ /* 0x000fc80000400000 */
[----:B------:R-:W-:Y:S02]  /*14740*/  F2FP.F16.F32.PACK_AB R198, RZ, R198 ;  /* 0x000000c6ffc6723e */ /* 0x000fe400000000ff */
[----:B------:R-:W-:-:S03]  /*14750*/  F2FP.F16.F32.PACK_AB R199, RZ, R199 ;  /* 0x000000c7ffc7723e */ /* 0x000fc600000000ff */
[----:B------:R0:W-:Y:S01]  /*14760*/  @P5 STG.E.U16 desc[UR6][R10.64+0x90], R198 ;  /* 0x000090c60a005986 */ /* 0x0001e2000c101506 */
[----:B------:R-:W-:-:S03]  /*14770*/  ISETP.GT.AND P5, PT, R0, 0x80, P3 ;  /* 0x000000800000780c */ /* 0x000fc60001fa4270 */
[----:B------:R0:W-:Y:S01]  /*14780*/  @P4 STG.E.U16 desc[UR6][R10.64+0x92], R199 ;  /* 0x000092c70a004986 */ /* 0x0001e2000c101506 */
[C---:B------:R-:W-:Y:S02]  /*14790*/  ISETP.GT.AND P4, PT, R0.reuse, 0x80, P2 ;  /* 0x000000800000780c */ /* 0x040fe40001784270 */
[----:B------:R-:W-:Y:S01]  /*147a0*/  ISETP.GT.AND P3, PT, R0, 0x88, P3 ;  /* 0x000000880000780c */ /* 0x000fe20001f64270 */
[-C--:B------:R-:W-:Y:S01]  /*147b0*/  FMUL R184, R184, R2.reuse ;  /* 0x00000002b8b87220 */ /* 0x080fe20000400000 */
[-C--:B------:R-:W-:Y:S01]  /*147c0*/  FMUL R185, R185, R2.reuse ;  /* 0x00000002b9b97220 */ /* 0x080fe20000400000 */
[----:B------:R-:W-:-:S03]  /*147d0*/  FMUL R186, R186, R2 ;  /* 0x00000002baba7220 */ /* 0x000fc60000400000 */
[----:B------:R-:W-:Y:S02]  /*147e0*/  F2FP.F16.F32.PACK_AB R184, RZ, R184 ;  /* 0x000000b8ffb8723e */ /* 0x000fe400000000ff */
[----:B------:R-:W-:Y:S02]  /*147f0*/  F2FP.F16.F32.PACK_AB R185, RZ, R185 ;  /* 0x000000b9ffb9723e */ /* 0x000fe400000000ff */
[----:B------:R-:W-:Y:S01]  /*14800*/  F2FP.F16.F32.PACK_AB R186, RZ, R186 ;  /* 0x000000baffba723e */ /* 0x000fe200000000ff */
[----:B------:R0:W-:Y:S01]  /*14810*/  @P5 STG.E.U16 desc[UR6][R6.64+0x80], R184 ;  /* 0x000080b806005986 */ /* 0x0001e2000c101506 */
[----:B------:R-:W-:-:S03]  /*14820*/  ISETP.GT.AND P2, PT, R0, 0x88, P2 ;  /* 0x000000880000780c */ /* 0x000fc60001744270 */
[----:B------:R0:W-:Y:S01]  /*14830*/  @P4 STG.E.U16 desc[UR6][R6.64+0x82], R185 ;  /* 0x000082b906004986 */ /* 0x0001e2000c101506 */
[----:B------:R-:W-:-:S03]  /*14840*/  FMUL R187, R187, R2 ;  /* 0x00000002bbbb7220 */ /* 0x000fc60000400000 */
[----:B------:R0:W-:Y:S01]  /*14850*/  @P3 STG.E.U16 desc[UR6][R8.64+0x80], R186 ;  /* 0x000080ba08003986 */ /* 0x0001e2000c101506 */
[C---:B------:R-:W-:Y:S01]  /*14860*/  ISETP.GT.AND P3, PT, R0.reuse, 0x80, P1 ;  /* 0x000000800000780c */ /* 0x040fe20000f64270 */
[-C--:B------:R-:W-:Y:S01]  /*14870*/  FMUL R189, R189, R2.reuse ;  /* 0x00000002bdbd7220 */ /* 0x080fe20000400000 */
[C---:B------:R-:W-:Y:S02]  /*14880*/  ISETP.GT.AND P4, PT, R0.reuse, 0x80, P0 ;  /* 0x000000800000780c */ /* 0x040fe40000784270 */
[----:B------:R-:W-:Y:S01]  /*14890*/  ISETP.GT.AND P0, PT, R0, 0x88, P0 ;  /* 0x000000880000780c */ /* 0x000fe20000704270 */
[-C--:B------:R-:W-:Y:S01]  /*148a0*/  FMUL R188, R188, R2.reuse ;  /* 0x00000002bcbc7220 */ /* 0x080fe20000400000 */
[----:B------:R-:W-:Y:S01]  /*148b0*/  ISETP.GT.AND P1, PT, R0, 0x88, P1 ;  /* 0x000000880000780c */ /* 0x000fe20000f24270 */
[-C--:B------:R-:W-:Y:S01]  /*148c0*/  FMUL R190, R190, R2.reuse ;  /* 0x00000002bebe7220 */ /* 0x080fe20000400000 */
[----:B------:R-:W-:Y:S01]  /*148d0*/  F2FP.F16.F32.PACK_AB R187, RZ, R187 ;  /* 0x000000bbffbb723e */ /* 0x000fe200000000ff */
[----:B------:R-:W-:Y:S01]  /*148e0*/  FMUL R191, R191, R2 ;  /* 0x00000002bfbf7220 */ /* 0x000fe20000400000 */
[----:B------:R-:W-:-:S02]  /*148f0*/  F2FP.F16.F32.PACK_AB R189, RZ, R189 ;  /* 0x000000bdffbd723e */ /* 0x000fc400000000ff */
[----:B------:R-:W-:Y:S01]  /*14900*/  F2FP.F16.F32.PACK_AB R188, RZ, R188 ;  /* 0x000000bcffbc723e */ /* 0x000fe200000000ff */
[----:B------:R0:W-:Y:S01]  /*14910*/  @P2 STG.E.U16 desc[UR6][R8.64+0x82], R187 ;  /* 0x000082bb08002986 */ /* 0x0001e2000c101506 */
[----:B------:R-:W-:Y:S02]  /*14920*/  F2FP.F16.F32.PACK_AB R190, RZ, R190 ;  /* 0x000000beffbe723e */ /* 0x000fe400000000ff */
[----:B------:R-:W-:Y:S01]  /*14930*/  F2FP.F16.F32.PACK_AB R191, RZ, R191 ;  /* 0x000000bfffbf723e */ /* 0x000fe200000000ff */
[----:B------:R0:W-:Y:S01]  /*14940*/  @P3 STG.E.U16 desc[UR6][R6.64+0x92], R189 ;  /* 0x000092bd06003986 */ /* 0x0001e2000c101506 */
[C---:B------:R-:W-:Y:S02]  /*14950*/  ISETP.GT.AND P3, PT, R3.reuse, 0x50, PT ;  /* 0x000000500300780c */ /* 0x040fe40003f64270 */
[----:B------:R-:W-:Y:S01]  /*14960*/  ISETP.GT.AND P2, PT, R3, 0x51, PT ;  /* 0x000000510300780c */ /* 0x000fe20003f44270 */
[----:B------:R0:W-:Y:S03]  /*14970*/  @P4 STG.E.U16 desc[UR6][R6.64+0x90], R188 ;  /* 0x000090bc06004986 */ /* 0x0001e6000c101506 */
[C---:B------:R-:W-:Y:S01]  /*14980*/  ISETP.GT.AND P4, PT, R0.reuse, RZ, P2 ;  /* 0x000000ff0000720c */ /* 0x040fe20001784270 */
        /* <DEDUP_REMOVED lines=557> */
[----:B------:R-:W-:-:S02]  /*16c60*/  F2FP.F16.F32.PACK_AB R51, RZ, R51 ;  /* 0x00000033ff33723e */ /* 0x000fc400000000ff */
[C---:B------:R-:W-:Y:S01]  /*16c70*/  ISETP.GT.AND P0, PT, R3.reuse, 0xd8, PT ;  /* 0x000000d80300780c */ /* 0x040fe20003f04270 */
[----:B------:R0:W-:Y:S04]  /*16c80*/  @P4 STG.E.U16 desc[UR6][R4.64+0x1a2], R49 ;  /* 0x0001a23104004986 */ /* 0x0001e8000c101506 */
[----:B------:R0:W-:Y:S01]  /*16c90*/  @P1 STG.E.U16 desc[UR6][R10.64+0x1a0], R50 ;  /* 0x0001a0320a001986 */ /* 0x0001e2000c101506 */
[----:B------:R-:W-:Y:S02]  /*16ca0*/  ISETP.GT.AND P1, PT, R3, 0xd9, PT ;  /* 0x000000d90300780c */ /* 0x000fe40003f24270 */
[C---:B------:R-:W-:Y:S01]  /*16cb0*/  ISETP.GT.AND P4, PT, R0.reuse, RZ, P0 ;  /* 0x000000ff0000720c */ /* 0x040fe20000784270 */
[----:B------:R0:W-:Y:S01]  /*16cc0*/  @P5 STG.E.U16 desc[UR6][R10.64+0x1a2], R51 ;  /* 0x0001a2330a005986 */ /* 0x0001e2000c101506 */
        /* <DEDUP_REMOVED lines=32> */
[C---:B------:R-:W-:Y:S02]  /*16ed0*/  ISETP.GT.AND P0, PT, R0.reuse, 0x88, P0 ;  /* 0x000000880000780c */ /* 0x040fe40000704270 */
[----:B------:R-:W-:Y:S01]  /*16ee0*/  ISETP.GT.AND P1, PT, R0, 0x88, P1 ;  /* 0x000000880000780c */ /* 0x000fe20000f24270 */
[-C--:B------:R-:W-:Y:S01]  /*16ef0*/  FMUL R44, R44, R2.reuse ;  /* 0x000000022c2c7220 */ /* 0x080fe20000400000 */
[-C--:B------:R-:W-:Y:S01]  /*16f00*/  FMUL R46, R46, R2.reuse ;  /* 0x000000022e2e7220 */ /* 0x080fe20000400000 */
[----:B------:R-:W-:Y:S01]  /*16f10*/  FMUL R47, R47, R2 ;  /* 0x000000022f2f7220 */ /* 0x000fe20000400000 */
[----:B------:R-:W-:-:S02]  /*16f20*/  F2FP.F16.F32.PACK_AB R43, RZ, R43 ;  /* 0x0000002bff2b723e */ /* 0x000fc400000000ff */
[----:B------:R-:W-:Y:S02]  /*16f30*/  F2FP.F16.F32.PACK_AB R45, RZ, R45 ;  /* 0x0000002dff2d723e */ /* 0x000fe400000000ff */
[----:B------:R-:W-:Y:S01]  /*16f40*/  F2FP.F16.F32.PACK_AB R44, RZ, R44 ;  /* 0x0000002cff2c723e */ /* 0x000fe200000000ff */
[----:B------:R0:W-:Y:S01]  /*16f50*/  @P2 STG.E.U16 desc[UR6][R8.64+0x1a2], R43 ;  /* 0x0001a22b08002986 */ /* 0x0001e2000c101506 */
[----:B------:R-:W-:Y:S02]  /*16f60*/  F2FP.F16.F32.PACK_AB R46, RZ, R46 ;  /* 0x0000002eff2e723e */ /* 0x000fe400000000ff */
[----:B------:R-:W-:Y:S01]  /*16f70*/  F2FP.F16.F32.PACK_AB R47, RZ, R47 ;  /* 0x0000002fff2f723e */ /* 0x000fe200000000ff */
[----:B------:R0:W-:Y:S01]  /*16f80*/  @P3 STG.E.U16 desc[UR6][R6.64+0x1b2], R45 ;  /* 0x0001b22d06003986 */ /* 0x0001e2000c101506 */
[C---:B------:R-:W-:Y:S02]  /*16f90*/  ISETP.GT.AND P2, PT, R3.reuse, 0xe0, PT ;  /* 0x000000e00300780c */ /* 0x040fe40003f44270 */
[----:B------:R-:W-:Y:S01]  /*16fa0*/  ISETP.GT.AND P3, PT, R3, 0xe1, PT ;  /* 0x000000e10300780c */ /* 0x000fe20003f64270 */
[----:B------:R0:W-:Y:S04]  /*16fb0*/  @P4 STG.E.U16 desc[UR6][R6.64+0x1b0], R44 ;  /* 0x0001b02c06004986 */ /* 0x0001e8000c101506 */
[----:B------:R0:W-:Y:S01]  /*16fc0*/  @P0 STG.E.U16 desc[UR6][R8.64+0x1b0], R46 ;  /* 0x0001b02e08000986 */ /* 0x0001e2000c101506 */
[----:B------:R-:W-:-:S03]  /*16fd0*/  ISETP.GT.AND P0, PT, R0, RZ, P2 ;  /* 0x000000ff0000720c */ /* 0x000fc60001704270 */
[----:B------:R0:W-:Y:S01]  /*16fe0*/  @P1 STG.E.U16 desc[UR6][R8.64+0x1b2], R47 ;  /* 0x0001b22f08001986 */ /* 0x0001e2000c101506 */
[----:B------:R-:W-:Y:S01]  /*16ff0*/  ISETP.GT.AND P1, PT, R0, RZ, P3 ;  /* 0x000000ff0000720c */ /* 0x000fe20001f24270 */
[-C--:B------:R-:W-:Y:S01]  /*17000*/  FMUL R32, R32, R2.reuse ;  /* 0x0000000220207220 */ /* 0x080fe20000400000 */
[-C--:B------:R-:W-:Y:S01]  /*17010*/  FMUL R33, R33, R2.reuse ;  /* 0x0000000221217220 */ /* 0x080fe20000400000 */
[C---:B------:R-:W-:Y:S02]  /*17020*/  ISETP.GT.AND P4, PT, R0.reuse, 0x8, P2 ;  /* 0x000000080000780c */ /* 0x040fe40001784270 */
[----:B------:R-:W-:Y:S01]  /*17030*/  ISETP.GT.AND P5, PT, R0, 0x8, P3 ;  /* 0x000000080000780c */ /* 0x000fe20001fa4270 */
[-C--:B------:R-:W-:Y:S01]  /*17040*/  FMUL R34, R34, R2.reuse ;  /* 0x0000000222227220 */ /* 0x080fe20000400000 */
[----:B------:R-:W-:Y:S01]  /*17050*/  FMUL R35, R35, R2 ;  /* 0x0000000223237220 */ /* 0x000fe20000400000 */
[----:B------:R-:W-:Y:S02]  /*17060*/  F2FP.F16.F32.PACK_AB R32, RZ, R32 ;  /* 0x00000020ff20723e */ /* 0x000fe400000000ff */
[----:B------:R-:W-:-:S02]  /*17070*/  F2FP.F16.F32.PACK_AB R33, RZ, R33 ;  /* 0x00000021ff21723e */ /* 0x000fc400000000ff */
[----:B------:R-:W-:Y:S01]  /*17080*/  F2FP.F16.F32.PACK_AB R34, RZ, R34 ;  /* 0x00000022ff22723e */ /* 0x000fe200000000ff */
[----:B------:R0:W-:Y:S01]  /*17090*/  @P0 STG.E.U16 desc[UR6][R4.64+0x1c0], R32 ;  /* 0x0001c02004000986 */ /* 0x0001e2000c101506 */
[----:B------:R-:W-:Y:S02]  /*170a0*/  F2FP.F16.F32.PACK_AB R35, RZ, R35 ;  /* 0x00000023ff23723e */ /* 0x000fe400000000ff */
[C---:B------:R-:W-:Y:S01]  /*170b0*/  ISETP.GT.AND P0, PT, R3.reuse, 0xe9, PT ;  /* 0x000000e90300780c */ /* 0x040fe20003f04270 */
[----:B------:R0:W-:Y:S01]  /*170c0*/  @P1 STG.E.U16 desc[UR6][R4.64+0x1c2], R33 ;  /* 0x0001c22104001986 */ /* 0x0001e2000c101506 */
[----:B------:R-:W-:-:S03]  /*170d0*/  ISETP.GT.AND P1, PT, R3, 0xe8, PT ;  /* 0x000000e80300780c */ /* 0x000fc60003f24270 */
[----:B------:R0:W-:Y:S01]  /*170e0*/  @P4 STG.E.U16 desc[UR6][R10.64+0x1c0], R34 ;  /* 0x0001c0220a004986 */ /* 0x0001e2000c101506 */
[----:B------:R-:W-:-:S03]  /*170f0*/  ISETP.GT.AND P4, PT, R0, RZ, P0 ;  /* 0x000000ff0000720c */ /* 0x000fc60000784270 */
[----:B------:R0:W-:Y:S01]  /*17100*/  @P5 STG.E.U16 desc[UR6][R10.64+0x1c2], R35 ;  /* 0x0001c2230a005986 */ /* 0x0001e2000c101506 */
[----:B------:R-:W-:Y:S01]  /*17110*/  ISETP.GT.AND P5, PT, R0, RZ, P1 ;  /* 0x000000ff0000720c */ /* 0x000fe20000fa4270 */
[-C--:B------:R-:W-:Y:S01]  /*17120*/  FMUL R36, R36, R2.reuse ;  /* 0x0000000224247220 */ /* 0x080fe20000400000 */
[----:B------:R-:W-:-:S04]  /*17130*/  FMUL R37, R37, R2 ;  /* 0x0000000225257220 */ /* 0x000fc80000400000 */
[----:B------:R-:W-:Y:S02]  /*17140*/  F2FP.F16.F32.PACK_AB R36, RZ, R36 ;  /* 0x00000024ff24723e */ /* 0x000fe400000000ff */
[----:B------:R-:W-:Y:S01]  /*17150*/  F2FP.F16.F32.PACK_AB R37, RZ, R37 ;  /* 0x00000025ff25723e */ /* 0x000fe200000000ff */
[----:B------:R-:W-:-:S04]  /*17160*/  FMUL R38, R38, R2 ;  /* 0x0000000226267220 */ /* 0x000fc80000400000 */
[----:B------:R0:W-:Y:S01]  /*17170*/  @P5 STG.E.U16 desc[UR6][R4.64+0x1d0], R36 ;  /* 0x0001d02404005986 */ /* 0x0001e2000c101506 */
[----:B------:R-:W-:-:S03]  /*17180*/  ISETP.GT.AND P5, PT, R0, 0x8, P1 ;  /* 0x000000080000780c */ /* 0x000fc60000fa4270 */
[----:B------:R0:W-:Y:S01]  /*17190*/  @P4 STG.E.U16 desc[UR6][R4.64+0x1d2], R37 ;  /* 0x0001d22504004986 */ /* 0x0001e2000c101506 */
[----:B------:R-:W-:Y:S01]  /*171a0*/  ISETP.GT.AND P4, PT, R0, 0x8, P0 ;  /* 0x000000080000780c */ /* 0x000fe20000784270 */
[----:B------:R-:W-:Y:S01]  /*171b0*/  FMUL R39, R39, R2 ;  /* 0x0000000227277220 */ /* 0x000fe20000400000 */
[----:B------:R-:W-:-:S04]  /*171c0*/  F2FP.F16.F32.PACK_AB R38, RZ, R38 ;  /* 0x00000026ff26723e */ /* 0x000fc800000000ff */
        /* <DEDUP_REMOVED lines=8> */
[----:B------:R-:W-:Y:S02]  /*17250*/  F2FP.F16.F32.PACK_AB R25, RZ, R25 ;  /* 0x00000019ff19723e */ /* 0x000fe400000000ff */
[C---:B------:R-:W-:Y:S02]  /*17260*/  ISETP.GT.AND P2, PT, R0.reuse, 0x88, P2 ;  /* 0x000000880000780c */ /* 0x040fe40001744270 */
[C---:B------:R-:W-:Y:S01]  /*17270*/  ISETP.GT.AND P3, PT, R0.reuse, 0x88, P3 ;  /* 0x000000880000780c */ /* 0x040fe20001f64270 */
[----:B------:R0:W-:Y:S01]  /*17280*/  @P4 STG.E.U16 desc[UR6][R6.64+0x1c0], R24 ;  /* 0x0001c01806004986 */ /* 0x0001e2000c101506 */
[----:B------:R-:W-:-:S03]  /*17290*/  ISETP.GT.AND P4, PT, R0, 0x80, P0 ;  /* 0x000000800000780c */ /* 0x000fc60000784270 */
[----:B------:R0:W-:Y:S01]  /*172a0*/  @P5 STG.E.U16 desc[UR6][R6.64+0x1c2], R25 ;  /* 0x0001c21906005986 */ /* 0x0001e2000c101506 */
[----:B------:R-:W-:Y:S01]  /*172b0*/  ISETP.GT.AND P5, PT, R0, 0x80, P1 ;  /* 0x000000800000780c */ /* 0x000fe20000fa4270 */
[-C--:B------:R-:W-:Y:S01]  /*172c0*/  FMUL R26, R26, R2.reuse ;  /* 0x000000021a1a7220 */ /* 0x080fe20000400000 */
[C---:B------:R-:W-:Y:S01]  /*172d0*/  ISETP.GT.AND P1, PT, R0.reuse, 0x88, P1 ;  /* 0x000000880000780c */ /* 0x040fe20000f24270 */
[-C--:B------:R-:W-:Y:S01]  /*172e0*/  FMUL R27, R27, R2.reuse ;  /* 0x000000021b1b7220 */ /* 0x080fe20000400000 */
[----:B------:R-:W-:Y:S01]  /*172f0*/  ISETP.GT.AND P0, PT, R0, 0x88, P0 ;  /* 0x000000880000780c */ /* 0x000fe20000704270 */
[-C--:B------:R-:W-:Y:S01]  /*17300*/  FMUL R28, R28, R2.reuse ;  /* 0x000000021c1c7220 */ /* 0x080fe20000400000 */
[-C--:B------:R-:W-:Y:S01]  /*17310*/  FMUL R29, R29, R2.reuse ;  /* 0x000000021d1d7220 */ /* 0x080fe20000400000 */
[-C--:B------:R-:W-:Y:S01]  /*17320*/  FMUL R30, R30, R2.reuse ;  /* 0x000000021e1e7220 */ /* 0x080fe20000400000 */
[----:B------:R-:W-:Y:S01]  /*17330*/  FMUL R31, R31, R2 ;  /* 0x000000021f1f7220 */ /* 0x000fe20000400000 */
[----:B------:R-:W-:-:S02]  /*17340*/  F2FP.F16.F32.PACK_AB R26, RZ, R26 ;  /* 0x0000001aff1a723e */ /* 0x000fc400000000ff */
[----:B------:R-:W-:Y:S02]  /*17350*/  F2FP.F16.F32.PACK_AB R27, RZ, R27 ;  /* 0x0000001bff1b723e */ /* 0x000fe400000000ff */
[----:B------:R-:W-:Y:S02]  /*17360*/  F2FP.F16.F32.PACK_AB R28, RZ, R28 ;  /* 0x0000001cff1c723e */ /* 0x000fe400000000ff */
[----:B------:R-:W-:Y:S02]  /*17370*/  F2FP.F16.F32.PACK_AB R29, RZ, R29 ;  /* 0x0000001dff1d723e */ /* 0x000fe400000000ff */
[----:B------:R-:W-:Y:S02]  /*17380*/  F2FP.F16.F32.PACK_AB R30, RZ, R30 ;  /* 0x0000001eff1e723e */ /* 0x000fe400000000ff */
[----:B------:R-:W-:Y:S01]  /*17390*/  F2FP.F16.F32.PACK_AB R31, RZ, R31 ;  /* 0x0000001fff1f723e */ /* 0x000fe200000000ff */
[----:B------:R0:W-:Y:S04]  /*173a0*/  @P2 STG.E.U16 desc[UR6][R8.64+0x1c0], R26 ;  /* 0x0001c01a08002986 */ /* 0x0001e8000c101506 */
[----:B------:R0:W-:Y:S04]  /*173b0*/  @P3 STG.E.U16 desc[UR6][R8.64+0x1c2], R27 ;  /* 0x0001c21b08003986 */ /* 0x0001e8000c101506 */
[----:B------:R0:W-:Y:S04]  /*173c0*/  @P5 STG.E.U16 desc[UR6][R6.64+0x1d0], R28 ;  /* 0x0001d01c06005986 */ /* 0x0001e8000c101506 */
[----:B------:R0:W-:Y:S04]  /*173d0*/  @P4 STG.E.U16 desc[UR6][R6.64+0x1d2], R29 ;  /* 0x0001d21d06004986 */ /* 0x0001e8000c101506 */
[----:B------:R0:W-:Y:S04]  /*173e0*/  @P1 STG.E.U16 desc[UR6][R8.64+0x1d0], R30 ;  /* 0x0001d01e08001986 */ /* 0x0001e8000c101506 */
[----:B------:R0:W-:Y:S02]  /*173f0*/  @P0 STG.E.U16 desc[UR6][R8.64+0x1d2], R31 ;  /* 0x0001d21f08000986 */ /* 0x0001e4000c101506 */
.L_x_509:
[----:B------:R-:W-:Y:S05]  /*17400*/  BSYNC B0 ;  /* 0x0000000000007941 */ /* 0x000fea0003800000 */
.L_x_33:
[----:B0-----:R-:W2:Y:S04]  /*17410*/  LDL.LU R5, [R1+0xc0] ;  /* 0x0000c00001057983 */ /* 0x001ea80000300800 */
[----:B------:R-:W2:Y:S01]  /*17420*/  LDL.LU R4, [R1+0xc4] ;  /* 0x0000c40001047983 */ /* 0x000ea20000300800 */
[----:B------:R-:W-:Y:S01]  /*17430*/  ULDC UR4, c[0x0][0xc] ;  /* 0x0000030000047ab9 */ /* 0x000fe20000000800 */
[----:B------:R-:W-:Y:S01]  /*17440*/  ULDC UR5, c[0x0][0x10] ;  /* 0x0000040000057ab9 */ /* 0x000fe20000000800 */
[----:B------:R-:W2:Y:S01]  /*17450*/  LDC R3, c[0x0][0x14] ;  /* 0x00000500ff037b82 */ /* 0x000ea20000000800 */
[----:B------:R-:W-:Y:S01]  /*17460*/  UIMAD.WIDE.U32 UR4, UR4, UR5, URZ ;  /* 0x00000005040472a5 */ /* 0x000fe2000f8e003f */
[----:B------:R0:W5:Y:S01]  /*17470*/  LDL R28, [R1+0xdc] ;  /* 0x0000dc00011c7983 */ /* 0x0001620000100800 */
[----:B------:R-:W-:Y:S01]  /*17480*/  PRMT R0, RZ, 0x7610, R0 ;  /* 0x00007610ff007816 */ /* 0x000fe20000000000 */
[----:B---3--:R-:W-:-:S03]  /*17490*/  IMAD.MOV.U32 R19, RZ, RZ, -0x1 ;  /* 0xffffffffff137424 */ /* 0x008fc600078e00ff */
[----:B--2---:R-:W-:-:S04]  /*174a0*/  IMAD.WIDE.U32 R4, R3, UR4, R4 ;  /* 0x0000000403047c25 */ /* 0x004fc8000f8e0004 */
[----:B------:R-:W-:Y:S01]  /*174b0*/  IMAD R3, R3, UR5, RZ ;  /* 0x0000000503037c24 */ /* 0x000fe2000f8e02ff */
[----:B------:R-:W-:Y:S01]  /*174c0*/  ULDC.64 UR4, c[0x0][0x650] ;  /* 0x0001940000047ab9 */ /* 0x000fe20000000a00 */
[----:B------:R-:W-:Y:S01]  /*174d0*/  IMAD.MOV.U32 R21, RZ, RZ, R4 ;  /* 0x000000ffff157224 */ /* 0x000fe200078e0004 */
[----:B------:R-:W-:Y:S01]  /*174e0*/  ISETP.GE.U32.AND P0, PT, R4, UR4, PT ;  /* 0x0000000404007c0c */ /* 0x000fe2000bf06070 */
[----:B------:R-:W-:Y:S02]  /*174f0*/  IMAD.IADD R23, R5, 0x1, R3 ;  /* 0x0000000105177824 */ /* 0x000fe400078e0203 */
[----:B------:R-:W-:-:S03]  /*17500*/  IMAD.MOV.U32 R3, RZ, RZ, -0x1 ;  /* 0xffffffffff037424 */ /* 0x000fc600078e00ff */
[----:B------:R0:W-:Y:S01]  /*17510*/  STL [R1+0xc0], R23 ;  /* 0x0000c01701007387 */ /* 0x0001e20000100800 */
[----:B------:R-:W-:-:S03]  /*17520*/  ISETP.GE.U32.AND.EX P0, PT, R23, UR5, PT, P0 ;  /* 0x0000000517007c0c */ /* 0x000fc6000bf06100 */
[----:B------:R0:W-:Y:S04]  /*17530*/  STL [R1+0xc4], R21 ;  /* 0x0000c41501007387 */ /* 0x0001e80000100800 */
[----:B------:R0:W-:Y:S06]  /*17540*/  STL [R1+0xbc], R3 ;  /* 0x0000bc0301007387 */ /* 0x0001ec0000100800 */
[----:B------:R-:W-:Y:S05]  /*17550*/  @P0 BRA `(.L_x_510) ;  /* 0x0000000400780947 */ /* 0x000fea0003800000 */
[----:B-----5:R-:W2:Y:S01]  /*17560*/  S2R R17, SR_CTAID.X ;  /* 0x0000000000117919 */ /* 0x020ea20000002500 */
[----:B----4-:R-:W3:Y:S01]  /*17570*/  LDC.64 R10, c[0x0][0x628] ;  /* 0x00018a00ff0a7b82 */ /* 0x010ee20000000a00 */
[----:B------:R-:W-:Y:S01]  /*17580*/  ULDC UR4, c[0x0][0x150] ;  /* 0x0000540000047ab9 */ /* 0x000fe20000000800 */
[----:B-1----:R-:W-:Y:S01]  /*17590*/  IMAD.MOV.U32 R8, RZ, RZ, R21 ;  /* 0x000000ffff087224 */ /* 0x002fe200078e0015 */
[----:B------:R-:W1:Y:S01]  /*175a0*/  S2R R19, SR_CTAID.Y ;  /* 0x0000000000137919 */ /* 0x000e620000002600 */
[----:B------:R-:W-:-:S04]  /*175b0*/  IMAD.MOV.U32 R9, RZ, RZ, R23 ;  /* 0x000000ffff097224 */ /* 0x000fc800078e0017 */
[----:B------:R-:W4:Y:S08]  /*175c0*/  LDC R20, c[0x0][0x144] ;  /* 0x00005100ff147b82 */ /* 0x000f300000000800 */
[----:B------:R-:W0:Y:S08]  /*175d0*/  LDC R12, c[0x0][0x630] ;  /* 0x00018c00ff0c7b82 */ /* 0x000e300000000800 */
[----:B------:R-:W0:Y:S01]  /*175e0*/  LDC.64 R14, c[0x0][0x620] ;  /* 0x00018800ff0e7b82 */ /* 0x000e220000000a00 */
[----:B---3--:R-:W-:-:S04]  /*175f0*/  ISETP.NE.U32.AND P0, PT, R10, RZ, PT ;  /* 0x000000ff0a00720c */ /* 0x008fc80003f05070 */
[----:B------:R-:W-:Y:S02]  /*17600*/  ISETP.NE.AND.EX P0, PT, R11, RZ, PT, P0 ;  /* 0x000000ff0b00720c */ /* 0x000fe40003f05300 */
[----:B--2---:R-:W-:-:S05]  /*17610*/  I2FP.F32.U32 R0, R17 ;  /* 0x0000001100007245 */ /* 0x004fca0000201000 */
[----:B------:R-:W-:-:S04]  /*17620*/  FMUL R0, R0, UR4 ;  /* 0x0000000400007c20 */ /* 0x000fc80008400000 */
[----:B------:R2:W3:Y:S02]  /*17630*/  F2I.U32.TRUNC.NTZ R18, R0 ;  /* 0x0000000000127305 */ /* 0x0004e4000020f000 */
[----:B-1--4-:R-:W-:Y:S05]  /*17640*/  @!P0 BRA `(.L_x_511) ;  /* 0x0000000000288947 */ /* 0x012fea0003800000 */
[----:B--2---:R-:W0:Y:S02]  /*17650*/  LDC R0, c[0x0][0x634] ;  /* 0x00018d00ff007b82 */ /* 0x004e240000000800 */
[----:B0-----:R-:W-:-:S05]  /*17660*/  IADD3 R3, P0, R21, R0, RZ ;  /* 0x0000000015037210 */ /* 0x001fca0007f1e0ff */
        /* <DEDUP_REMOVED lines=8> */
.L_x_511:
[-CC-:B0-----:R-:W-:Y:S01]  /*176f0*/  SHF.R.U64 R13, R8, R12.reuse, R9.reuse ;  /* 0x0000000c080d7219 */ /* 0x181fe20000001209 */
[----:B------:R-:W0:Y:S01]  /*17700*/  LDC.64 R24, c[0x0][0x640] ;  /* 0x00019000ff187b82 */ /* 0x000e220000000a00 */
[----:B--2---:R-:W-:Y:S01]  /*17710*/  SHF.R.U32.HI R0, RZ, R12, R9 ;  /* 0x0000000cff007219 */ /* 0x004fe20000011609 */
[----:B------:R-:W-:Y:S01]  /*17720*/  IMAD.MOV.U32 R4, RZ, RZ, R21 ;  /* 0x000000ffff047224 */ /* 0x000fe200078e0015 */
[----:B------:R-:W-:Y:S01]  /*17730*/  IADD3 R3, P0, RZ, -R13, RZ ;  /* 0x8000000dff037210 */ /* 0x000fe20007f1e0ff */
[----:B---3--:R-:W-:Y:S01]  /*17740*/  IMAD.MOV R18, RZ, RZ, -R18 ;  /* 0x000000ffff127224 */ /* 0x008fe200078e0a12 */
[----:B------:R-:W-:Y:S01]  /*17750*/  ULDC UR4, c[0x0][0x154] ;  /* 0x0000550000047ab9 */ /* 0x000fe20000000800 */
[----:B------:R-:W-:Y:S02]  /*17760*/  IMAD.MOV.U32 R7, RZ, RZ, 0x1 ;  /* 0x00000001ff077424 */ /* 0x000fe400078e00ff */
[----:B------:R-:W1:Y:S01]  /*17770*/  LDC R6, c[0x0][0x618] ;  /* 0x00018600ff067b82 */ /* 0x000e620000000800 */
[----:B------:R-:W-:-:S02]  /*17780*/  IMAD.X R5, RZ, RZ, ~R0, P0 ;  /* 0x000000ffff057224 */ /* 0x000fc400000e0e00 */
[----:B------:R-:W-:Y:S02]  /*17790*/  IMAD R20, R20, R18, R17 ;  /* 0x0000001214147224 */ /* 0x000fe400078e0211 */
[-C--:B------:R-:W-:Y:S02]  /*177a0*/  IMAD R0, R5, R14.reuse, RZ ;  /* 0x0000000e05007224 */ /* 0x080fe400078e02ff */
[----:B------:R-:W-:Y:S01]  /*177b0*/  IMAD.MOV.U32 R5, RZ, RZ, R23 ;  /* 0x000000ffff057224 */ /* 0x000fe200078e0017 */
[----:B------:R-:W2:Y:S01]  /*177c0*/  LDC R8, c[0x0][0x608] ;  /* 0x00018200ff087b82 */ /* 0x000ea20000000800 */
[----:B------:R-:W-:-:S04]  /*177d0*/  IMAD.WIDE.U32 R4, R3, R14, R4 ;  /* 0x0000000e03047225 */ /* 0x000fc800078e0004 */
[----:B------:R-:W-:-:S03]  /*177e0*/  IMAD R3, R3, R15, R0 ;  /* 0x0000000f03037224 */ /* 0x000fc600078e0200 */
[----:B------:R-:W3:Y:S01]  /*177f0*/  LDC R22, c[0x0][0x658] ;  /* 0x00019600ff167b82 */ /* 0x000ee20000000800 */
[----:B------:R-:W-:Y:S01]  /*17800*/  I2FP.F32.U32 R0, R19 ;  /* 0x0000001300007245 */ /* 0x000fe20000201000 */
[----:B------:R-:W-:Y:S01]  /*17810*/  IMAD.IADD R3, R5, 0x1, R3 ;  /* 0x0000000105037824 */ /* 0x000fe200078e0203 */
[----:B0-----:R-:W-:Y:S01]  /*17820*/  ISETP.NE.U32.AND P0, PT, R24, RZ, PT ;  /* 0x000000ff1800720c */ /* 0x001fe20003f05070 */
[----:B------:R-:W-:Y:S02]  /*17830*/  IMAD.MOV.U32 R5, RZ, RZ, -0x1 ;  /* 0xffffffffff057424 */ /* 0x000fe400078e00ff */
[----:B------:R-:W-:Y:S02]  /*17840*/  FMUL R0, R0, UR4 ;  /* 0x0000000400007c20 */ /* 0x000fe40008400000 */
[----:B------:R-:W0:Y:S01]  /*17850*/  LDC R18, c[0x0][0x148] ;  /* 0x00005200ff127b82 */ /* 0x000e220000000800 */
[----:B-1----:R-:W-:Y:S01]  /*17860*/  SHF.R.U64 R12, R4, R6, R3 ;  /* 0x00000006040c7219 */ /* 0x002fe20000001203 */
[----:B------:R1:W4:Y:S01]  /*17870*/  F2I.U32.TRUNC.NTZ R14, R0 ;  /* 0x00000000000e7305 */ /* 0x000322000020f000 */
[----:B------:R-:W-:-:S02]  /*17880*/  ISETP.NE.AND.EX P0, PT, R25, RZ, PT, P0 ;  /* 0x000000ff1900720c */ /* 0x000fc40003f05300 */
[----:B------:R-:W-:-:S03]  /*17890*/  SHF.R.U32.HI R3, RZ, R6, R3 ;  /* 0x00000006ff037219 */ /* 0x000fc60000011603 */
[----:B------:R-:W0:Y:S01]  /*178a0*/  LDC R17, c[0x0][0x600] ;  /* 0x00018000ff117b82 */ /* 0x000e220000000800 */
[-CC-:B--2---:R-:W-:Y:S02]  /*178b0*/  SHF.R.U64 R10, R12, R8.reuse, R3.reuse ;  /* 0x000000080c0a7219 */ /* 0x184fe40000001203 */
[----:B------:R-:W-:-:S05]  /*178c0*/  SHF.R.U32.HI R3, RZ, R8, R3 ;  /* 0x00000008ff037219 */ /* 0x000fca0000011603 */
[----:B------:R-:W2:Y:S01]  /*178d0*/  LDC R23, c[0x0][0x648] ;  /* 0x00019200ff177b82 */ /* 0x000ea20000000800 */
[-C--:B---3--:R-:W-:Y:S02]  /*178e0*/  SHF.L.U32 R4, R5, R22.reuse, RZ ;  /* 0x0000001605047219 */ /* 0x088fe400000006ff */
[-CC-:B------:R-:W-:Y:S02]  /*178f0*/  SHF.R.U64 R15, R10, R22.reuse, R3.reuse ;  /* 0x000000160a0f7219 */ /* 0x180fe40000001203 */
[----:B------:R-:W-:Y:S02]  /*17900*/  SHF.R.U32.HI R5, RZ, R22, R3 ;  /* 0x00000016ff057219 */ /* 0x000fe40000011603 */
[----:B------:R-:W-:Y:S01]  /*17910*/  LOP3.LUT R21, RZ, R4, RZ, 0x33, !PT ;  /* 0x00000004ff157212 */ /* 0x000fe200078e33ff */
[----:B------:R-:W3:Y:S01]  /*17920*/  LDC R26, c[0x0][0x638] ;  /* 0x00018e00ff1a7b82 */ /* 0x000ee20000000800 */
[----:B------:R-:W-:Y:S01]  /*17930*/  SHF.L.U32 R22, R7, R22, RZ ;  /* 0x0000001607167219 */ /* 0x000fe200000006ff */
[----:B------:R-:W-:-:S06]  /*17940*/  IMAD.MOV.U32 R4, RZ, RZ, R15 ;  /* 0x000000ffff047224 */ /* 0x000fcc00078e000f */
[----:B------:R-:W0:Y:S01]  /*17950*/  LDC R27, c[0x0][0x610] ;  /* 0x00018400ff1b7b82 */ /* 0x000e220000000800 */
[----:B-1--4-:R-:W-:Y:S05]  /*17960*/  @!P0 BRA `(.L_x_512) ;  /* 0x0000000000288947 */ /* 0x012fea0003800000 */
        /* <DEDUP_REMOVED lines=10> */
.L_x_512:
[----:B------:R-:W1:Y:S01]  /*17a10*/  LDC R3, c[0x0][0x65c] ;  /* 0x00019700ff037b82 */ /* 0x000e620000000800 */
[----:B--2---:R-:W-:Y:S01]  /*17a20*/  SHF.R.U64 R0, R4, R23, R5 ;  /* 0x0000001704007219 */ /* 0x004fe20000001205 */
[----:B0-----:R-:W-:Y:S01]  /*17a30*/  VIADD R5, R17, 0xffffffff ;  /* 0xffffffff11057836 */ /* 0x001fe20000000000 */
[----:B------:R2:W-:Y:S01]  /*17a40*/  STL [R1+0xbc], R13 ;  /* 0x0000bc0d01007387 */ /* 0x0005e20000100800 */
[----:B------:R-:W-:Y:S02]  /*17a50*/  IMAD.MOV R14, RZ, RZ, -R14 ;  /* 0x000000ffff0e7224 */ /* 0x000fe400078e0a0e */
[----:B------:R-:W-:Y:S01]  /*17a60*/  IMAD.MOV R4, RZ, RZ, -R0 ;  /* 0x000000ffff047224 */ /* 0x000fe200078e0a00 */
[----:B------:R-:W-:Y:S01]  /*17a70*/  LOP3.LUT R5, R12, R5, RZ, 0xc0, !PT ;  /* 0x000000050c057212 */ /* 0x000fe200078ec0ff */
[----:B------:R-:W-:Y:S01]  /*17a80*/  IMAD.MOV.U32 R6, RZ, RZ, 0x1 ;  /* 0x00000001ff067424 */ /* 0x000fe200078e00ff */
[----:B-1----:R-:W-:Y:S02]  /*17a90*/  ISETP.NE.AND P0, PT, R3, 0x1, PT ;  /* 0x000000010300780c */ /* 0x002fe40003f05270 */
[----:B------:R-:W-:-:S05]  /*17aa0*/  LOP3.LUT R3, R10, R21, RZ, 0xc0, !PT ;  /* 0x000000150a037212 */ /* 0x000fca00078ec0ff */
[----:B------:R-:W-:Y:S02]  /*17ab0*/  IMAD R3, R22, R0, R3 ;  /* 0x0000000016037224 */ /* 0x000fe400078e0203 */
[----:B---3--:R-:W-:-:S04]  /*17ac0*/  IMAD R0, R4, R26, R15 ;  /* 0x0000001a04007224 */ /* 0x008fc800078e020f */
[----:B------:R-:W-:Y:S02]  /*17ad0*/  @P0 IMAD R20, R18, R14, R19 ;  /* 0x0000000e12140224 */ /* 0x000fe400078e0213 */
[----:B------:R-:W-:Y:S01]  /*17ae0*/  IMAD R4, R0, R17, R5 ;  /* 0x0000001100047224 */ /* 0x000fe200078e0205 */
[----:B------:R-:W-:Y:S01]  /*17af0*/  PRMT R0, R6, 0x7610, R0 ;  /* 0x0000761006007816 */ /* 0x000fe20000000000 */
[----:B------:R-:W-:-:S05]  /*17b00*/  IMAD R3, R3, R27, R20 ;  /* 0x0000001b03037224 */ /* 0x000fca00078e0214 */
[----:B------:R-:W-:Y:S02]  /*17b10*/  SEL R28, R3, R4, !P0 ;  /* 0x00000004031c7207 */ /* 0x000fe40004000000 */
[----:B------:R-:W-:-:S03]  /*17b20*/  SEL R19, R4, R3, !P0 ;  /* 0x0000000304137207 */ /* 0x000fc60004000000 */
[----:B------:R2:W-:Y:S04]  /*17b30*/  STL [R1+0xdc], R28 ;  /* 0x0000dc1c01007387 */ /* 0x0005e80000100800 */
.L_x_510:
[----:B------:R-:W-:Y:S01]  /*17b40*/  LOP3.LUT P0, RZ, R0, 0xff, RZ, 0xc0, !PT ;  /* 0x000000ff00ff7812 */ /* 0x000fe2000780c0ff */
[----:B-----5:R-:W-:-:S12]  /*17b50*/  IMAD.MOV.U32 R18, RZ, RZ, R28 ;  /* 0x000000ffff127224 */ /* 0x020fd800078e001c */
[----:B------:R-:W-:Y:S05]  /*17b60*/  @P0 BRA `(.L_x_513) ;  /* 0xfffffe98001c0947 */ /* 0x000fea000383ffff */
[----:B------:R-:W-:Y:S05]  /*17b70*/  EXIT ;  /* 0x000000000000794d */ /* 0x000fea0003800000 */
.L_x_8:
[----:B------:R-:W2:Y:S01]  /*17b80*/  LDL R20, [R1+0xc4] ;  /* 0x0000c40001147983 */ /* 0x000ea20000100800 */
[----:B------:R-:W-:-:S03]  /*17b90*/  ULDC.64 UR4, c[0x0][0x650] ;  /* 0x0001940000047ab9 */ /* 0x000fc60000000a00 */
[----:B------:R-:W3:Y:S01]  /*17ba0*/  LDL R24, [R1+0xc0] ;  /* 0x0000c00001187983 */ /* 0x000ee20000100800 */
[----:B------:R-:W-:Y:S01]  /*17bb0*/  PRMT R6, RZ, 0x7610, R6 ;  /* 0x00007610ff067816 */ /* 0x000fe20000000006 */
[----:B------:R-:W-:Y:S02]  /*17bc0*/  IMAD.MOV.U32 R12, RZ, RZ, -0x1 ;  /* 0xffffffffff0c7424 */ /* 0x000fe400078e00ff */
[----:B------:R-:W-:Y:S02]  /*17bd0*/  IMAD.MOV.U32 R17, RZ, RZ, -0x1 ;  /* 0xffffffffff117424 */ /* 0x000fe400078e00ff */
[----:B------:R-:W-:Y:S01]  /*17be0*/  IMAD.MOV.U32 R13, RZ, RZ, -0x1 ;  /* 0xffffffffff0d7424 */ /* 0x000fe200078e00ff */
[----:B--2---:R-:W-:-:S04]  /*17bf0*/  ISETP.GE.U32.AND P0, PT, R20, UR4, PT ;  /* 0x0000000414007c0c */ /* 0x004fc8000bf06070 */
[----:B---3--:R-:W-:-:S13]  /*17c00*/  ISETP.GE.U32.AND.EX P0, PT, R24, UR5, PT, P0 ;  /* 0x0000000518007c0c */ /* 0x008fda000bf06100 */
[----:B------:R-:W-:Y:S05]  /*17c10*/  @P0 BRA `(.L_x_514) ;  /* 0x0000000400340947 */ /* 0x000fea0003800000 */
        /* <DEDUP_REMOVED lines=10> */
[----:B0-----:R-:W-:-:S04]  /*17cc0*/  IMAD.X R15, RZ, RZ, R24, P0 ;  /* 0x000000ffff0f7224 */ /* 0x001fc800000e0618 */
[----:B------:R-:W-:-:S04]  /*17cd0*/  IMAD.WIDE.U32 R6, R15, R12, RZ ;  /* 0x0000000c0f067225 */ /* 0x000fc800078e00ff */
[----:B------:R-:W-:-:S04]  /*17ce0*/  IMAD.WIDE.U32 R8, P0, R11, R13, R6 ;  /* 0x0000000d0b087225 */ /* 0x000fc80007800006 */
[----:B------:R-:W-:-:S04]  /*17cf0*/  IMAD.WIDE.U32 R6, R11, R12, RZ ;  /* 0x0000000c0b067225 */ /* 0x000fc800078e00ff */
[----:B------:R-:W-:Y:S01]  /*17d00*/  IMAD.X R11, RZ, RZ, RZ, P0 ;  /* 0x000000ffff0b7224 */ /* 0x000fe200000e06ff */
[----:B------:R-:W-:Y:S01]  /*17d10*/  IADD3 RZ, P0, R7, R8, RZ ;  /* 0x0000000807ff7210 */ /* 0x000fe20007f1e0ff */
[----:B------:R-:W-:-:S04]  /*17d20*/  IMAD.MOV.U32 R10, RZ, RZ, R9 ;  /* 0x000000ffff0a7224 */ /* 0x000fc800078e0009 */
[----:B------:R-:W-:-:S08]  /*17d30*/  IMAD.WIDE.U32.X R10, R15, R13, R10, P0 ;  /* 0x0000000d0f0a7225 */ /* 0x000fd000000e040a */
.L_x_515:
[----:B0-----:R-:W0:Y:S01]  /*17d40*/  LDC.64 R22, c[0x0][0x640] ;  /* 0x00019000ff167b82 */ /* 0x001e220000000a00 */
[-CC-:B------:R-:W-:Y:S02]  /*17d50*/  SHF.R.U64 R15, R10, R16.reuse, R11.reuse ;  /* 0x000000100a0f7219 */ /* 0x180fe4000000120b */
[----:B------:R-:W-:Y:S02]  /*17d60*/  SHF.R.U32.HI R6, RZ, R16, R11 ;  /* 0x00000010ff067219 */ /* 0x000fe4000001160b */
[----:B------:R-:W-:-:S03]  /*17d70*/  IADD3 R9, P0, RZ, -R15, RZ ;  /* 0x8000000fff097210 */ /* 0x000fc60007f1e0ff */
[----:B------:R-:W1:Y:S02]  /*17d80*/  LDC R10, c[0x0][0x618] ;  /* 0x00018600ff0a7b82 */ /* 0x000e640000000800 */
[----:B------:R-:W-:Y:S02]  /*17d90*/  IMAD.X R7, RZ, RZ, ~R6, P0 ;  /* 0x000000ffff077224 */ /* 0x000fe400000e0e06 */
[----:B------:R-:W-:Y:S02]  /*17da0*/  IMAD.MOV.U32 R6, RZ, RZ, R20 ;  /* 0x000000ffff067224 */ /* 0x000fe400078e0014 */
[----:B------:R-:W-:Y:S02]  /*17db0*/  IMAD R8, R7, R18, RZ ;  /* 0x0000001207087224 */ /* 0x000fe400078e02ff */
[----:B------:R-:W2:Y:S01]  /*17dc0*/  LDC R16, c[0x0][0x608] ;  /* 0x00018200ff107b82 */ /* 0x000ea20000000800 */
[----:B------:R-:W-:Y:S02]  /*17dd0*/  IMAD.MOV.U32 R7, RZ, RZ, R24 ;  /* 0x000000ffff077224 */ /* 0x000fe400078e0018 */
[----:B------:R-:W-:-:S02]  /*17de0*/  IMAD.MOV.U32 R24, RZ, RZ, 0x1 ;  /* 0x00000001ff187424 */ /* 0x000fc400078e00ff */
[----:B------:R-:W-:-:S03]  /*17df0*/  IMAD.WIDE.U32 R6, R9, R18, R6 ;  /* 0x0000001209067225 */ /* 0x000fc600078e0006 */
[----:B------:R-:W3:Y:S01]  /*17e00*/  LDC R21, c[0x0][0x658] ;  /* 0x00019600ff157b82 */ /* 0x000ee20000000800 */
[----:B------:R-:W-:Y:S01]  /*17e10*/  IMAD R9, R9, R19, R8 ;  /* 0x0000001309097224 */ /* 0x000fe200078e0208 */
[----:B0-----:R-:W-:Y:S01]  /*17e20*/  ISETP.NE.U32.AND P0, PT, R22, RZ, PT ;  /* 0x000000ff1600720c */ /* 0x001fe20003f05070 */
[----:B------:R-:W-:Y:S02]  /*17e30*/  IMAD.MOV.U32 R8, RZ, RZ, -0x1 ;  /* 0xffffffffff087424 */ /* 0x000fe400078e00ff */
[----:B------:R-:W-:Y:S01]  /*17e40*/  IMAD.IADD R7, R7, 0x1, R9 ;  /* 0x0000000107077824 */ /* 0x000fe200078e0209 */
[----:B------:R-:W-:Y:S02]  /*17e50*/  ISETP.NE.AND.EX P0, PT, R23, RZ, PT, P0 ;  /* 0x000000ff1700720c */ /* 0x000fe40003f05300 */
[----:B------:R-:W0:Y:S02]  /*17e60*/  LDC R18, c[0x0][0x600] ;  /* 0x00018000ff127b82 */ /* 0x000e240000000800 */
[----:B-1----:R-:W-:-:S02]  /*17e70*/  SHF.R.U64 R12, R6, R10, R7 ;  /* 0x0000000a060c7219 */ /* 0x002fc40000001207 */
[----:B------:R-:W-:-:S04]  /*17e80*/  SHF.R.U32.HI R7, RZ, R10, R7 ;  /* 0x0000000aff077219 */ /* 0x000fc80000011607 */
[----:B------:R-:W1:Y:S01]  /*17e90*/  LDC R19, c[0x0][0x648] ;  /* 0x00019200ff137b82 */ /* 0x000e620000000800 */
[-CC-:B--2---:R-:W-:Y:S02]  /*17ea0*/  SHF.R.U64 R17, R12, R16.reuse, R7.reuse ;  /* 0x000000100c117219 */ /* 0x184fe40000001207 */
[----:B------:R-:W-:-:S05]  /*17eb0*/  SHF.R.U32.HI R6, RZ, R16, R7 ;  /* 0x00000010ff067219 */ /* 0x000fca0000011607 */
[----:B------:R-:W2:Y:S01]  /*17ec0*/  LDC R20, c[0x0][0x638] ;  /* 0x00018e00ff147b82 */ /* 0x000ea20000000800 */
[-CC-:B---3--:R-:W-:Y:S02]  /*17ed0*/  SHF.R.U64 R16, R17, R21.reuse, R6.reuse ;  /* 0x0000001511107219 */ /* 0x188fe40000001206 */
[-C--:B------:R-:W-:Y:S02]  /*17ee0*/  SHF.L.U32 R8, R8, R21.reuse, RZ ;  /* 0x0000001508087219 */ /* 0x080fe400000006ff */
[----:B------:R-:W-:Y:S01]  /*17ef0*/  SHF.R.U32.HI R7, RZ, R21, R6 ;  /* 0x00000015ff077219 */ /* 0x000fe20000011606 */
[----:B------:R-:W-:Y:S01]  /*17f00*/  IMAD.MOV.U32 R6, RZ, RZ, R16 ;  /* 0x000000ffff067224 */ /* 0x000fe200078e0010 */
[----:B------:R-:W-:Y:S01]  /*17f10*/  LOP3.LUT R26, RZ, R8, RZ, 0x33, !PT ;  /* 0x00000008ff1a7212 */ /* 0x000fe200078e33ff */
[----:B------:R-:W3:Y:S01]  /*17f20*/  LDC R25, c[0x0][0x610] ;  /* 0x00018400ff197b82 */ /* 0x000ee20000000800 */
        /* <DEDUP_REMOVED lines=11> */
.L_x_516:
[----:B------:R-:W4:Y:S01]  /*17fe0*/  LDC R8, c[0x0][0x65c] ;  /* 0x00019700ff087b82 */ /* 0x000f220000000800 */
[----:B-1----:R-:W-:Y:S01]  /*17ff0*/  SHF.R.U64 R6, R6, R19, R7 ;  /* 0x0000001306067219 */ /* 0x002fe20000001207 */
[----:B0-----:R-:W-:Y:S01]  /*18000*/  VIADD R9, R18, 0xffffffff ;  /* 0xffffffff12097836 */ /* 0x001fe20000000000 */
[----:B------:R-:W-:Y:S01]  /*18010*/  SHF.L.U32 R24, R24, R21, RZ ;  /* 0x0000001518187219 */ /* 0x000fe200000006ff */
[----:B------:R-:W-:Y:S01]  /*18020*/  IMAD.MOV.U32 R13, RZ, RZ, R15 ;  /* 0x000000ffff0d7224 */ /* 0x000fe200078e000f */
[----:B------:R-:W-:Y:S01]  /*18030*/  LOP3.LUT R3, R17, R26, RZ, 0xc0, !PT ;  /* 0x0000001a11037212 */ /* 0x000fe200078ec0ff */
[----:B------:R-:W-:-:S04]  /*18040*/  IMAD.MOV R7, RZ, RZ, -R6 ;  /* 0x000000ffff077224 */ /* 0x000fc800078e0a06 */
[----:B------:R-:W-:Y:S02]  /*18050*/  IMAD R3, R24, R6, R3 ;  /* 0x0000000618037224 */ /* 0x000fe400078e0203 */
[----:B------:R-:W-:Y:S01]  /*18060*/  IMAD.MOV.U32 R6, RZ, RZ, 0x1 ;  /* 0x00000001ff067424 */ /* 0x000fe200078e00ff */
[----:B----4-:R-:W-:-:S13]  /*18070*/  ISETP.NE.AND P0, PT, R8, 0x1, PT ;  /* 0x000000010800780c */ /* 0x010fda0003f05270 */
[----:B------:R-:W-:Y:S01]  /*18080*/  @P0 IMAD R4, R5, R14, R2 ;  /* 0x0000000e05040224 */ /* 0x000fe200078e0202 */
[----:B------:R-:W-:Y:S01]  /*18090*/  LOP3.LUT R5, R12, R9, RZ, 0xc0, !PT ;  /* 0x000000090c057212 */ /* 0x000fe200078ec0ff */
[----:B--2---:R-:W-:Y:S02]  /*180a0*/  IMAD R2, R7, R20, R16 ;  /* 0x0000001407027224 */ /* 0x004fe400078e0210 */
[----:B---3--:R-:W-:Y:S02]  /*180b0*/  IMAD R4, R3, R25, R4 ;  /* 0x0000001903047224 */ /* 0x008fe400078e0204 */
[----:B------:R-:W-:-:S05]  /*180c0*/  IMAD R3, R2, R18, R5 ;  /* 0x0000001202037224 */ /* 0x000fca00078e0205 */
[----:B------:R-:W-:Y:S02]  /*180d0*/  SEL R17, R3, R4, !P0 ;  /* 0x0000000403117207 */ /* 0x000fe40004000000 */
[----:B------:R-:W-:-:S07]  /*180e0*/  SEL R12, R4, R3, !P0 ;  /* 0x00000003040c7207 */ /* 0x000fce0004000000 */
.L_x_514:
[----:B------:R-:W-:-:S08]  /*180f0*/  NOP ;  /* 0x0000000000007918 */ /* 0x000fd00000000000 */
[----:B0-----:R-:W0:-:S00]  /*18100*/  USETMAXREG.DEALLOC.CTAPOOL 0x28 ;  /* 0x00000028000079c8 */ /* 0x001e0000080e0500 */
[----:B0-----:R-:W-:-:S13]  /*18110*/  ISETP.NE.AND P0, PT, R0, RZ, PT ;  /* 0x000000ff0000720c */ /* 0x001fda0003f05270 */
[----:B------:R-:W-:Y:S05]  /*18120*/  @P0 EXIT ;  /* 0x000000000000094d */ /* 0x000fea0003800000 */
[----:B------:R-:W-:Y:S01]  /*18130*/  LOP3.LUT P0, RZ, R6, 0xff, RZ, 0xc0, !PT ;  /* 0x000000ff06ff7812 */ /* 0x000fe2000780c0ff */
[----:B------:R-:W-:Y:S02]  /*18140*/  IMAD.MOV.U32 R0, RZ, RZ, 0x1 ;  /* 0x00000001ff007424 */ /* 0x000fe400078e00ff */
[----:B------:R-:W-:-:S10]  /*18150*/  IMAD.MOV.U32 R6, RZ, RZ, RZ ;  /* 0x000000ffff067224 */ /* 0x000fd400078e00ff */
[----:B------:R-:W-:Y:S05]  /*18160*/  @!P0 BRA `(.L_x_517) ;  /* 0x0000000c00608947 */ /* 0x000fea0003800000 */
[----:B------:R-:W2:Y:S01]  /*18170*/  LDL R2, [R1+0xb8] ;  /* 0x0000b80001027983 */ /* 0x000ea20000100800 */
[----:B------:R-:W0:Y:S01]  /*18180*/  LDC R0, c[0x0][0x28c] ;  /* 0x0000a300ff007b82 */ /* 0x000e220000000800 */
[----:B------:R-:W-:Y:S01]  /*18190*/  ULDC UR5, c[0x0][0x600] ;  /* 0x0001800000057ab9 */ /* 0x000fe20000000800 */
[----:B------:R-:W-:Y:S01]  /*181a0*/  ULDC UR4, c[0x0][0xc] ;  /* 0x0000030000047ab9 */ /* 0x000fe20000000800 */
[----:B------:R-:W1:Y:S01]  /*181b0*/  S2R R8, SR_CgaCtaId ;  /* 0x0000000000087919 */ /* 0x000e620000008800 */
[----:B------:R-:W-:Y:S01]  /*181c0*/  UIADD3 UR16, UR5, -0x1, URZ ;  /* 0xffffffff05107890 */ /* 0x000fe2000fffe03f */
[----:B------:R-:W-:Y:S01]  /*181d0*/  BSSY B0, `(.L_x_517) ;  /* 0x00000d1000007945 */ /* 0x000fe20003800000 */
[----:B------:R-:W-:Y:S01]  /*181e0*/  ULDC UR6, c[0x0][0x658] ;  /* 0x0001960000067ab9 */ /* 0x000fe20000000800 */
[----:B------:R-:W-:Y:S01]  /*181f0*/  ULDC UR5, c[0x0][0x10] ;  /* 0x0000040000057ab9 */ /* 0x000fe20000000800 */
[----:B------:R-:W-:Y:S01]  /*18200*/  UMOV UR7, 0xffffffff ;  /* 0xffffffff00077882 */ /* 0x000fe20000000000 */
[----:B------:R-:W-:Y:S01]  /*18210*/  UMOV UR8, 0x1 ;  /* 0x0000000100087882 */ /* 0x000fe20000000000 */
[----:B------:R-:W-:Y:S01]  /*18220*/  UIMAD.WIDE.U32 UR4, UR4, UR5, URZ ;  /* 0x00000005040472a5 */ /* 0x000fe2000f8e003f */
[----:B------:R-:W-:Y:S01]  /*18230*/  IMAD.MOV.U32 R9, RZ, RZ, 0x1 ;  /* 0x00000001ff097424 */ /* 0x000fe200078e00ff */
[----:B------:R-:W-:Y:S01]  /*18240*/  USHF.L.U32 UR7, UR7, UR6, URZ ;  /* 0x0000000607077299 */ /* 0x000fe2000800063f */
[----:B------:R-:W-:Y:S01]  /*18250*/  IMAD.MOV.U32 R6, RZ, RZ, RZ ;  /* 0x000000ffff067224 */ /* 0x000fe200078e00ff */
[----:B------:R-:W-:-:S02]  /*18260*/  USHF.L.U32 UR18, UR8, UR6, URZ ;  /* 0x0000000608127299 */ /* 0x000fc4000800063f */
[----:B------:R-:W-:Y:S01]  /*18270*/  ULOP3.LUT UR17, URZ, UR7, URZ, 0x33, !UPT ;  /* 0x000000073f117292 */ /* 0x000fe2000f8e333f */
[----:B------:R-:W-:Y:S01]  /*18280*/  ULDC UR6, c[0x0][0x14] ;  /* 0x0000050000067ab9 */ /* 0x000fe20000000800 */
[----:B------:R-:W-:Y:S01]  /*18290*/  ULDC.64 UR22, c[0x0][0x198] ;  /* 0x0000660000167ab9 */ /* 0x000fe20000000a00 */
[----:B------:R-:W-:Y:S02]  /*182a0*/  UIMAD.WIDE.U32 UR20, UR4, UR6, URZ ;  /* 0x00000006041472a5 */ /* 0x000fe4000f8e003f */
[----:B------:R-:W-:Y:S01]  /*182b0*/  UIMAD UR13, UR5, UR6, URZ ;  /* 0x00000006050d72a4 */ /* 0x000fe2000f8e023f */
[----:B0-----:R-:W-:-:S03]  /*182c0*/  VIADD R0, R0, 0x1f ;  /* 0x0000001f00007836 */ /* 0x001fc60000000000 */
[----:B------:R-:W-:Y:S02]  /*182d0*/  UIADD3 UR13, UR21, UR13, URZ ;  /* 0x0000000d150d7290 */ /* 0x000fe4000fffe03f */
[----:B------:R-:W-:-:S04]  /*182e0*/  SHF.R.S32.HI R3, RZ, 0x1f, R0 ;  /* 0x0000001fff037819 */ /* 0x000fc80000011400 */
[----:B------:R-:W-:Y:S01]  /*182f0*/  LEA.HI R3, R3, R0, RZ, 0x5 ;  /* 0x0000000003037211 */ /* 0x000fe200078f28ff */
[----:B------:R-:W-:Y:S01]  /*18300*/  IMAD.MOV.U32 R0, RZ, RZ, 0x1 ;  /* 0x00000001ff007424 */ /* 0x000fe200078e00ff */
[----:B-1----:R-:W-:Y:S02]  /*18310*/  LOP3.LUT R8, R8, 0x1, RZ, 0xc0, !PT ;  /* 0x0000000108087812 */ /* 0x002fe400078ec0ff */
[----:B------:R-:W-:-:S05]  /*18320*/  SHF.R.S32.HI R7, RZ, 0x5, R3 ;  /* 0x00000005ff077819 */ /* 0x000fca0000011403 */
[----:B------:R-:W-:Y:S01]  /*18330*/  VIADD R10, R7, 0x1 ;  /* 0x00000001070a7836 */ /* 0x000fe20000000000 */
[----:B--2---:R-:W-:-:S07]  /*18340*/  LOP3.LUT R11, R2, 0x2, RZ, 0xfc, !PT ;  /* 0x00000002020b7812 */ /* 0x004fce00078efcff */
.L_x_528:
[----:B------:R-:W-:-:S03]  /*18350*/  UMOV UR4, 0xffffffff ;  /* 0xffffffff00047882 */ /* 0x000fc60000000000 */
[----:B------:R-:W-:Y:S05]  /*18360*/  BRA.DIV UR4, `(.L_x_518) ;  /* 0x0000001204607947 */ /* 0x000fea000b800000 */
[----:B------:R-:W-:-:S13]  /*18370*/  ELECT P6, URZ, PT ;  /* 0x00000000003f782f */ /* 0x000fda00038c0000 */
.L_x_543:
[----:B------:R-:W0:Y:S01]  /*18380*/  LDC R2, c[0x0][0x28c] ;  /* 0x0000a300ff027b82 */ /* 0x000e220000000800 */
[----:B------:R-:W-:Y:S01]  /*18390*/  BSSY B1, `(.L_x_519) ;  /* 0x000003b000017945 */ /* 0x000fe20003800000 */
[----:B0-----:R-:W-:-:S13]  /*183a0*/  ISETP.LT.OR P6, PT, R2, 0x1, !P6 ;  /* 0x000000010200780c */ /* 0x001fda00077c1670 */
[----:B------:R-:W-:Y:S05]  /*183b0*/  @P6 BRA `(.L_x_520) ;  /* 0x0000000000e06947 */ /* 0x000fea0003800000 */
[----:B------:R-:W-:Y:S02]  /*183c0*/  IMAD R17, R17, 0x2, R8 ;  /* 0x0000000211117824 */ /* 0x000fe400078e0208 */
[----:B------:R-:W-:Y:S02]  /*183d0*/  IMAD R14, R12, 0xc0, RZ ;  /* 0x000000c00c0e7824 */ /* 0x000fe400078e02ff */
[----:B------:R-:W-:Y:S02]  /*183e0*/  IMAD.MOV.U32 R18, RZ, RZ, RZ ;  /* 0x000000ffff127224 */ /* 0x000fe400078e00ff */
[----:B------:R-:W-:Y:S02]  /*183f0*/  IMAD.MOV.U32 R2, RZ, RZ, R10 ;  /* 0x000000ffff027224 */ /* 0x000fe400078e000a */
[----:B------:R-:W-:Y:S02]  /*18400*/  IMAD.MOV.U32 R3, RZ, RZ, R0 ;  /* 0x000000ffff037224 */ /* 0x000fe400078e0000 */
[----:B------:R-:W-:-:S02]  /*18410*/  IMAD.MOV.U32 R5, RZ, RZ, R6 ;  /* 0x000000ffff057224 */ /* 0x000fc400078e0006 */
[----:B------:R-:W-:-:S07]  /*18420*/  IMAD R17, R17, 0x78, RZ ;  /* 0x0000007811117824 */ /* 0x000fce00078e02ff */
.L_x_523:
[----:B------:R-:W0:Y:S01]  /*18430*/  S2R R15, SR_CgaCtaId ;  /* 0x00000000000f7919 */ /* 0x000e220000008800 */
[----:B------:R-:W-:Y:S01]  /*18440*/  MOV R4, 0x400 ;  /* 0x0000040000047802 */ /* 0x000fe20000000f00 */
[----:B------:R-:W1:Y:S03]  /*18450*/  S2R R12, SR_TID.X ;  /* 0x00000000000c7919 */ /* 0x000e660000002100 */
[----:B0-----:R-:W-:Y:S02]  /*18460*/  LEA R16, R15, R4, 0x18 ;  /* 0x000000040f107211 */ /* 0x001fe400078ec0ff */
[----:B------:R-:W-:Y:S02]  /*18470*/  SHF.L.U32 R4, R3, 0x1f, RZ ;  /* 0x0000001f03047819 */ /* 0x000fe400000006ff */
[----:B-1----:R-:W-:Y:S01]  /*18480*/  LOP3.LUT P1, RZ, R12, 0x7f, RZ, 0xc0, !PT ;  /* 0x0000007f0cff7812 */ /* 0x002fe2000782c0ff */
[----:B------:R-:W-:-:S04]  /*18490*/  IMAD R15, R5, 0x8, R16 ;  /* 0x00000008050f7824 */ /* 0x000fc800078e0210 */
[----:B------:R-:W0:Y:S08]  /*184a0*/  SYNCS.PHASECHK.TRANS64.TRYWAIT P0, [R15+URZ+0x40], R4 ;  /* 0x000040040f0075a7 */ /* 0x000e30000800017f */
[----:B------:R-:W1:Y:S01]  /*184b0*/  @!P1 LDC R12, c[0x0][0x500] ;  /* 0x00014000ff0c9b82 */ /* 0x000e620000000800 */
[----:B0-----:R-:W-:Y:S05]  /*184c0*/  @!P0 BRA `(.L_x_521) ;  /* 0x0000001000288947 */ /* 0x001fea0003800000 */
.L_x_544:
[----:B0-----:R-:W-:Y:S01]  /*184d0*/  PRMT R4, R11, 0x9910, RZ ;  /* 0x000099100b047816 */ /* 0x001fe200000000ff */
[----:B-1----:R0:W-:Y:S03]  /*184e0*/  @!P1 SYNCS.ARRIVE.TRANS64 RZ, [R15+URZ], R12 ;  /* 0x0000000c0fff99a7 */ /* 0x0021e6000800003f */
[----:B------:R-:W-:-:S13]  /*184f0*/  ISETP.NE.AND P0, PT, R4, 0x2, PT ;  /* 0x000000020400780c */ /* 0x000fda0003f05270 */
[----:B0-----:R-:W-:Y:S05]  /*18500*/  @P0 BRA `(.L_x_522) ;  /* 0x0000000000040947 */ /* 0x001fea0003800000 */
[----:B------:R-:W-:Y:S01]  /*18510*/  BPT.TRAP 0x1 ;  /* 0x000000040000795c */ /* 0x000fe20000300000 */
.L_x_522:
[----:B------:R-:W-:Y:S01]  /*18520*/  IMAD R4, R5, 0x2, R8 ;  /* 0x0000000205047824 */ /* 0x000fe200078e0208 */
[----:B------:R-:W-:Y:S01]  /*18530*/  R2UR UR9, R15 ;  /* 0x000000000f0972ca */ /* 0x000fe200000e0000 */
[--C-:B------:R-:W-:Y:S01]  /*18540*/  IMAD R12, R5, 0x3000, R16.reuse ;  /* 0x00003000050c7824 */ /* 0x100fe200078e0210 */
[----:B------:R-:W-:Y:S01]  /*18550*/  UIADD3 UR4, UP0, UR22, 0xf0, URZ ;  /* 0x000000f016047890 */ /* 0x000fe2000ff1e03f */
[----:B------:R-:W-:Y:S01]  /*18560*/  IMAD R4, R4, 0xf00, RZ ;  /* 0x00000f0004047824 */ /* 0x000fe200078e02ff */
[----:B------:R-:W-:Y:S01]  /*18570*/  R2UR UR11, R14 ;  /* 0x000000000e0b72ca */ /* 0x000fe200000e0000 */
[----:B------:R-:W-:Y:S01]  /*18580*/  VIADD R2, R2, 0xffffffff ;  /* 0xffffffff02027836 */ /* 0x000fe20000000000 */
[----:B------:R-:W-:Y:S01]  /*18590*/  R2UR UR5, R12 ;  /* 0x000000000c0572ca */ /* 0x000fe200000e0000 */
[----:B------:R-:W-:Y:S01]  /*185a0*/  IMAD R4, R4, 0x2, R16 ;  /* 0x0000000204047824 */ /* 0x000fe200078e0210 */
[----:B------:R-:W-:Y:S01]  /*185b0*/  R2UR UR10, R18 ;  /* 0x00000000120a72ca */ /* 0x000fe200000e0000 */
[----:B------:R-:W-:Y:S01]  /*185c0*/  UIADD3 UR24, UP1, UR22, 0x1f0, URZ ;  /* 0x000001f016187890 */ /* 0x000fe2000ff3e03f */
[----:B------:R-:W-:Y:S01]  /*185d0*/  R2UR UR12, R13 ;  /* 0x000000000d0c72ca */ /* 0x000fe200000e0000 */
[----:B------:R-:W-:Y:S01]  /*185e0*/  VIADD R5, R5, 0x1 ;  /* 0x0000000105057836 */ /* 0x000fe20000000000 */
[----:B------:R-:W-:Y:S01]  /*185f0*/  R2UR UR8, R4 ;  /* 0x00000000040872ca */ /* 0x000fe200000e0000 */
[----:B------:R-:W-:Y:S01]  /*18600*/  UIADD3.X UR25, URZ, UR23, URZ, UP1, !UPT ;  /* 0x000000173f197290 */ /* 0x000fe20008ffe43f */
[----:B------:R-:W-:Y:S01]  /*18610*/  R2UR UR19, R17 ;  /* 0x00000000111372ca */ /* 0x000fe200000e0000 */
[----:B------:R-:W-:Y:S01]  /*18620*/  UMOV UR6, 0x0 ;  /* 0x0000000000067882 */ /* 0x000fe20000000000 */
[----:B------:R-:W-:Y:S01]  /*18630*/  ISETP.GT.AND P1, PT, R2, 0x1, PT ;  /* 0x000000010200780c */ /* 0x000fe20003f24270 */
[----:B------:R-:W-:Y:S01]  /*18640*/  UMOV UR7, 0x10000000 ;  /* 0x1000000000077882 */ /* 0x000fe20000000000 */
[C---:B------:R-:W-:Y:S01]  /*18650*/  ISETP.NE.AND P0, PT, R5.reuse, 0x8, PT ;  /* 0x000000080500780c */ /* 0x040fe20003f05270 */
[----:B------:R-:W-:Y:S01]  /*18660*/  UIADD3 UR14, UR5, 0x180, URZ ;  /* 0x00000180050e7890 */ /* 0x000fe2000fffe03f */
[----:B------:R-:W-:Y:S01]  /*18670*/  VIADD R18, R18, 0x20 ;  /* 0x0000002012127836 */ /* 0x000fe20000000000 */
[----:B------:R-:W-:Y:S01]  /*18680*/  UIADD3.X UR5, URZ, UR23, URZ, UP0, !UPT ;  /* 0x000000173f057290 */ /* 0x000fe200087fe43f */
[----:B------:R-:W-:Y:S01]  /*18690*/  SEL R4, RZ, 0x1, P0 ;  /* 0x00000001ff047807 */ /* 0x000fe20000000000 */
[----:B------:R-:W-:Y:S01]  /*186a0*/  UMOV UR26, 0x30000 ;  /* 0x00030000001a7882 */ /* 0x000fe20000000000 */
[----:B------:R-:W-:Y:S01]  /*186b0*/  SEL R5, R5, RZ, P0 ;  /* 0x000000ff05057207 */ /* 0x000fe20000000000 */
[----:B------:R-:W-:Y:S01]  /*186c0*/  UIADD3 UR15, UR8, 0x18180, URZ ;  /* 0x00018180080f7890 */ /* 0x000fe2000fffe03f */
[----:B------:R-:W-:-:S02]  /*186d0*/  LOP3.LUT R3, R3, R4, RZ, 0x3c, !PT ;  /* 0x0000000403037212 */ /* 0x000fc400078e3cff */
[----:B------:R-:W-:Y:S02]  /*186e0*/  UMOV UR8, UR14 ;  /* 0x0000000e00087c82 */ /* 0x000fe40008000000 */
[----:B------:R0:W-:Y:S02]  /*186f0*/  UTMALDG.3D [UR8], [UR4], desc[UR6] ;  /* 0x00000608040075b4 */ /* 0x0001e40008011000 */
[----:B0-----:R-:W-:Y:S01]  /*18700*/  UMOV UR8, UR15 ;  /* 0x0000000f00087c82 */ /* 0x001fe20008000000 */
[----:B------:R-:W-:Y:S02]  /*18710*/  UMOV UR11, UR19 ;  /* 0x00000013000b7c82 */ /* 0x000fe40008000000 */
[----:B------:R0:W-:Y:S02]  /*18720*/  UTMALDG.3D.MULTICAST [UR8], [UR24], UR26, desc[UR6] ;  /* 0x00000608180073b4 */ /* 0x0001e4000801181a */
[----:B0-----:R-:W-:Y:S05]  /*18730*/  @P1 BRA `(.L_x_523) ;  /* 0xfffffffc003c1947 */ /* 0x001fea000383ffff */
.L_x_520:
[----:B------:R-:W-:Y:S05]  /*18740*/  BSYNC B1 ;  /* 0x0000000000017941 */ /* 0x000fea0003800000 */
.L_x_519:
[----:B------:R-:W2:Y:S01]  /*18750*/  LDL.LU R20, [R1+0xc0] ;  /* 0x0000c00001147983 */ /* 0x000ea20000300800 */
[----:B------:R-:W-:Y:S01]  /*18760*/  LOP3.LUT P1, RZ, R9, 0xff, RZ, 0xc0, !PT ;  /* 0x000000ff09ff7812 */ /* 0x000fe2000782c0ff */
[C---:B------:R-:W-:Y:S01]  /*18770*/  IMAD.IADD R6, R7.reuse, 0x1, R6 ;  /* 0x0000000107067824 */ /* 0x040fe200078e0206 */
[----:B------:R-:W-:Y:S01]  /*18780*/  ULDC.64 UR4, c[0x0][0x650] ;  /* 0x0001940000047ab9 */ /* 0x000fe20000000a00 */
[----:B------:R-:W3:Y:S01]  /*18790*/  LDL.LU R19, [R1+0xc4] ;  /* 0x0000c40001137983 */ /* 0x000ee20000300800 */
[----:B------:R-:W-:Y:S01]  /*187a0*/  BSSY B1, `(.L_x_524) ;  /* 0x0000071000017945 */ /* 0x000fe20003800000 */
[----:B------:R-:W-:Y:S01]  /*187b0*/  IMAD.MOV.U32 R12, RZ, RZ, -0x1 ;  /* 0xffffffffff0c7424 */ /* 0x000fe200078e00ff */
[----:B------:R-:W-:Y:S01]  /*187c0*/  ISETP.GT.U32.AND P0, PT, R6, 0x7, PT ;  /* 0x000000070600780c */ /* 0x000fe20003f04070 */
[----:B------:R-:W-:Y:S01]  /*187d0*/  IMAD.MOV.U32 R17, RZ, RZ, -0x1 ;  /* 0xffffffffff117424 */ /* 0x000fe200078e00ff */
[----:B------:R-:W-:Y:S01]  /*187e0*/  SHF.R.U32.HI R2, RZ, 0x3, R6 ;  /* 0x00000003ff027819 */ /* 0x000fe20000011606 */
[----:B------:R-:W-:Y:S01]  /*187f0*/  IMAD.MOV.U32 R13, RZ, RZ, -0x1 ;  /* 0xffffffffff0d7424 */ /* 0x000fe200078e00ff */
[----:B------:R-:W-:-:S02]  /*18800*/  ISETP.LT.U32.AND P0, PT, R7, 0x8, P0 ;  /* 0x000000080700780c */ /* 0x000fc40000701070 */
[----:B------:R-:W-:Y:S01]  /*18810*/  LOP3.LUT R2, R2, 0x1, RZ, 0xc0, !PT ;  /* 0x0000000102027812 */ /* 0x000fe200078ec0ff */
[----:B------:R-:W0:Y:S01]  /*18820*/  @P1 S2R R4, SR_CgaCtaId ;  /* 0x0000000000041919 */ /* 0x000e220000008800 */
[----:B------:R-:W-:Y:S02]  /*18830*/  @P1 MOV R3, 0x400 ;  /* 0x0000040000031802 */ /* 0x000fe40000000f00 */
[----:B------:R-:W-:Y:S02]  /*18840*/  LOP3.LUT R6, R6, 0x7, RZ, 0xc0, !PT ;  /* 0x0000000706067812 */ /* 0x000fe400078ec0ff */
[----:B------:R-:W-:Y:S02]  /*18850*/  PRMT R9, RZ, 0x7610, R9 ;  /* 0x00007610ff097816 */ /* 0x000fe40000000009 */
[----:B0-----:R-:W-:-:S04]  /*18860*/  @P1 LEA R3, R4, R3, 0x18 ;  /* 0x0000000304031211 */ /* 0x001fc800078ec0ff */
[----:B------:R0:W-:Y:S01]  /*18870*/  @P1 SYNCS.ARRIVE.TRANS64.A1T0 RZ, [R3+URZ+0x98], RZ ;  /* 0x000098ff03ff19a7 */ /* 0x0001e2000810003f */
[----:B------:R-:W-:-:S04]  /*18880*/  ISETP.NE.U32.AND P1, PT, R2, 0x1, PT ;  /* 0x000000010200780c */ /* 0x000fc80003f25070 */
[----:B------:R-:W-:Y:S02]  /*18890*/  ISETP.GT.U32.AND P1, PT, R7, 0x7, !P1 ;  /* 0x000000070700780c */ /* 0x000fe40004f24070 */
[----:B0-----:R-:W-:Y:S02]  /*188a0*/  SEL R3, RZ, 0x1, !P0 ;  /* 0x00000001ff037807 */ /* 0x001fe40004000000 */
[----:B------:R-:W-:-:S04]  /*188b0*/  SEL R2, RZ, 0x1, !P1 ;  /* 0x00000001ff027807 */ /* 0x000fc80004800000 */
[----:B------:R-:W-:Y:S02]  /*188c0*/  LOP3.LUT R0, R2, R0, R3, 0x96, !PT ;  /* 0x0000000002007212 */ /* 0x000fe400078e9603 */
[----:B------:R-:W-:Y:S02]  /*188d0*/  PRMT R2, RZ, 0x7610, R2 ;  /* 0x00007610ff027816 */ /* 0x000fe40000000002 */
[----:B---3--:R-:W-:-:S04]  /*188e0*/  IADD3 R19, P2, R19, UR20, RZ ;  /* 0x0000001413137c10 */ /* 0x008fc8000ff5e0ff */
[----:B--2---:R-:W-:Y:S01]  /*188f0*/  IADD3.X R20, R20, UR13, RZ, P2, !PT ;  /* 0x0000000d14147c10 */ /* 0x004fe200097fe4ff */
[----:B------:R0:W-:Y:S01]  /*18900*/  STL [R1+0xc4], R19 ;  /* 0x0000c41301007387 */ /* 0x0001e20000100800 */
[----:B------:R-:W-:-:S03]  /*18910*/  ISETP.GE.U32.AND P2, PT, R19, UR4, PT ;  /* 0x0000000413007c0c */ /* 0x000fc6000bf46070 */
[----:B------:R0:W-:Y:S01]  /*18920*/  STL [R1+0xc0], R20 ;  /* 0x0000c01401007387 */ /* 0x0001e20000100800 */
[----:B------:R-:W-:-:S13]  /*18930*/  ISETP.GE.U32.AND.EX P0, PT, R20, UR5, PT, P2 ;  /* 0x0000000514007c0c */ /* 0x000fda000bf06120 */
[----:B0-----:R-:W-:Y:S05]  /*18940*/  @P0 BRA `(.L_x_525) ;  /* 0x0000000400580947 */ /* 0x001fea0003800000 */
[----:B------:R-:W0:Y:S01]  /*18950*/  S2R R14, SR_CTAID.X ;  /* 0x00000000000e7919 */ /* 0x000e220000002500 */
[----:B------:R-:W-:Y:S01]  /*18960*/  ULDC.64 UR4, c[0x0][0x628] ;  /* 0x00018a0000047ab9 */ /* 0x000fe20000000a00 */
[----:B------:R-:W1:Y:S01]  /*18970*/  LDC R15, c[0x0][0x144] ;  /* 0x00005100ff0f7b82 */ /* 0x000e620000000800 */
[----:B------:R-:W-:Y:S01]  /*18980*/  ISETP.NE.U32.AND P0, PT, RZ, UR4, PT ;  /* 0x00000004ff007c0c */ /* 0x000fe2000bf05070 */
[----:B------:R-:W2:Y:S01]  /*18990*/  S2R R12, SR_CTAID.Y ;  /* 0x00000000000c7919 */ /* 0x000ea20000002600 */
[----:B------:R-:W-:Y:S01]  /*189a0*/  ULDC UR7, c[0x0][0x630] ;  /* 0x00018c0000077ab9 */ /* 0x000fe20000000800 */
[----:B------:R-:W-:Y:S01]  /*189b0*/  ULDC UR8, c[0x0][0x150] ;  /* 0x0000540000087ab9 */ /* 0x000fe20000000800 */
[----:B------:R-:W-:Y:S01]  /*189c0*/  ISETP.NE.AND.EX P0, PT, RZ, UR5, PT, P0 ;  /* 0x00000005ff007c0c */ /* 0x000fe2000bf05300 */
[----:B------:R-:W-:Y:S02]  /*189d0*/  IMAD.MOV.U32 R2, RZ, RZ, R19 ;  /* 0x000000ffff027224 */ /* 0x000fe400078e0013 */
[----:B------:R-:W-:Y:S01]  /*189e0*/  IMAD.MOV.U32 R3, RZ, RZ, R20 ;  /* 0x000000ffff037224 */ /* 0x000fe200078e0014 */
[----:B0-----:R-:W-:-:S09]  /*189f0*/  I2FP.F32.U32 R16, R14 ;  /* 0x0000000e00107245 */ /* 0x001fd20000201000 */
[----:B------:R-:W-:Y:S05]  /*18a00*/  @!P0 BRA `(.L_x_526) ;  /* 0x0000000000288947 */ /* 0x000fea0003800000 */
[----:B------:R-:W-:Y:S02]  /*18a10*/  ULDC UR6, c[0x0][0x634] ;  /* 0x00018d0000067ab9 */ /* 0x000fe40000000800 */
[----:B------:R-:W-:-:S05]  /*18a20*/  IADD3 R3, P0, R19, UR6, RZ ;  /* 0x0000000613037c10 */ /* 0x000fca000ff1e0ff */
[----:B------:R-:W-:-:S04]  /*18a30*/  IMAD.X R13, RZ, RZ, R20, P0 ;  /* 0x000000ffff0d7224 */ /* 0x000fc800000e0614 */
[----:B------:R-:W-:-:S04]  /*18a40*/  IMAD.WIDE.U32 R4, R13, UR4, RZ ;  /* 0x000000040d047c25 */ /* 0x000fc8000f8e00ff */
[----:B------:R-:W-:-:S04]  /*18a50*/  IMAD.WIDE.U32 R4, P0, R3, UR5, R4 ;  /* 0x0000000503047c25 */ /* 0x000fc8000f800004 */
[----:B------:R-:W-:-:S04]  /*18a60*/  IMAD.WIDE.U32 R2, R3, UR4, RZ ;  /* 0x0000000403027c25 */ /* 0x000fc8000f8e00ff */
[----:B------:R-:W-:Y:S01]  /*18a70*/  IMAD.MOV.U32 R2, RZ, RZ, R5 ;  /* 0x000000ffff027224 */ /* 0x000fe200078e0005 */
[----:B------:R-:W-:Y:S01]  /*18a80*/  IADD3 RZ, P1, R3, R4, RZ ;  /* 0x0000000403ff7210 */ /* 0x000fe20007f3e0ff */
[----:B------:R-:W-:-:S04]  /*18a90*/  IMAD.X R3, RZ, RZ, RZ, P0 ;  /* 0x000000ffff037224 */ /* 0x000fc800000e06ff */
[----:B------:R-:W-:-:S08]  /*18aa0*/  IMAD.WIDE.U32.X R2, R13, UR5, R2, P1 ;  /* 0x000000050d027c25 */ /* 0x000fd000088e0402 */
.L_x_526:
[----:B------:R-:W-:Y:S01]  /*18ab0*/  FMUL R16, R16, UR8 ;  /* 0x0000000810107c20 */ /* 0x000fe20008400000 */
[--C-:B------:R-:W-:Y:S01]  /*18ac0*/  SHF.R.U64 R13, R2, UR7, R3.reuse ;  /* 0x00000007020d7c19 */ /* 0x100fe20008001203 */
[----:B------:R-:W-:Y:S01]  /*18ad0*/  ULDC.64 UR4, c[0x0][0x620] ;  /* 0x0001880000047ab9 */ /* 0x000fe20000000a00 */
[----:B------:R-:W-:Y:S01]  /*18ae0*/  SHF.R.U32.HI R2, RZ, UR7, R3 ;  /* 0x00000007ff027c19 */ /* 0x000fe20008011603 */
[----:B------:R-:W-:Y:S01]  /*18af0*/  IMAD.MOV.U32 R3, RZ, RZ, R20 ;  /* 0x000000ffff037224 */ /* 0x000fe200078e0014 */
[----:B------:R-:W-:Y:S01]  /*18b00*/  IADD3 R17, P0, RZ, -R13, RZ ;  /* 0x8000000dff117210 */ /* 0x000fe20007f1e0ff */
[----:B------:R-:W0:Y:S01]  /*18b10*/  F2I.U32.TRUNC.NTZ R16, R16 ;  /* 0x0000001000107305 */ /* 0x000e22000020f000 */
[----:B------:R-:W-:-:S03]  /*18b20*/  ULDC.64 UR6, c[0x0][0x640] ;  /* 0x0001900000067ab9 */ /* 0x000fc60000000a00 */
[----:B------:R-:W-:Y:S01]  /*18b30*/  IMAD.X R2, RZ, RZ, ~R2, P0 ;  /* 0x000000ffff027224 */ /* 0x000fe200000e0e02 */
[----:B------:R-:W-:-:S03]  /*18b40*/  ISETP.NE.U32.AND P0, PT, RZ, UR6, PT ;  /* 0x00000006ff007c0c */ /* 0x000fc6000bf05070 */
[----:B------:R-:W-:Y:S01]  /*18b50*/  IMAD R2, R2, UR4, RZ ;  /* 0x0000000402027c24 */ /* 0x000fe2000f8e02ff */
[----:B------:R-:W-:-:S03]  /*18b60*/  ISETP.NE.AND.EX P0, PT, RZ, UR7, PT, P0 ;  /* 0x00000007ff007c0c */ /* 0x000fc6000bf05300 */
[C---:B------:R-:W-:Y:S01]  /*18b70*/  IMAD R5, R17.reuse, UR5, R2 ;  /* 0x0000000511057c24 */ /* 0x040fe2000f8e0202 */
[----:B------:R-:W-:Y:S01]  /*18b80*/  ULDC UR5, c[0x0][0x154] ;  /* 0x0000550000057ab9 */ /* 0x000fe20000000800 */
[----:B------:R-:W-:Y:S02]  /*18b90*/  IMAD.MOV.U32 R2, RZ, RZ, R19 ;  /* 0x000000ffff027224 */ /* 0x000fe400078e0013 */
[----:B0-----:R-:W-:Y:S02]  /*18ba0*/  IMAD.MOV R4, RZ, RZ, -R16 ;  /* 0x000000ffff047224 */ /* 0x001fe400078e0a10 */
[----:B------:R-:W-:Y:S01]  /*18bb0*/  IMAD.WIDE.U32 R2, R17, UR4, R2 ;  /* 0x0000000411027c25 */ /* 0x000fe2000f8e0002 */
[----:B------:R-:W-:-:S03]  /*18bc0*/  ULDC UR4, c[0x0][0x618] ;  /* 0x0001860000047ab9 */ /* 0x000fc60000000800 */
[----:B-1----:R-:W-:Y:S01]  /*18bd0*/  IMAD R14, R15, R4, R14 ;  /* 0x000000040f0e7224 */ /* 0x002fe200078e020e */
[----:B--2---:R-:W-:Y:S01]  /*18be0*/  I2FP.F32.U32 R4, R12 ;  /* 0x0000000c00047245 */ /* 0x004fe20000201000 */
[----:B------:R-:W-:Y:S01]  /*18bf0*/  IMAD.IADD R3, R3, 0x1, R5 ;  /* 0x0000000103037824 */ /* 0x000fe200078e0205 */
[----:B------:R-:W0:Y:S03]  /*18c00*/  LDC R15, c[0x0][0x148] ;  /* 0x00005200ff0f7b82 */ /* 0x000e260000000800 */
[----:B------:R-:W-:Y:S01]  /*18c10*/  FMUL R4, R4, UR5 ;  /* 0x0000000504047c20 */ /* 0x000fe20008400000 */
[--C-:B------:R-:W-:Y:S02]  /*18c20*/  SHF.R.U64 R16, R2, UR4, R3.reuse ;  /* 0x0000000402107c19 */ /* 0x100fe40008001203 */
[----:B------:R-:W-:Y:S01]  /*18c30*/  SHF.R.U32.HI R3, RZ, UR4, R3 ;  /* 0x00000004ff037c19 */ /* 0x000fe20008011603 */
[----:B------:R-:W-:Y:S01]  /*18c40*/  ULDC UR4, c[0x0][0x608] ;  /* 0x0001820000047ab9 */ /* 0x000fe20000000800 */
[----:B------:R1:W2:Y:S02]  /*18c50*/  F2I.U32.TRUNC.NTZ R19, R4 ;  /* 0x0000000400137305 */ /* 0x0002a4000020f000 */
[----:B------:R-:W-:-:S02]  /*18c60*/  SHF.R.U64 R18, R16, UR4, R3 ;  /* 0x0000000410127c19 */ /* 0x000fc40008001203 */
[----:B------:R-:W-:Y:S01]  /*18c70*/  SHF.R.U32.HI R3, RZ, UR4, R3 ;  /* 0x00000004ff037c19 */ /* 0x000fe20008011603 */
[----:B------:R-:W-:-:S03]  /*18c80*/  ULDC UR4, c[0x0][0x658] ;  /* 0x0001960000047ab9 */ /* 0x000fc60000000800 */
[--C-:B------:R-:W-:Y:S02]  /*18c90*/  SHF.R.U64 R17, R18, UR4, R3.reuse ;  /* 0x0000000412117c19 */ /* 0x100fe40008001203 */
[----:B------:R-:W-:-:S03]  /*18ca0*/  SHF.R.U32.HI R21, RZ, UR4, R3 ;  /* 0x00000004ff157c19 */ /* 0x000fc60008011603 */
[----:B------:R-:W-:Y:S02]  /*18cb0*/  IMAD.MOV.U32 R2, RZ, RZ, R17 ;  /* 0x000000ffff027224 */ /* 0x000fe400078e0011 */
[----:B------:R-:W-:Y:S01]  /*18cc0*/  IMAD.MOV.U32 R3, RZ, RZ, R21 ;  /* 0x000000ffff037224 */ /* 0x000fe200078e0015 */
[----:B-12---:R-:W-:Y:S06]  /*18cd0*/  @!P0 BRA `(.L_x_527) ;  /* 0x0000000000288947 */ /* 0x006fec0003800000 */
        /* <DEDUP_REMOVED lines=10> */
.L_x_527:
[----:B------:R-:W1:Y:S01]  /*18d80*/  LDC R4, c[0x0][0x65c] ;  /* 0x00019700ff047b82 */ /* 0x000e620000000800 */
[----:B------:R-:W-:Y:S01]  /*18d90*/  ULDC UR4, c[0x0][0x648] ;  /* 0x0001920000047ab9 */ /* 0x000fe20000000800 */
[----:B------:R-:W-:Y:S01]  /*18da0*/  LOP3.LUT R18, R18, UR17, RZ, 0xc0, !PT ;  /* 0x0000001112127c12 */ /* 0x000fe2000f8ec0ff */
[----:B------:R-:W-:Y:S01]  /*18db0*/  IMAD.MOV R19, RZ, RZ, -R19 ;  /* 0x000000ffff137224 */ /* 0x000fe200078e0a13 */
[----:B------:R-:W-:Y:S01]  /*18dc0*/  SHF.R.U64 R3, R2, UR4, R3 ;  /* 0x0000000402037c19 */ /* 0x000fe20008001203 */
[----:B------:R-:W-:Y:S01]  /*18dd0*/  ULDC UR4, c[0x0][0x638] ;  /* 0x00018e0000047ab9 */ /* 0x000fe20000000800 */
[----:B------:R-:W-:Y:S01]  /*18de0*/  LOP3.LUT R16, R16, UR16, RZ, 0xc0, !PT ;  /* 0x0000001010107c12 */ /* 0x000fe2000f8ec0ff */
[----:B------:R-:W-:Y:S02]  /*18df0*/  ULDC UR5, c[0x0][0x610] ;  /* 0x0001840000057ab9 */ /* 0x000fe40000000800 */
[----:B------:R-:W-:Y:S02]  /*18e00*/  IMAD.MOV R2, RZ, RZ, -R3 ;  /* 0x000000ffff027224 */ /* 0x000fe400078e0a03 */
[----:B------:R-:W-:-:S02]  /*18e10*/  IMAD R3, R3, UR18, R18 ;  /* 0x0000001203037c24 */ /* 0x000fc4000f8e0212 */
[----:B------:R-:W-:Y:S01]  /*18e20*/  IMAD R17, R2, UR4, R17 ;  /* 0x0000000402117c24 */ /* 0x000fe2000f8e0211 */
[----:B------:R-:W-:Y:S01]  /*18e30*/  ULDC UR4, c[0x0][0x600] ;  /* 0x0001800000047ab9 */ /* 0x000fe20000000800 */
[----:B------:R-:W-:Y:S01]  /*18e40*/  IMAD.MOV.U32 R2, RZ, RZ, 0x1 ;  /* 0x00000001ff027424 */ /* 0x000fe200078e00ff */
[----:B-1----:R-:W-:-:S13]  /*18e50*/  ISETP.NE.AND P0, PT, R4, 0x1, PT ;  /* 0x000000010400780c */ /* 0x002fda0003f05270 */
[----:B0-----:R-:W-:-:S04]  /*18e60*/  @P0 IMAD R14, R15, R19, R12 ;  /* 0x000000130f0e0224 */ /* 0x001fc800078e020c */
[----:B------:R-:W-:Y:S02]  /*18e70*/  IMAD R14, R3, UR5, R14 ;  /* 0x00000005030e7c24 */ /* 0x000fe4000f8e020e */
[----:B------:R-:W-:-:S05]  /*18e80*/  IMAD R3, R17, UR4, R16 ;  /* 0x0000000411037c24 */ /* 0x000fca000f8e0210 */
[----:B------:R-:W-:Y:S02]  /*18e90*/  SEL R17, R3, R14, !P0 ;  /* 0x0000000e03117207 */ /* 0x000fe40004000000 */
[----:B------:R-:W-:-:S07]  /*18ea0*/  SEL R12, R14, R3, !P0 ;  /* 0x000000030e0c7207 */ /* 0x000fce0004000000 */
.L_x_525:
[----:B------:R-:W-:Y:S05]  /*18eb0*/  BSYNC B1 ;  /* 0x0000000000017941 */ /* 0x000fea0003800000 */
.L_x_524:
[----:B------:R-:W-:-:S13]  /*18ec0*/  LOP3.LUT P0, RZ, R2, 0xff, RZ, 0xc0, !PT ;  /* 0x000000ff02ff7812 */ /* 0x000fda000780c0ff */
[----:B------:R-:W-:Y:S05]  /*18ed0*/  @P0 BRA `(.L_x_528) ;  /* 0xfffffff4001c0947 */ /* 0x000fea000383ffff */
[----:B------:R-:W-:Y:S05]  /*18ee0*/  BSYNC B0 ;  /* 0x0000000000007941 */ /* 0x000fea0003800000 */
.L_x_517:
[----:B------:R-:W-:-:S03]  /*18ef0*/  UMOV UR4, 0xffffffff ;  /* 0xffffffff00047882 */ /* 0x000fc60000000000 */
[----:B------:R-:W-:Y:S05]  /*18f00*/  BRA.DIV UR4, `(.L_x_529) ;  /* 0x0000000604ac7947 */ /* 0x000fea000b800000 */
[----:B------:R-:W-:-:S13]  /*18f10*/  ELECT P6, URZ, PT ;  /* 0x00000000003f782f */ /* 0x000fda00038c0000 */
.L_x_547:
[----:B------:R-:W-:Y:S04]  /*18f20*/  BSSY B0, `(.L_x_530) ;  /* 0x0000050000007945 */ /* 0x000fe80003800000 */
[----:B------:R-:W-:Y:S05]  /*18f30*/  @!P6 BRA `(.L_x_531) ;  /* 0x000000040038e947 */ /* 0x000fea0003800000 */
[----:B------:R-:W2:Y:S02]  /*18f40*/  LDL.LU R2, [R1+0xb8] ;  /* 0x0000b80001027983 */ /* 0x000ea40000300800 */
[----:B--2---:R-:W-:-:S04]  /*18f50*/  LOP3.LUT R2, R2, 0x2, RZ, 0xfc, !PT ;  /* 0x0000000202027812 */ /* 0x004fc800078efcff */
[----:B------:R-:W-:-:S13]  /*18f60*/  ISETP.NE.AND P0, PT, R2, 0x3, PT ;  /* 0x000000030200780c */ /* 0x000fda0003f05270 */
[----:B------:R-:W-:Y:S05]  /*18f70*/  @!P0 BRA `(.L_x_532) ;  /* 0x0000000000048947 */ /* 0x000fea0003800000 */
[----:B------:R-:W-:Y:S01]  /*18f80*/  BPT.TRAP 0x1 ;  /* 0x000000040000795c */ /* 0x000fe20000300000 */
.L_x_532:
[----:B------:R-:W0:Y:S01]  /*18f90*/  S2R R3, SR_CgaCtaId ;  /* 0x0000000000037919 */ /* 0x000e220000008800 */
[----:B------:R-:W-:-:S04]  /*18fa0*/  MOV R2, 0x400 ;  /* 0x0000040000027802 */ /* 0x000fc80000000f00 */
[----:B0-----:R-:W-:Y:S02]  /*18fb0*/  LEA R3, R3, R2, 0x18 ;  /* 0x0000000203037211 */ /* 0x001fe400078ec0ff */
[----:B------:R-:W-:-:S03]  /*18fc0*/  SHF.L.U32 R2, R0, 0x1f, RZ ;  /* 0x0000001f00027819 */ /* 0x000fc600000006ff */
[----:B------:R-:W-:-:S04]  /*18fd0*/  VIADD R3, R3, 0x40 ;  /* 0x0000004003037836 */ /* 0x000fc80000000000 */
[C---:B------:R-:W-:Y:S02]  /*18fe0*/  IMAD R7, R6.reuse, 0x8, R3 ;  /* 0x0000000806077824 */ /* 0x040fe400078e0203 */
[----:B------:R-:W-:Y:S02]  /*18ff0*/  VIADD R6, R6, 0x1 ;  /* 0x0000000106067836 */ /* 0x000fe40000000000 */
[----:B------:R-:W0:Y:S03]  /*19000*/  SYNCS.PHASECHK.TRANS64.TRYWAIT P0, [R7+URZ], R2 ;  /* 0x00000002070075a7 */ /* 0x000e26000800017f */
[----:B------:R-:W-:-:S04]  /*19010*/  ISETP.NE.AND P1, PT, R6, 0x8, PT ;  /* 0x000000080600780c */ /* 0x000fc80003f25270 */
[----:B------:R-:W-:Y:S02]  /*19020*/  SEL R5, RZ, 0x1, P1 ;  /* 0x00000001ff057807 */ /* 0x000fe40000800000 */
[----:B------:R-:W-:Y:S02]  /*19030*/  SEL R6, R6, RZ, P1 ;  /* 0x000000ff06067207 */ /* 0x000fe40000800000 */
[----:B------:R-:W-:-:S03]  /*19040*/  LOP3.LUT R5, R0, R5, RZ, 0x3c, !PT ;  /* 0x0000000500057212 */ /* 0x000fc600078e3cff */
[----:B------:R-:W-:Y:S01]  /*19050*/  IMAD R9, R6, 0x8, R3 ;  /* 0x0000000806097824 */ /* 0x000fe200078e0203 */
[----:B------:R-:W-:Y:S01]  /*19060*/  SHF.L.U32 R4, R5, 0x1f, RZ ;  /* 0x0000001f05047819 */ /* 0x000fe200000006ff */
[----:B0-----:R-:W-:Y:S06]  /*19070*/  @!P0 BRA `(.L_x_533) ;  /* 0x0000000400708947 */ /* 0x001fec0003800000 */
.L_x_548:
[----:B------:R-:W1:Y:S01]  /*19080*/  SYNCS.PHASECHK.TRANS64.TRYWAIT P0, [R9+URZ], R4 ;  /* 0x00000004090075a7 */ /* 0x000e62000800017f */
[----:B------:R-:W-:-:S05]  /*19090*/  VIADD R0, R6, 0x1 ;  /* 0x0000000106007836 */ /* 0x000fca0000000000 */
[----:B------:R-:W-:-:S04]  /*190a0*/  ISETP.NE.AND P1, PT, R0, 0x8, PT ;  /* 0x000000080000780c */ /* 0x000fc80003f25270 */
[----:B0-----:R-:W-:Y:S02]  /*190b0*/  SEL R2, RZ, 0x1, P1 ;  /* 0x00000001ff027807 */ /* 0x001fe40000800000 */
[----:B------:R-:W-:Y:S02]  /*190c0*/  SEL R0, R0, RZ, P1 ;  /* 0x000000ff00007207 */ /* 0x000fe40000800000 */
[----:B------:R-:W-:-:S03]  /*190d0*/  LOP3.LUT R7, R5, R2, RZ, 0x3c, !PT ;  /* 0x0000000205077212 */ /* 0x000fc600078e3cff */
[----:B------:R-:W-:Y:S01]  /*190e0*/  IMAD R6, R0, 0x8, R3 ;  /* 0x0000000800067824 */ /* 0x000fe200078e0203 */
[----:B------:R-:W-:Y:S01]  /*190f0*/  SHF.L.U32 R5, R7, 0x1f, RZ ;  /* 0x0000001f07057819 */ /* 0x000fe200000006ff */
[----:B-1----:R-:W-:Y:S06]  /*19100*/  @!P0 BRA `(.L_x_534) ;  /* 0x0000000400608947 */ /* 0x002fec0003800000 */
.L_x_549:
[----:B------:R-:W1:Y:S01]  /*19110*/  SYNCS.PHASECHK.TRANS64.TRYWAIT P0, [R6+URZ], R5 ;  /* 0x00000005060075a7 */ /* 0x000e62000800017f */
[----:B------:R-:W-:-:S05]  /*19120*/  VIADD R0, R0, 0x1 ;  /* 0x0000000100007836 */ /* 0x000fca0000000000 */
[----:B------:R-:W-:-:S04]  /*19130*/  ISETP.NE.AND P1, PT, R0, 0x8, PT ;  /* 0x000000080000780c */ /* 0x000fc80003f25270 */
[----:B------:R-:W-:Y:S02]  /*19140*/  SEL R2, RZ, 0x1, P1 ;  /* 0x00000001ff027807 */ /* 0x000fe40000800000 */
[----:B------:R-:W-:Y:S02]  /*19150*/  SEL R0, R0, RZ, P1 ;  /* 0x000000ff00007207 */ /* 0x000fe40000800000 */
[----:B------:R-:W-:-:S03]  /*19160*/  LOP3.LUT R7, R7, R2, RZ, 0x3c, !PT ;  /* 0x0000000207077212 */ /* 0x000fc600078e3cff */
[----:B0-----:R-:W-:Y:S01]  /*19170*/  IMAD R9, R0, 0x8, R3 ;  /* 0x0000000800097824 */ /* 0x001fe200078e0203 */
[----:B------:R-:W-:Y:S01]  /*19180*/  SHF.L.U32 R4, R7, 0x1f, RZ ;  /* 0x0000001f07047819 */ /* 0x000fe200000006ff */
[----:B-1----:R-:W-:Y:S06]  /*19190*/  @!P0 BRA `(.L_x_535) ;  /* 0x0000000400508947 */ /* 0x002fec0003800000 */
.L_x_550:
        /* <DEDUP_REMOVED lines=9> */
.L_x_551:
        /* <DEDUP_REMOVED lines=9> */
.L_x_552:
        /* <DEDUP_REMOVED lines=9> */
.L_x_553:
[----:B------:R-:W1:Y:S01]  /*19350*/  SYNCS.PHASECHK.TRANS64.TRYWAIT P0, [R6+URZ], R5 ;  /* 0x00000005060075a7 */ /* 0x000e62000800017f */
[----:B------:R-:W-:-:S05]  /*19360*/  VIADD R0, R0, 0x1 ;  /* 0x0000000100007836 */ /* 0x000fca0000000000 */
[----:B------:R-:W-:-:S04]  /*19370*/  ISETP.NE.AND P1, PT, R0, 0x8, PT ;  /* 0x000000080000780c */ /* 0x000fc80003f25270 */
[----:B------:R-:W-:Y:S02]  /*19380*/  SEL R2, RZ, 0x1, P1 ;  /* 0x00000001ff027807 */ /* 0x000fe40000800000 */
[----:B------:R-:W-:Y:S02]  /*19390*/  SEL R0, R0, RZ, P1 ;  /* 0x000000ff00007207 */ /* 0x000fe40000800000 */
[----:B------:R-:W-:Y:S01]  /*193a0*/  LOP3.LUT R2, R7, R2, RZ, 0x3c, !PT ;  /* 0x0000000207027212 */ /* 0x000fe200078e3cff */
[----:B-1----:R-:W-:Y:S06]  /*193b0*/  @!P0 BRA `(.L_x_539) ;  /* 0x0000000400188947 */ /* 0x002fec0003800000 */
.L_x_554:
[----:B------:R-:W-:Y:S01]  /*193c0*/  IMAD R3, R0, 0x8, R3 ;  /* 0x0000000800037824 */ /* 0x000fe200078e0203 */
[----:B------:R-:W-:-:S07]  /*193d0*/  SHF.L.U32 R0, R2, 0x1f, RZ ;  /* 0x0000001f02007819 */ /* 0x000fce00000006ff */
.L_x_540:
[----:B--2---:R2:W3:Y:S02]  /*193e0*/  SYNCS.PHASECHK.TRANS64.TRYWAIT P0, [R3+URZ], R0 ;  /* 0x00000000030075a7 */ /* 0x0044e4000800017f */
[----:B---3--:R-:W-:Y:S05]  /*193f0*/  @!P0 NANOSLEEP.SYNCS 0x989680 ;  /* 0x009896800000895d */ /* 0x008fea0003900000 */
[----:B------:R-:W3:Y:S02]  /*19400*/  @!P0 SYNCS.PHASECHK.TRANS64 P0, [R3+URZ], R0 ;  /* 0x00000000030085a7 */ /* 0x000ee4000800007f */
[----:B---3--:R-:W-:Y:S05]  /*19410*/  @!P0 BRA `(.L_x_540) ;  /* 0xfffffffc00f08947 */ /* 0x008fea000383ffff */
.L_x_531:
[----:B------:R-:W-:Y:S05]  /*19420*/  BSYNC B0 ;  /* 0x0000000000007941 */ /* 0x000fea0003800000 */
.L_x_530:
[----:B------:R-:W-:Y:S05]  /*19430*/  EXIT ;  /* 0x000000000000794d */ /* 0x000fea0003800000 */
.L_x_22:
[----:B--2---:R2:W3:Y:S02]  /*19440*/  SYNCS.PHASECHK.TRANS64.TRYWAIT P1, [R3+URZ], R0 ;  /* 0x00000000030075a7 */ /* 0x0044e4000802017f */
[----:B---3--:R-:W-:Y:S05]  /*19450*/  @!P1 NANOSLEEP.SYNCS 0x989680 ;  /* 0x009896800000995d */ /* 0x008fea0003900000 */
[----:B------:R-:W3:Y:S02]  /*19460*/  @!P1 SYNCS.PHASECHK.TRANS64 P1, [R3+URZ], R0 ;  /* 0x00000000030095a7 */ /* 0x000ee4000802007f */
[----:B---3--:R-:W-:Y:S05]  /*19470*/  @!P1 BRA `(.L_x_22) ;  /* 0xfffffffc00f09947 */ /* 0x008fea000383ffff */
[----:B------:R-:W-:Y:S05]  /*19480*/  BRA `(.L_x_21) ;  /* 0xfffffe8000b07947 */ /* 0x000fea000383ffff */
.L_x_27:
[----:B--2---:R-:W-:-:S04]  /*19490*/  IMAD.U32 R9, RZ, RZ, UR4 ;  /* 0x00000004ff097e24 */ /* 0x004fc8000f8e00ff */
[----:B------:R2:W3:Y:S03]  /*194a0*/  SYNCS.PHASECHK.TRANS64.TRYWAIT P1, [R9+URZ], R5 ;  /* 0x00000005090075a7 */ /* 0x0004e6000802017f */
[----:B---3--:R-:W-:Y:S05]  /*194b0*/  @!P1 NANOSLEEP.SYNCS 0x989680 ;  /* 0x009896800000995d */ /* 0x008fea0003900000 */
[----:B------:R-:W3:Y:S02]  /*194c0*/  @!P1 SYNCS.PHASECHK.TRANS64 P1, [R9+URZ], R5 ;  /* 0x00000005090095a7 */ /* 0x000ee4000802007f */
[----:B---3--:R-:W-:Y:S05]  /*194d0*/  @!P1 BRA `(.L_x_27) ;  /* 0xfffffffc00ec9947 */ /* 0x008fea000383ffff */
[----:B------:R-:W-:Y:S05]  /*194e0*/  BRA `(.L_x_26) ;  /* 0xfffffea800447947 */ /* 0x000fea000383ffff */
.L_x_518:
[----:B------:R-:W-:Y:S01]  /*194f0*/  BSSY B1, `(.L_x_541) ;  /* 0x0000006000017945 */ /* 0x000fe20003800000 */
[----:B------:R-:W-:-:S07]  /*19500*/  IMAD.MOV.U32 R15, RZ, RZ, -0x1 ;  /* 0xffffffffff0f7424 */ /* 0x000fce00078e00ff */
[----:B------:R-:W-:Y:S05]  /*19510*/  WARPSYNC.COLLECTIVE R15, `(.L_x_542) ;  /* 0x000000000f0c7348 */ /* 0x000fea0003c00000 */
[----:B------:R-:W-:Y:S02]  /*19520*/  ELECT P6, UR62, PT ;  /* 0x00000000003e782f */ /* 0x000fe400038c0000 */
[----:B------:R-:W-:Y:S01]  /*19530*/  MOV R14, UR62 ;  /* 0x0000003e000e7c02 */ /* 0x000fe20008000f00 */
[----:B------:R-:W-:Y:S10]  /*19540*/  ENDCOLLECTIVE ;  /* 0x000000000000791b */ /* 0x000ff40003800000 */
.L_x_542:
[----:B------:R-:W-:Y:S05]  /*19550*/  BSYNC B1 ;  /* 0x0000000000017941 */ /* 0x000fea0003800000 */
.L_x_541:
[----:B------:R-:W-:Y:S05]  /*19560*/  BRA `(.L_x_543) ;  /* 0xffffffec00847947 */ /* 0x000fea000383ffff */
.L_x_521:
[----:B0-----:R0:W2:Y:S02]  /*19570*/  SYNCS.PHASECHK.TRANS64.TRYWAIT P0, [R15+URZ+0x40], R4 ;  /* 0x000040040f0075a7 */ /* 0x0010a4000800017f */
[----:B--2---:R-:W-:Y:S05]  /*19580*/  @!P0 NANOSLEEP.SYNCS 0x989680 ;  /* 0x009896800000895d */ /* 0x004fea0003900000 */
[----:B------:R-:W2:Y:S02]  /*19590*/  @!P0 SYNCS.PHASECHK.TRANS64 P0, [R15+URZ+0x40], R4 ;  /* 0x000040040f0085a7 */ /* 0x000ea4000800007f */
[----:B--2---:R-:W-:Y:S05]  /*195a0*/  @!P0 BRA `(.L_x_521) ;  /* 0xfffffffc00f08947 */ /* 0x004fea000383ffff */
[----:B------:R-:W-:Y:S05]  /*195b0*/  BRA `(.L_x_544) ;  /* 0xffffffec00c47947 */ /* 0x000fea000383ffff */
.L_x_529:
[----:B------:R-:W-:Y:S01]  /*195c0*/  BSSY B0, `(.L_x_545) ;  /* 0x0000006000007945 */ /* 0x000fe20003800000 */
[----:B------:R-:W-:-:S07]  /*195d0*/  IMAD.MOV.U32 R15, RZ, RZ, -0x1 ;  /* 0xffffffffff0f7424 */ /* 0x000fce00078e00ff */
[----:B------:R-:W-:Y:S05]  /*195e0*/  WARPSYNC.COLLECTIVE R15, `(.L_x_546) ;  /* 0x000000000f0c7348 */ /* 0x000fea0003c00000 */
[----:B------:R-:W-:Y:S02]  /*195f0*/  ELECT P6, UR62, PT ;  /* 0x00000000003e782f */ /* 0x000fe400038c0000 */
[----:B------:R-:W-:Y:S01]  /*19600*/  MOV R14, UR62 ;  /* 0x0000003e000e7c02 */ /* 0x000fe20008000f00 */
[----:B------:R-:W-:Y:S10]  /*19610*/  ENDCOLLECTIVE ;  /* 0x000000000000791b */ /* 0x000ff40003800000 */
.L_x_546:
[----:B------:R-:W-:Y:S05]  /*19620*/  BSYNC B0 ;  /* 0x0000000000007941 */ /* 0x000fea0003800000 */
.L_x_545:
[----:B------:R-:W-:Y:S05]  /*19630*/  BRA `(.L_x_547) ;  /* 0xfffffff800387947 */ /* 0x000fea000383ffff */
.L_x_533:
[----:B0-----:R0:W1:Y:S02]  /*19640*/  SYNCS.PHASECHK.TRANS64.TRYWAIT P0, [R7+URZ], R2 ;  /* 0x00000002070075a7 */ /* 0x001064000800017f */
[----:B-1----:R-:W-:Y:S05]  /*19650*/  @!P0 NANOSLEEP.SYNCS 0x989680 ;  /* 0x009896800000895d */ /* 0x002fea0003900000 */
[----:B------:R-:W1:Y:S02]  /*19660*/  @!P0 SYNCS.PHASECHK.TRANS64 P0, [R7+URZ], R2 ;  /* 0x00000002070085a7 */ /* 0x000e64000800007f */
[----:B-1----:R-:W-:Y:S05]  /*19670*/  @!P0 BRA `(.L_x_533) ;  /* 0xfffffffc00f08947 */ /* 0x002fea000383ffff */
[----:B------:R-:W-:Y:S05]  /*19680*/  BRA `(.L_x_548) ;  /* 0xfffffff8007c7947 */ /* 0x000fea000383ffff */
.L_x_534:
[----:B0-----:R0:W1:Y:S02]  /*19690*/  SYNCS.PHASECHK.TRANS64.TRYWAIT P0, [R9+URZ], R4 ;  /* 0x00000004090075a7 */ /* 0x001064000800017f */
[----:B-1----:R-:W-:Y:S05]  /*196a0*/  @!P0 NANOSLEEP.SYNCS 0x989680 ;  /* 0x009896800000895d */ /* 0x002fea0003900000 */
[----:B------:R-:W1:Y:S02]  /*196b0*/  @!P0 SYNCS.PHASECHK.TRANS64 P0, [R9+URZ], R4 ;  /* 0x00000004090085a7 */ /* 0x000e64000800007f */
[----:B-1----:R-:W-:Y:S05]  /*196c0*/  @!P0 BRA `(.L_x_534) ;  /* 0xfffffffc00f08947 */ /* 0x002fea000383ffff */
[----:B------:R-:W-:Y:S05]  /*196d0*/  BRA `(.L_x_549) ;  /* 0xfffffff8008c7947 */ /* 0x000fea000383ffff */
.L_x_535:
[----:B0-----:R0:W1:Y:S02]  /*196e0*/  SYNCS.PHASECHK.TRANS64.TRYWAIT P0, [R6+URZ], R5 ;  /* 0x00000005060075a7 */ /* 0x001064000800017f */
[----:B-1----:R-:W-:Y:S05]  /*196f0*/  @!P0 NANOSLEEP.SYNCS 0x989680 ;  /* 0x009896800000895d */ /* 0x002fea0003900000 */
[----:B------:R-:W1:Y:S02]  /*19700*/  @!P0 SYNCS.PHASECHK.TRANS64 P0, [R6+URZ], R5 ;  /* 0x00000005060085a7 */ /* 0x000e64000800007f */
[----:B-1----:R-:W-:Y:S05]  /*19710*/  @!P0 BRA `(.L_x_535) ;  /* 0xfffffffc00f08947 */ /* 0x002fea000383ffff */
[----:B------:R-:W-:Y:S05]  /*19720*/  BRA `(.L_x_550) ;  /* 0xfffffff8009c7947 */ /* 0x000fea000383ffff */
.L_x_536:
[----:B0-----:R0:W1:Y:S02]  /*19730*/  SYNCS.PHASECHK.TRANS64.TRYWAIT P0, [R9+URZ], R4 ;  /* 0x00000004090075a7 */ /* 0x001064000800017f */
[----:B-1----:R-:W-:Y:S05]  /*19740*/  @!P0 NANOSLEEP.SYNCS 0x989680 ;  /* 0x009896800000895d */ /* 0x002fea0003900000 */
[----:B------:R-:W1:Y:S02]  /*19750*/  @!P0 SYNCS.PHASECHK.TRANS64 P0, [R9+URZ], R4 ;  /* 0x00000004090085a7 */ /* 0x000e64000800007f */
[----:B-1----:R-:W-:Y:S05]  /*19760*/  @!P0 BRA `(.L_x_536) ;  /* 0xfffffffc00f08947 */ /* 0x002fea000383ffff */
[----:B------:R-:W-:Y:S05]  /*19770*/  BRA `(.L_x_551) ;  /* 0xfffffff800ac7947 */ /* 0x000fea000383ffff */
.L_x_537:
[----:B0-----:R0:W1:Y:S02]  /*19780*/  SYNCS.PHASECHK.TRANS64.TRYWAIT P0, [R6+URZ], R5 ;  /* 0x00000005060075a7 */ /* 0x001064000800017f */
[----:B-1----:R-:W-:Y:S05]  /*19790*/  @!P0 NANOSLEEP.SYNCS 0x989680 ;  /* 0x009896800000895d */ /* 0x002fea0003900000 */
[----:B------:R-:W1:Y:S02]  /*197a0*/  @!P0 SYNCS.PHASECHK.TRANS64 P0, [R6+URZ], R5 ;  /* 0x00000005060085a7 */ /* 0x000e64000800007f */
[----:B-1----:R-:W-:Y:S05]  /*197b0*/  @!P0 BRA `(.L_x_537) ;  /* 0xfffffffc00f08947 */ /* 0x002fea000383ffff */
[----:B------:R-:W-:Y:S05]  /*197c0*/  BRA `(.L_x_552) ;  /* 0xfffffff800bc7947 */ /* 0x000fea000383ffff */
.L_x_538:
[----:B0-----:R0:W1:Y:S02]  /*197d0*/  SYNCS.PHASECHK.TRANS64.TRYWAIT P0, [R9+URZ], R4 ;  /* 0x00000004090075a7 */ /* 0x001064000800017f */
[----:B-1----:R-:W-:Y:S05]  /*197e0*/  @!P0 NANOSLEEP.SYNCS 0x989680 ;  /* 0x009896800000895d */ /* 0x002fea0003900000 */
[----:B------:R-:W1:Y:S02]  /*197f0*/  @!P0 SYNCS.PHASECHK.TRANS64 P0, [R9+URZ], R4 ;  /* 0x00000004090085a7 */ /* 0x000e64000800007f */
[----:B-1----:R-:W-:Y:S05]  /*19800*/  @!P0 BRA `(.L_x_538) ;  /* 0xfffffffc00f08947 */ /* 0x002fea000383ffff */
[----:B------:R-:W-:Y:S05]  /*19810*/  BRA `(.L_x_553) ;  /* 0xfffffff800cc7947 */ /* 0x000fea000383ffff */
.L_x_539:
[----:B-1----:R1:W2:Y:S02]  /*19820*/  SYNCS.PHASECHK.TRANS64.TRYWAIT P0, [R6+URZ], R5 ;  /* 0x00000005060075a7 */ /* 0x0022a4000800017f */
[----:B--2---:R-:W-:Y:S05]  /*19830*/  @!P0 NANOSLEEP.SYNCS 0x989680 ;  /* 0x009896800000895d */ /* 0x004fea0003900000 */
[----:B------:R-:W2:Y:S02]  /*19840*/  @!P0 SYNCS.PHASECHK.TRANS64 P0, [R6+URZ], R5 ;  /* 0x00000005060085a7 */ /* 0x000ea4000800007f */
[----:B--2---:R-:W-:Y:S05]  /*19850*/  @!P0 BRA `(.L_x_539) ;  /* 0xfffffffc00f08947 */ /* 0x004fea000383ffff */
[----:B------:R-:W-:Y:S05]  /*19860*/  BRA `(.L_x_554) ;  /* 0xfffffff800d47947 */ /* 0x000fea000383ffff */
.L_x_555:
[----:B------:R-:W-:-:S00]  /*19870*/  BRA `(.L_x_555) ;  /* 0xfffffffc00fc7947 */ /* 0x000fc0000383ffff */
[----:B------:R-:W-:-:S00]  /*19880*/  NOP ;  /* 0x0000000000007918 */ /* 0x000fc00000000000 */
[----:B------:R-:W-:-:S00]  /*19890*/  NOP ;  /* 0x0000000000007918 */ /* 0x000fc00000000000 */
[----:B------:R-:W-:-:S00]  /*198a0*/  NOP ;  /* 0x0000000000007918 */ /* 0x000fc00000000000 */
[----:B------:R-:W-:-:S00]  /*198b0*/  NOP ;  /* 0x0000000000007918 */ /* 0x000fc00000000000 */
[----:B------:R-:W-:-:S00]  /*198c0*/  NOP ;  /* 0x0000000000007918 */ /* 0x000fc00000000000 */
[----:B------:R-:W-:-:S00]  /*198d0*/  NOP ;  /* 0x0000000000007918 */ /* 0x000fc00000000000 */
[----:B------:R-:W-:-:S00]  /*198e0*/  NOP ;  /* 0x0000000000007918 */ /* 0x000fc00000000000 */
[----:B------:R-:W-:-:S00]  /*198f0*/  NOP ;  /* 0x0000000000007918 */ /* 0x000fc00000000000 */
.L_x_556:


//--------------------- .nv.global.init           --------------------------
	.section	.nv.global.init,"aw",@progbits
.nv.global.init:
	.type		$str$22,@object
	.size		$str$22,($str$23 - $str$22)
$str$22:
        /*0000*/ 	.byte	0x6b, 0x5f, 0x74, 0x69, 0x6c, 0x65, 0x5f, 0x63, 0x6f, 0x75, 0x6e, 0x74, 0x20, 0x3e, 0x3d, 0x20
        /*0010*/ 	.byte	0x31, 0x00
	.type		$str$23,@object
	.size		$str$23,(__unnamed_1 - $str$23)
$str$23:
        /*0012*/ 	.byte	0x2f, 0x74, 0x6d, 0x70, 0x2f, 0x63, 0x75, 0x74, 0x6c, 0x61, 0x73, 0x73, 0x5f, 0x73, 0x77, 0x65
        /*0022*/ 	.byte	0x65, 0x70, 0x5f, 0x73, 0x72, 0x63, 0x2f, 0x69, 0x6e, 0x63, 0x6c, 0x75, 0x64, 0x65, 0x2f, 0x63
        /*0032*/ 	.byte	0x75, 0x74, 0x6c, 0x61, 0x73, 0x73, 0x2f, 0x67, 0x65, 0x6d, 0x6d, 0x2f, 0x63, 0x6f, 0x6c, 0x6c
        /*0042*/ 	.byte	0x65, 0x63, 0x74, 0x69, 0x76, 0x65, 0x2f, 0x73, 0x6d, 0x39, 0x30, 0x5f, 0x6d, 0x6d, 0x61, 0x5f
        /*0052*/ 	.byte	0x74, 0x6d, 0x61, 0x5f, 0x67, 0x6d, 0x6d, 0x61, 0x5f, 0x73, 0x73, 0x5f, 0x77, 0x61, 0x72, 0x70
        /*0062*/ 	.byte	0x73, 0x70, 0x65, 0x63, 0x69, 0x61, 0x6c, 0x69, 0x7a, 0x65, 0x64, 0x2e, 0x68, 0x70, 0x70, 0x00
	.type		__unnamed_1,@object
	.size		__unnamed_1,(.L_0 - __unnamed_1)
__unnamed_1:
        /* <DEDUP_REMOVED lines=181> */
        /*0bc2*/ 	.byte	0x74, 0x69, 0x74, 0x79, 0x5d, 0x00
.L_0:


//--------------------- .nv.shared._ZN7cutlass13device_kernelINS_4gemm6kernel13GemmUniversalIN4cute5tupleIJiiiiEEENS1_10collective13CollectiveMmaINS1_34MainloopSm90TmaGmmaWarpSpecializedILi8ENS5_IJNS4_1CILi2EEENSA_ILi1EEESC_EEENS1_35KernelTmaWarpSpecializedCooperativeEEENS5_IJNSA_ILi192EEENSA_ILi240EEENSA_ILi32EEEEEENS_6half_tENS5_IJlSC_lEEESK_SL_NS4_8TiledMMAINS4_8MMA_AtomIJNS4_4SM904GMMA25MMA_64x16x16_F32F16F16_SSILNSP_5MajorE0ELSR_0ELNSP_7ScaleInE1ELSS_1EEEEEENS4_6LayoutISD_NS5_IJSC_NSA_ILi0EEESW_EEEEENS5_IJNS4_10UnderscoreESZ_SZ_EEEEENS4_13SM90_TMA_LOADENS4_14ComposedLayoutINS4_7SwizzleILi2ELi4ELi3EEENS4_18smem_ptr_flag_bitsILi16EEENSV_INS5_IJNSA_ILi8EEESI_EEENS5_IJSI_SC_EEEEEEEvNS4_8identityENS4_23SM90_TMA_LOAD_MULTICASTES1C_vS1D_EENS_8epilogue10collective6detail29Sm90TmaWarpSpecializedAdapterINS1H_15DefaultEpilogueISK_SL_SL_NS1G_6thread17LinearCombinationISK_Li1EffLNS1L_9ScaleType4KindE0ELNS_15FloatRoundStyleE2ESK_EENS1_15EpilogueDefaultEEEEEvvEEEEvNT_6ParamsE --------------------------
	.section	.nv.shared._ZN7cutlass13device_kernelINS_4gemm6kernel13GemmUniversalIN4cute5tupleIJiiiiEEENS1_10collective13CollectiveMmaINS1_34MainloopSm90TmaGmmaWarpSpecializedILi8ENS5_IJNS4_1CILi2EEENSA_ILi1EEESC_EEENS1_35KernelTmaWarpSpecializedCooperativeEEENS5_IJNSA_ILi192EEENSA_ILi240EEENSA_ILi32EEEEEENS_6half_tENS5_IJlSC_lEEESK_SL_NS4_8TiledMMAINS4_8MMA_AtomIJNS4_4SM904GMMA25MMA_64x16x16_F32F16F16_SSILNSP_5MajorE0ELSR_0ELNSP_7ScaleInE1ELSS_1EEEEEENS4_6LayoutISD_NS5_IJSC_NSA_ILi0EEESW_EEEEENS5_IJNS4_10UnderscoreESZ_SZ_EEEEENS4_13SM90_TMA_LOADENS4_14ComposedLayoutINS4_7SwizzleILi2ELi4ELi3EEENS4_18smem_ptr_flag_bitsILi16EEENSV_INS5_IJNSA_ILi8EEESI_EEENS5_IJSI_SC_EEEEEEEvNS4_8identityENS4_23SM90_TMA_LOAD_MULTICASTES1C_vS1D_EENS_8epilogue10collective6detail29Sm90TmaWarpSpecializedAdapterINS1H_15DefaultEpilogueISK_SL_SL_NS1G_6thread17LinearCombinationISK_Li1EffLNS1L_9ScaleType4KindE0ELNS_15FloatRoundStyleE2ESK_EENS1_15EpilogueDefaultEEEEEvvEEEEvNT_6ParamsE,"aw",@nobits
	.sectionflags	@""
	.align	16
	.zero		1024


//--------------------- .nv.shared.reserved.0     --------------------------
	.section	.nv.shared.reserved.0,"aw",@nobits
	.weak		__nv_reservedSMEM_offset_0_alias
	.size		__nv_reservedSMEM_offset_0_alias, 0, 0
	.other		__nv_reservedSMEM_offset_0_alias,@"STO_CUDA_RESERVED_SHARED STV_DEFAULT"
__nv_reservedSMEM_offset_0_alias:
	.zero		0


//--------------------- .nv.global                --------------------------
	.section	.nv.global,"aw",@nobits
.nv.global:
	.type		_ZN40_INTERNAL_5781ca8d_4_k_cu_eaa0cd75_157434cute1_E,@object
	.size		_ZN40_INTERNAL_5781ca8d_4_k_cu_eaa0cd75_157434cute1_E,(_ZN40_INTERNAL_5781ca8d_4_k_cu_eaa0cd75_157434cuda3std3__45__cpo6cbeginE - _ZN40_INTERNAL_5781ca8d_4_k_cu_eaa0cd75_157434cute1_E)
_ZN40_INTERNAL_5781ca8d_4_k_cu_eaa0cd75_157434cute1_E:
	.zero		1
	.type		_ZN40_INTERNAL_5781ca8d_4_k_cu_eaa0cd75_157434cuda3std3__45__cpo6cbeginE,@object
	.size		_ZN40_INTERNAL_5781ca8d_4_k_cu_eaa0cd75_157434cuda3std3__45__cpo6cbeginE,(_ZN40_INTERNAL_5781ca8d_4_k_cu_eaa0cd75_157434cuda3std3__48in_placeE - _ZN40_INTERNAL_5781ca8d_4_k_cu_eaa0cd75_157434cuda3std3__45__cpo6cbeginE)
_ZN40_INTERNAL_5781ca8d_4_k_cu_eaa0cd75_157434cuda3std3__45__cpo6cbeginE:
	.zero		1
	.type		_ZN40_INTERNAL_5781ca8d_4_k_cu_eaa0cd75_157434cuda3std3__48in_placeE,@object
	.size		_ZN40_INTERNAL_5781ca8d_4_k_cu_eaa0cd75_157434cuda3std3__48in_placeE,(_ZN40_INTERNAL_5781ca8d_4_k_cu_eaa0cd75_157434cuda3std6ranges3__45__cpo9iter_moveE - _ZN40_INTERNAL_5781ca8d_4_k_cu_eaa0cd75_157434cuda3std3__48in_placeE)
_ZN40_INTERNAL_5781ca8d_4_k_cu_eaa0cd75_157434cuda3std3__48in_placeE:
	.zero		1
	.type		_ZN40_INTERNAL_5781ca8d_4_k_cu_eaa0cd75_157434cuda3std6ranges3__45__cpo9iter_moveE,@object
	.size		_ZN40_INTERNAL_5781ca8d_4_k_cu_eaa0cd75_157434cuda3std6ranges3__45__cpo9iter_moveE,(_ZN40_INTERNAL_5781ca8d_4_k_cu_eaa0cd75_157434cuda3std3__45__cpo5beginE - _ZN40_INTERNAL_5781ca8d_4_k_cu_eaa0cd75_157434cuda3std6ranges3__45__cpo9iter_moveE)
_ZN40_INTERNAL_5781ca8d_4_k_cu_eaa0cd75_157434cuda3std6ranges3__45__cpo9iter_moveE:
	.zero		1
	.type		_ZN40_INTERNAL_5781ca8d_4_k_cu_eaa0cd75_157434cuda3std3__45__cpo5beginE,@object
	.size		_ZN40_INTERNAL_5781ca8d_4_k_cu_eaa0cd75_157434cuda3std3__45__cpo5beginE,(_ZN40_INTERNAL_5781ca8d_4_k_cu_eaa0cd75_157434cuda3std3__442_GLOBAL__N__5781ca8d_4_k_cu_eaa0cd75_157436ignoreE - _ZN40_INTERNAL_5781ca8d_4_k_cu_eaa0cd75_157434cuda3std3__45__cpo5beginE)
_ZN40_INTERNAL_5781ca8d_4_k_cu_eaa0cd75_157434cuda3std3__45__cpo5beginE:
	.zero		1
	.type		_ZN40_INTERNAL_5781ca8d_4_k_cu_eaa0cd75_157434cuda3std3__442_GLOBAL__N__5781ca8d_4_k_cu_eaa0cd75_157436ignoreE,@object
	.size		_ZN40_INTERNAL_5781ca8d_4_k_cu_eaa0cd75_157434cuda3std3__442_GLOBAL__N__5781ca8d_4_k_cu_eaa0cd75_157436ignoreE,(_ZN40_INTERNAL_5781ca8d_4_k_cu_eaa0cd75_157434cute7productE - _ZN40_INTERNAL_5781ca8d_4_k_cu_eaa0cd75_157434cuda3std3__442_GLOBAL__N__5781ca8d_4_k_cu_eaa0cd75_157436ignoreE)
_ZN40_INTERNAL_5781ca8d_4_k_cu_eaa0cd75_157434cuda3std3__442_GLOBAL__N__5781ca8d_4_k_cu_eaa0cd75_157436ignoreE:
	.zero		1
	.type		_ZN40_INTERNAL_5781ca8d_4_k_cu_eaa0cd75_157434cute7productE,@object
	.size		_ZN40_INTERNAL_5781ca8d_4_k_cu_eaa0cd75_157434cute7productE,(_ZN40_INTERNAL_5781ca8d_4_k_cu_eaa0cd75_157434cuda3std3__45__cpo3endE - _ZN40_INTERNAL_5781ca8d_4_k_cu_eaa0cd75_157434cute7productE)
_ZN40_INTERNAL_5781ca8d_4_k_cu_eaa0cd75_157434cute7productE:
	.zero		1
	.type		_ZN40_INTERNAL_5781ca8d_4_k_cu_eaa0cd75_157434cuda3std3__45__cpo3endE,@object
	.size		_ZN40_INTERNAL_5781ca8d_4_k_cu_eaa0cd75_157434cuda3std3__45__cpo3endE,(_ZN40_INTERNAL_5781ca8d_4_k_cu_eaa0cd75_157434cuda3std3__419piecewise_constructE - _ZN40_INTERNAL_5781ca8d_4_k_cu_eaa0cd75_157434cuda3std3__45__cpo3endE)
_ZN40_INTERNAL_5781ca8d_4_k_cu_eaa0cd75_157434cuda3std3__45__cpo3endE:
	.zero		1
	.type		_ZN40_INTERNAL_5781ca8d_4_k_cu_eaa0cd75_157434cuda3std3__419piecewise_constructE,@object
	.size		_ZN40_INTERNAL_5781ca8d_4_k_cu_eaa0cd75_157434cuda3std3__419piecewise_constructE,(_ZN40_INTERNAL_5781ca8d_4_k_cu_eaa0cd75_157434cuda3std3__45__cpo4cendE - _ZN40_INTERNAL_5781ca8d_4_k_cu_eaa0cd75_157434cuda3std3__419piecewise_constructE)
_ZN40_INTERNAL_5781ca8d_4_k_cu_eaa0cd75_157434cuda3std3__419piecewise_constructE:
	.zero		1
	.type		_ZN40_INTERNAL_5781ca8d_4_k_cu_eaa0cd75_157434cuda3std3__45__cpo4cendE,@object
	.size		_ZN40_INTERNAL_5781ca8d_4_k_cu_eaa0cd75_157434cuda3std3__45__cpo4cendE,(_ZN40_INTERNAL_5781ca8d_4_k_cu_eaa0cd75_157434cuda3std6ranges3__45__cpo4swapE - _ZN40_INTERNAL_5781ca8d_4_k_cu_eaa0cd75_157434cuda3std3__45__cpo4cendE)
_ZN40_INTERNAL_5781ca8d_4_k_cu_eaa0cd75_157434cuda3std3__45__cpo4cendE:
	.zero		1
	.type		_ZN40_INTERNAL_5781ca8d_4_k_cu_eaa0cd75_157434cuda3std6ranges3__45__cpo4swapE,@object
	.size		_ZN40_INTERNAL_5781ca8d_4_k_cu_eaa0cd75_157434cuda3std6ranges3__45__cpo4swapE,(.L_8 - _ZN40_INTERNAL_5781ca8d_4_k_cu_eaa0cd75_157434cuda3std6ranges3__45__cpo4swapE)
_ZN40_INTERNAL_5781ca8d_4_k_cu_eaa0cd75_157434cuda3std6ranges3__45__cpo4swapE:
	.zero		1
.L_8:


//--------------------- .nv.constant0._ZN7cutlass13device_kernelINS_4gemm6kernel13GemmUniversalIN4cute5tupleIJiiiiEEENS1_10collective13CollectiveMmaINS1_34MainloopSm90TmaGmmaWarpSpecializedILi8ENS5_IJNS4_1CILi2EEENSA_ILi1EEESC_EEENS1_35KernelTmaWarpSpecializedCooperativeEEENS5_IJNSA_ILi192EEENSA_ILi240EEENSA_ILi32EEEEEENS_6half_tENS5_IJlSC_lEEESK_SL_NS4_8TiledMMAINS4_8MMA_AtomIJNS4_4SM904GMMA25MMA_64x16x16_F32F16F16_SSILNSP_5MajorE0ELSR_0ELNSP_7ScaleInE1ELSS_1EEEEEENS4_6LayoutISD_NS5_IJSC_NSA_ILi0EEESW_EEEEENS5_IJNS4_10UnderscoreESZ_SZ_EEEEENS4_13SM90_TMA_LOADENS4_14ComposedLayoutINS4_7SwizzleILi2ELi4ELi3EEENS4_18smem_ptr_flag_bitsILi16EEENSV_INS5_IJNSA_ILi8EEESI_EEENS5_IJSI_SC_EEEEEEEvNS4_8identityENS4_23SM90_TMA_LOAD_MULTICASTES1C_vS1D_EENS_8epilogue10collective6detail29Sm90TmaWarpSpecializedAdapterINS1H_15DefaultEpilogueISK_SL_SL_NS1G_6thread17LinearCombinationISK_Li1EffLNS1L_9ScaleType4KindE0ELNS_15FloatRoundStyleE2ESK_EENS1_15EpilogueDefaultEEEEEvvEEEEvNT_6ParamsE --------------------------
	.section	.nv.constant0._ZN7cutlass13device_kernelINS_4gemm6kernel13GemmUniversalIN4cute5tupleIJiiiiEEENS1_10collective13CollectiveMmaINS1_34MainloopSm90TmaGmmaWarpSpecializedILi8ENS5_IJNS4_1CILi2EEENSA_ILi1EEESC_EEENS1_35KernelTmaWarpSpecializedCooperativeEEENS5_IJNSA_ILi192EEENSA_ILi240EEENSA_ILi32EEEEEENS_6half_tENS5_IJlSC_lEEESK_SL_NS4_8TiledMMAINS4_8MMA_AtomIJNS4_4SM904GMMA25MMA_64x16x16_F32F16F16_SSILNSP_5MajorE0ELSR_0ELNSP_7ScaleInE1ELSS_1EEEEEENS4_6LayoutISD_NS5_IJSC_NSA_ILi0EEESW_EEEEENS5_IJNS4_10UnderscoreESZ_SZ_EEEEENS4_13SM90_TMA_LOADENS4_14ComposedLayoutINS4_7SwizzleILi2ELi4ELi3EEENS4_18smem_ptr_flag_bitsILi16EEENSV_INS5_IJNSA_ILi8EEESI_EEENS5_IJSI_SC_EEEEEEEvNS4_8identityENS4_23SM90_TMA_LOAD_MULTICASTES1C_vS1D_EENS_8epilogue10collective6detail29Sm90TmaWarpSpecializedAdapterINS1H_15DefaultEpilogueISK_SL_SL_NS1G_6thread17LinearCombinationISK_Li1EffLNS1L_9ScaleType4KindE0ELNS_15FloatRoundStyleE2ESK_EENS1_15EpilogueDefaultEEEEEvvEEEEvNT_6ParamsE,"a",@progbits
	.sectionflags	@""
	.align	4
.nv.constant0._ZN7cutlass13device_kernelINS_4gemm6kernel13GemmUniversalIN4cute5tupleIJiiiiEEENS1_10collective13CollectiveMmaINS1_34MainloopSm90TmaGmmaWarpSpecializedILi8ENS5_IJNS4_1CILi2EEENSA_ILi1EEESC_EEENS1_35KernelTmaWarpSpecializedCooperativeEEENS5_IJNSA_ILi192EEENSA_ILi240EEENSA_ILi32EEEEEENS_6half_tENS5_IJlSC_lEEESK_SL_NS4_8TiledMMAINS4_8MMA_AtomIJNS4_4SM904GMMA25MMA_64x16x16_F32F16F16_SSILNSP_5MajorE0ELSR_0ELNSP_7ScaleInE1ELSS_1EEEEEENS4_6LayoutISD_NS5_IJSC_NSA_ILi0EEESW_EEEEENS5_IJNS4_10UnderscoreESZ_SZ_EEEEENS4_13SM90_TMA_LOADENS4_14ComposedLayoutINS4_7SwizzleILi2ELi4ELi3EEENS4_18smem_ptr_flag_bitsILi16EEENSV_INS5_IJNSA_ILi8EEESI_EEENS5_IJSI_SC_EEEEEEEvNS4_8identityENS4_23SM90_TMA_LOAD_MULTICASTES1C_vS1D_EENS_8epilogue10collective6detail29Sm90TmaWarpSpecializedAdapterINS1H_15DefaultEpilogueISK_SL_SL_NS1G_6thread17LinearCombinationISK_Li1EffLNS1L_9ScaleType4KindE0ELNS_15FloatRoundStyleE2ESK_EENS1_15EpilogueDefaultEEEEEvvEEEEvNT_6ParamsE:
	.zero		1664


//--------------------- SYMBOLS --------------------------

	.type		.nv.reservedSmem.offset0,@object
	.size		.nv.reservedSmem.offset0,0x4
	.type		__assertfail,@function
